	.target	sm_100a

	.elftype	@"ET_EXEC"


//--------------------- .note.nv.tkinfo           --------------------------
	.section	.note.nv.tkinfo,"",@"SHT_NOTE"
	.sectionflags	@"SHF_NOTE_NV_TKINFO"
	.tkinfo
        /*0018*/ 	.word	0x00000002
        /*0030*/ 	.string	""
        /*0030*/ 	.string	"ptxas"
        /*0030*/ 	.string	"Cuda compilation tools, release 13.0, V13.0.88"
        /*0030*/ 	.string	"Build cuda_13.0.r13.0/compiler.36424714_0"
        /*0030*/ 	.string	"-arch sm_100a -m 64 "



//--------------------- .note.nv.cuinfo           --------------------------
	.section	.note.nv.cuinfo,"",@"SHT_NOTE"
	.sectionflags	@"SHF_NOTE_NV_CUINFO"
        /*0018*/ 	.short	0x0002
        /*001a*/ 	.short	0x0064
        /*001c*/ 	.short	0x0082
	.zero		2


//--------------------- .nv.info                  --------------------------
	.section	.nv.info,"",@"SHT_CUDA_INFO"
	.align	4


	//----- nvinfo : EIATTR_REGCOUNT
	.align		4
        /*0000*/ 	.byte	0x04, 0x2f
        /*0002*/ 	.short	(.L_39 - .L_38)
	.align		4
.L_38:
        /*0004*/ 	.word	index@(_ZN2at6native29vectorized_elementwise_kernelILi8EZZZNS0_65_GLOBAL__N__cd49fe81_27_ActivationSoftplusKernel_cu_9e10b42f_310015softplus_kernelERNS_18TensorIteratorBaseERKN3c106ScalarES8_ENKUlvE_clEvENKUlvE_clEvEUldE_St5arrayIPcLm2EEEEviT0_T1_)
        /*0008*/ 	.word	0x00000028


	//----- nvinfo : EIATTR_FRAME_SIZE
	.align		4
.L_39:
        /*000c*/ 	.byte	0x04, 0x11
        /*000e*/ 	.short	(.L_41 - .L_40)
	.align		4
.L_40:
        /*0010*/ 	.word	index@($__internal_13_$__cuda_sm20_div_rn_f64_full)
        /*0014*/ 	.word	0x00000000


	//----- nvinfo : EIATTR_FRAME_SIZE
	.align		4
.L_41:
        /*0018*/ 	.byte	0x04, 0x11
        /*001a*/ 	.short	(.L_43 - .L_42)
	.align		4
.L_42:
        /*001c*/ 	.word	index@(_ZN2at6native29vectorized_elementwise_kernelILi8EZZZNS0_65_GLOBAL__N__cd49fe81_27_ActivationSoftplusKernel_cu_9e10b42f_310015softplus_kernelERNS_18TensorIteratorBaseERKN3c106ScalarES8_ENKUlvE_clEvENKUlvE_clEvEUldE_St5arrayIPcLm2EEEEviT0_T1_)
        /*0020*/ 	.word	0x00000000


	//----- nvinfo : EIATTR_REGCOUNT
	.align		4
.L_43:
        /*0024*/ 	.byte	0x04, 0x2f
        /*0026*/ 	.short	(.L_45 - .L_44)
	.align		4
.L_44:
        /*0028*/ 	.word	index@(_ZN2at6native29vectorized_elementwise_kernelILi4EZZZNS0_65_GLOBAL__N__cd49fe81_27_ActivationSoftplusKernel_cu_9e10b42f_310015softplus_kernelERNS_18TensorIteratorBaseERKN3c106ScalarES8_ENKUlvE_clEvENKUlvE_clEvEUldE_St5arrayIPcLm2EEEEviT0_T1_)
        /*002c*/ 	.word	0x00000028


	//----- nvinfo : EIATTR_FRAME_SIZE
	.align		4
.L_45:
        /*0030*/ 	.byte	0x04, 0x11
        /*0032*/ 	.short	(.L_47 - .L_46)
	.align		4
.L_46:
        /*0034*/ 	.word	index@($__internal_12_$__cuda_sm20_div_rn_f64_full)
        /*0038*/ 	.word	0x00000000


	//----- nvinfo : EIATTR_FRAME_SIZE
	.align		4
.L_47:
        /*003c*/ 	.byte	0x04, 0x11
        /*003e*/ 	.short	(.L_49 - .L_48)
	.align		4
.L_48:
        /*0040*/ 	.word	index@(_ZN2at6native29vectorized_elementwise_kernelILi4EZZZNS0_65_GLOBAL__N__cd49fe81_27_ActivationSoftplusKernel_cu_9e10b42f_310015softplus_kernelERNS_18TensorIteratorBaseERKN3c106ScalarES8_ENKUlvE_clEvENKUlvE_clEvEUldE_St5arrayIPcLm2EEEEviT0_T1_)
        /*0044*/ 	.word	0x00000000


	//----- nvinfo : EIATTR_REGCOUNT
	.align		4
.L_49:
        /*0048*/ 	.byte	0x04, 0x2f
        /*004a*/ 	.short	(.L_51 - .L_50)
	.align		4
.L_50:
        /*004c*/ 	.word	index@(_ZN2at6native29vectorized_elementwise_kernelILi2EZZZNS0_65_GLOBAL__N__cd49fe81_27_ActivationSoftplusKernel_cu_9e10b42f_310015softplus_kernelERNS_18TensorIteratorBaseERKN3c106ScalarES8_ENKUlvE_clEvENKUlvE_clEvEUldE_St5arrayIPcLm2EEEEviT0_T1_)
        /*0050*/ 	.word	0x00000028


	//----- nvinfo : EIATTR_FRAME_SIZE
	.align		4
.L_51:
        /*0054*/ 	.byte	0x04, 0x11
        /*0056*/ 	.short	(.L_53 - .L_52)
	.align		4
.L_52:
        /*0058*/ 	.word	index@($__internal_11_$__cuda_sm20_div_rn_f64_full)
        /*005c*/ 	.word	0x00000000


	//----- nvinfo : EIATTR_FRAME_SIZE
	.align		4
.L_53:
        /*0060*/ 	.byte	0x04, 0x11
        /*0062*/ 	.short	(.L_55 - .L_54)
	.align		4
.L_54:
        /*0064*/ 	.word	index@(_ZN2at6native29vectorized_elementwise_kernelILi2EZZZNS0_65_GLOBAL__N__cd49fe81_27_ActivationSoftplusKernel_cu_9e10b42f_310015softplus_kernelERNS_18TensorIteratorBaseERKN3c106ScalarES8_ENKUlvE_clEvENKUlvE_clEvEUldE_St5arrayIPcLm2EEEEviT0_T1_)
        /*0068*/ 	.word	0x00000000


	//----- nvinfo : EIATTR_REGCOUNT
	.align		4
.L_55:
        /*006c*/ 	.byte	0x04, 0x2f
        /*006e*/ 	.short	(.L_57 - .L_56)
	.align		4
.L_56:
        /*0070*/ 	.word	index@(_ZN2at6native27unrolled_elementwise_kernelIZZZNS0_65_GLOBAL__N__cd49fe81_27_ActivationSoftplusKernel_cu_9e10b42f_310015softplus_kernelERNS_18TensorIteratorBaseERKN3c106ScalarES8_ENKUlvE_clEvENKUlvE_clEvEUldE_St5arrayIPcLm2EELi4E23TrivialOffsetCalculatorILi1EjESG_NS0_6memory15LoadWithoutCastENSH_16StoreWithoutCastEEEviT_T0_T2_T3_T4_T5_)
        /*0074*/ 	.word	0x00000022


	//----- nvinfo : EIATTR_FRAME_SIZE
	.align		4
.L_57:
        /*0078*/ 	.byte	0x04, 0x11
        /*007a*/ 	.short	(.L_59 - .L_58)
	.align		4
.L_58:
        /*007c*/ 	.word	index@($__internal_10_$__cuda_sm20_div_rn_f64_full)
        /*0080*/ 	.word	0x00000000


	//----- nvinfo : EIATTR_FRAME_SIZE
	.align		4
.L_59:
        /*0084*/ 	.byte	0x04, 0x11
        /*0086*/ 	.short	(.L_61 - .L_60)
	.align		4
.L_60:
        /*0088*/ 	.word	index@(_ZN2at6native27unrolled_elementwise_kernelIZZZNS0_65_GLOBAL__N__cd49fe81_27_ActivationSoftplusKernel_cu_9e10b42f_310015softplus_kernelERNS_18TensorIteratorBaseERKN3c106ScalarES8_ENKUlvE_clEvENKUlvE_clEvEUldE_St5arrayIPcLm2EELi4E23TrivialOffsetCalculatorILi1EjESG_NS0_6memory15LoadWithoutCastENSH_16StoreWithoutCastEEEviT_T0_T2_T3_T4_T5_)
        /*008c*/ 	.word	0x00000000


	//----- nvinfo : EIATTR_REGCOUNT
	.align		4
.L_61:
        /*0090*/ 	.byte	0x04, 0x2f
        /*0092*/ 	.short	(.L_63 - .L_62)
	.align		4
.L_62:
        /*0094*/ 	.word	index@(_ZN2at6native18elementwise_kernelILi128ELi2EZNS0_22gpu_kernel_impl_nocastIZZZNS0_65_GLOBAL__N__cd49fe81_27_ActivationSoftplusKernel_cu_9e10b42f_310015softplus_kernelERNS_18TensorIteratorBaseERKN3c106ScalarES9_ENKUlvE_clEvENKUlvE_clEvEUldE_EEvS5_RKT_EUliE_EEviT1_)
        /*0098*/ 	.word	0x0000001e


	//----- nvinfo : EIATTR_FRAME_SIZE
	.align		4
.L_63:
        /*009c*/ 	.byte	0x04, 0x11
        /*009e*/ 	.short	(.L_65 - .L_64)
	.align		4
.L_64:
        /*00a0*/ 	.word	index@($__internal_9_$__cuda_sm20_div_rn_f64_full)
        /*00a4*/ 	.word	0x00000000


	//----- nvinfo : EIATTR_FRAME_SIZE
	.align		4
.L_65:
        /*00a8*/ 	.byte	0x04, 0x11
        /*00aa*/ 	.short	(.L_67 - .L_66)
	.align		4
.L_66:
        /*00ac*/ 	.word	index@(_ZN2at6native18elementwise_kernelILi128ELi2EZNS0_22gpu_kernel_impl_nocastIZZZNS0_65_GLOBAL__N__cd49fe81_27_ActivationSoftplusKernel_cu_9e10b42f_310015softplus_kernelERNS_18TensorIteratorBaseERKN3c106ScalarES9_ENKUlvE_clEvENKUlvE_clEvEUldE_EEvS5_RKT_EUliE_EEviT1_)
        /*00b0*/ 	.word	0x00000000


	//----- nvinfo : EIATTR_REGCOUNT
	.align		4
.L_67:
        /*00b4*/ 	.byte	0x04, 0x2f
        /*00b6*/ 	.short	(.L_69 - .L_68)
	.align		4
.L_68:
        /*00b8*/ 	.word	index@(_ZN2at6native27unrolled_elementwise_kernelIZZZNS0_65_GLOBAL__N__cd49fe81_27_ActivationSoftplusKernel_cu_9e10b42f_310015softplus_kernelERNS_18TensorIteratorBaseERKN3c106ScalarES8_ENKUlvE_clEvENKUlvE_clEvEUldE_St5arrayIPcLm2EELi4E23TrivialOffsetCalculatorILi1EjESG_NS0_6memory12LoadWithCastILi1EEENSH_13StoreWithCastILi1EEEEEviT_T0_T2_T3_T4_T5_)
        /*00bc*/ 	.word	0x00000026


	//----- nvinfo : EIATTR_FRAME_SIZE
	.align		4
.L_69:
        /*00c0*/ 	.byte	0x04, 0x11
        /*00c2*/ 	.short	(.L_71 - .L_70)
	.align		4
.L_70:
        /*00c4*/ 	.word	index@($__internal_8_$__cuda_sm20_div_rn_f64_full)
        /*00c8*/ 	.word	0x00000000


	//----- nvinfo : EIATTR_FRAME_SIZE
	.align		4
.L_71:
        /*00cc*/ 	.byte	0x04, 0x11
        /*00ce*/ 	.short	(.L_73 - .L_72)
	.align		4
.L_72:
        /*00d0*/ 	.word	index@(_ZN2at6native27unrolled_elementwise_kernelIZZZNS0_65_GLOBAL__N__cd49fe81_27_ActivationSoftplusKernel_cu_9e10b42f_310015softplus_kernelERNS_18TensorIteratorBaseERKN3c106ScalarES8_ENKUlvE_clEvENKUlvE_clEvEUldE_St5arrayIPcLm2EELi4E23TrivialOffsetCalculatorILi1EjESG_NS0_6memory12LoadWithCastILi1EEENSH_13StoreWithCastILi1EEEEEviT_T0_T2_T3_T4_T5_)
        /*00d4*/ 	.word	0x00000000


	//----- nvinfo : EIATTR_REGCOUNT
	.align		4
.L_73:
        /*00d8*/ 	.byte	0x04, 0x2f
        /*00da*/ 	.short	(.L_75 - .L_74)
	.align		4
.L_74:
        /*00dc*/ 	.word	index@(_ZN2at6native18elementwise_kernelILi128ELi4EZNS0_15gpu_kernel_implIZZZNS0_65_GLOBAL__N__cd49fe81_27_ActivationSoftplusKernel_cu_9e10b42f_310015softplus_kernelERNS_18TensorIteratorBaseERKN3c106ScalarES9_ENKUlvE_clEvENKUlvE_clEvEUldE_EEvS5_RKT_EUliE_EEviT1_)
        /*00e0*/ 	.word	0x0000001d


	//----- nvinfo : EIATTR_FRAME_SIZE
	.align		4
.L_75:
        /*00e4*/ 	.byte	0x04, 0x11
        /*00e6*/ 	.short	(.L_77 - .L_76)
	.align		4
.L_76:
        /*00e8*/ 	.word	index@($__internal_7_$__cuda_sm20_div_rn_f64_full)
        /*00ec*/ 	.word	0x00000000


	//----- nvinfo : EIATTR_FRAME_SIZE
	.align		4
.L_77:
        /*00f0*/ 	.byte	0x04, 0x11
        /*00f2*/ 	.short	(.L_79 - .L_78)
	.align		4
.L_78:
        /*00f4*/ 	.word	index@(_ZN2at6native18elementwise_kernelILi128ELi4EZNS0_15gpu_kernel_implIZZZNS0_65_GLOBAL__N__cd49fe81_27_ActivationSoftplusKernel_cu_9e10b42f_310015softplus_kernelERNS_18TensorIteratorBaseERKN3c106ScalarES9_ENKUlvE_clEvENKUlvE_clEvEUldE_EEvS5_RKT_EUliE_EEviT1_)
        /*00f8*/ 	.word	0x00000000


	//----- nvinfo : EIATTR_REGCOUNT
	.align		4
.L_79:
        /*00fc*/ 	.byte	0x04, 0x2f
        /*00fe*/ 	.short	(.L_81 - .L_80)
	.align		4
.L_80:
        /*0100*/ 	.word	index@(_ZN2at6native29vectorized_elementwise_kernelILi8EZZZNS0_65_GLOBAL__N__cd49fe81_27_ActivationSoftplusKernel_cu_9e10b42f_310015softplus_kernelERNS_18TensorIteratorBaseERKN3c106ScalarES8_ENKUlvE_clEvENKUlvE0_clEvEUlfE_St5arrayIPcLm2EEEEviT0_T1_)
        /*0104*/ 	.word	0x00000020


	//----- nvinfo : EIATTR_FRAME_SIZE
	.align		4
.L_81:
        /*0108*/ 	.byte	0x04, 0x11
        /*010a*/ 	.short	(.L_83 - .L_82)
	.align		4
.L_82:
        /*010c*/ 	.word	index@(_ZN2at6native29vectorized_elementwise_kernelILi8EZZZNS0_65_GLOBAL__N__cd49fe81_27_ActivationSoftplusKernel_cu_9e10b42f_310015softplus_kernelERNS_18TensorIteratorBaseERKN3c106ScalarES8_ENKUlvE_clEvENKUlvE0_clEvEUlfE_St5arrayIPcLm2EEEEviT0_T1_)
        /*0110*/ 	.word	0x00000000


	//----- nvinfo : EIATTR_REGCOUNT
	.align		4
.L_83:
        /*0114*/ 	.byte	0x04, 0x2f
        /*0116*/ 	.short	(.L_85 - .L_84)
	.align		4
.L_84:
        /*0118*/ 	.word	index@(_ZN2at6native29vectorized_elementwise_kernelILi4EZZZNS0_65_GLOBAL__N__cd49fe81_27_ActivationSoftplusKernel_cu_9e10b42f_310015softplus_kernelERNS_18TensorIteratorBaseERKN3c106ScalarES8_ENKUlvE_clEvENKUlvE0_clEvEUlfE_St5arrayIPcLm2EEEEviT0_T1_)
        /*011c*/ 	.word	0x00000020


	//----- nvinfo : EIATTR_FRAME_SIZE
	.align		4
.L_85:
        /*0120*/ 	.byte	0x04, 0x11
        /*0122*/ 	.short	(.L_87 - .L_86)
	.align		4
.L_86:
        /*0124*/ 	.word	index@(_ZN2at6native29vectorized_elementwise_kernelILi4EZZZNS0_65_GLOBAL__N__cd49fe81_27_ActivationSoftplusKernel_cu_9e10b42f_310015softplus_kernelERNS_18TensorIteratorBaseERKN3c106ScalarES8_ENKUlvE_clEvENKUlvE0_clEvEUlfE_St5arrayIPcLm2EEEEviT0_T1_)
        /*0128*/ 	.word	0x00000000


	//----- nvinfo : EIATTR_REGCOUNT
	.align		4
.L_87:
        /*012c*/ 	.byte	0x04, 0x2f
        /*012e*/ 	.short	(.L_89 - .L_88)
	.align		4
.L_88:
        /*0130*/ 	.word	index@(_ZN2at6native29vectorized_elementwise_kernelILi2EZZZNS0_65_GLOBAL__N__cd49fe81_27_ActivationSoftplusKernel_cu_9e10b42f_310015softplus_kernelERNS_18TensorIteratorBaseERKN3c106ScalarES8_ENKUlvE_clEvENKUlvE0_clEvEUlfE_St5arrayIPcLm2EEEEviT0_T1_)
        /*0134*/ 	.word	0x00000020


	//----- nvinfo : EIATTR_FRAME_SIZE
	.align		4
.L_89:
        /*0138*/ 	.byte	0x04, 0x11
        /*013a*/ 	.short	(.L_91 - .L_90)
	.align		4
.L_90:
        /*013c*/ 	.word	index@(_ZN2at6native29vectorized_elementwise_kernelILi2EZZZNS0_65_GLOBAL__N__cd49fe81_27_ActivationSoftplusKernel_cu_9e10b42f_310015softplus_kernelERNS_18TensorIteratorBaseERKN3c106ScalarES8_ENKUlvE_clEvENKUlvE0_clEvEUlfE_St5arrayIPcLm2EEEEviT0_T1_)
        /*0140*/ 	.word	0x00000000


	//----- nvinfo : EIATTR_REGCOUNT
	.align		4
.L_91:
        /*0144*/ 	.byte	0x04, 0x2f
        /*0146*/ 	.short	(.L_93 - .L_92)
	.align		4
.L_92:
        /*0148*/ 	.word	index@(_ZN2at6native27unrolled_elementwise_kernelIZZZNS0_65_GLOBAL__N__cd49fe81_27_ActivationSoftplusKernel_cu_9e10b42f_310015softplus_kernelERNS_18TensorIteratorBaseERKN3c106ScalarES8_ENKUlvE_clEvENKUlvE0_clEvEUlfE_St5arrayIPcLm2EELi4E23TrivialOffsetCalculatorILi1EjESG_NS0_6memory15LoadWithoutCastENSH_16StoreWithoutCastEEEviT_T0_T2_T3_T4_T5_)
        /*014c*/ 	.word	0x00000020


	//----- nvinfo : EIATTR_FRAME_SIZE
	.align		4
.L_93:
        /*0150*/ 	.byte	0x04, 0x11
        /*0152*/ 	.short	(.L_95 - .L_94)
	.align		4
.L_94:
        /*0154*/ 	.word	index@(_ZN2at6native27unrolled_elementwise_kernelIZZZNS0_65_GLOBAL__N__cd49fe81_27_ActivationSoftplusKernel_cu_9e10b42f_310015softplus_kernelERNS_18TensorIteratorBaseERKN3c106ScalarES8_ENKUlvE_clEvENKUlvE0_clEvEUlfE_St5arrayIPcLm2EELi4E23TrivialOffsetCalculatorILi1EjESG_NS0_6memory15LoadWithoutCastENSH_16StoreWithoutCastEEEviT_T0_T2_T3_T4_T5_)
        /*0158*/ 	.word	0x00000000


	//----- nvinfo : EIATTR_REGCOUNT
	.align		4
.L_95:
        /*015c*/ 	.byte	0x04, 0x2f
        /*015e*/ 	.short	(.L_97 - .L_96)
	.align		4
.L_96:
        /*0160*/ 	.word	index@(_ZN2at6native18elementwise_kernelILi128ELi2EZNS0_22gpu_kernel_impl_nocastIZZZNS0_65_GLOBAL__N__cd49fe81_27_ActivationSoftplusKernel_cu_9e10b42f_310015softplus_kernelERNS_18TensorIteratorBaseERKN3c106ScalarES9_ENKUlvE_clEvENKUlvE0_clEvEUlfE_EEvS5_RKT_EUliE_EEviT1_)
        /*0164*/ 	.word	0x00000014


	//----- nvinfo : EIATTR_FRAME_SIZE
	.align		4
.L_97:
        /*0168*/ 	.byte	0x04, 0x11
        /*016a*/ 	.short	(.L_99 - .L_98)
	.align		4
.L_98:
        /*016c*/ 	.word	index@(_ZN2at6native18elementwise_kernelILi128ELi2EZNS0_22gpu_kernel_impl_nocastIZZZNS0_65_GLOBAL__N__cd49fe81_27_ActivationSoftplusKernel_cu_9e10b42f_310015softplus_kernelERNS_18TensorIteratorBaseERKN3c106ScalarES9_ENKUlvE_clEvENKUlvE0_clEvEUlfE_EEvS5_RKT_EUliE_EEviT1_)
        /*0170*/ 	.word	0x00000000


	//----- nvinfo : EIATTR_REGCOUNT
	.align		4
.L_99:
        /*0174*/ 	.byte	0x04, 0x2f
        /*0176*/ 	.short	(.L_101 - .L_100)
	.align		4
.L_100:
        /*0178*/ 	.word	index@(_ZN2at6native27unrolled_elementwise_kernelIZZZNS0_65_GLOBAL__N__cd49fe81_27_ActivationSoftplusKernel_cu_9e10b42f_310015softplus_kernelERNS_18TensorIteratorBaseERKN3c106ScalarES8_ENKUlvE_clEvENKUlvE0_clEvEUlfE_St5arrayIPcLm2EELi4E23TrivialOffsetCalculatorILi1EjESG_NS0_6memory12LoadWithCastILi1EEENSH_13StoreWithCastILi1EEEEEviT_T0_T2_T3_T4_T5_)
        /*017c*/ 	.word	0x0000001e


	//----- nvinfo : EIATTR_FRAME_SIZE
	.align		4
.L_101:
        /*0180*/ 	.byte	0x04, 0x11
        /*0182*/ 	.short	(.L_103 - .L_102)
	.align		4
.L_102:
        /*0184*/ 	.word	index@(_ZN2at6native27unrolled_elementwise_kernelIZZZNS0_65_GLOBAL__N__cd49fe81_27_ActivationSoftplusKernel_cu_9e10b42f_310015softplus_kernelERNS_18TensorIteratorBaseERKN3c106ScalarES8_ENKUlvE_clEvENKUlvE0_clEvEUlfE_St5arrayIPcLm2EELi4E23TrivialOffsetCalculatorILi1EjESG_NS0_6memory12LoadWithCastILi1EEENSH_13StoreWithCastILi1EEEEEviT_T0_T2_T3_T4_T5_)
        /*0188*/ 	.word	0x00000000


	//----- nvinfo : EIATTR_REGCOUNT
	.align		4
.L_103:
        /*018c*/ 	.byte	0x04, 0x2f
        /*018e*/ 	.short	(.L_105 - .L_104)
	.align		4
.L_104:
        /*0190*/ 	.word	index@(_ZN2at6native18elementwise_kernelILi128ELi4EZNS0_15gpu_kernel_implIZZZNS0_65_GLOBAL__N__cd49fe81_27_ActivationSoftplusKernel_cu_9e10b42f_310015softplus_kernelERNS_18TensorIteratorBaseERKN3c106ScalarES9_ENKUlvE_clEvENKUlvE0_clEvEUlfE_EEvS5_RKT_EUliE_EEviT1_)
        /*0194*/ 	.word	0x00000018


	//----- nvinfo : EIATTR_FRAME_SIZE
	.align		4
.L_105:
        /*0198*/ 	.byte	0x04, 0x11
        /*019a*/ 	.short	(.L_107 - .L_106)
	.align		4
.L_106:
        /*019c*/ 	.word	index@(_ZN2at6native18elementwise_kernelILi128ELi4EZNS0_15gpu_kernel_implIZZZNS0_65_GLOBAL__N__cd49fe81_27_ActivationSoftplusKernel_cu_9e10b42f_310015softplus_kernelERNS_18TensorIteratorBaseERKN3c106ScalarES9_ENKUlvE_clEvENKUlvE0_clEvEUlfE_EEvS5_RKT_EUliE_EEviT1_)
        /*01a0*/ 	.word	0x00000000


	//----- nvinfo : EIATTR_REGCOUNT
	.align		4
.L_107:
        /*01a4*/ 	.byte	0x04, 0x2f
        /*01a6*/ 	.short	(.L_109 - .L_108)
	.align		4
.L_108:
        /*01a8*/ 	.word	index@(_ZN2at6native29vectorized_elementwise_kernelILi8EZZZNS0_65_GLOBAL__N__cd49fe81_27_ActivationSoftplusKernel_cu_9e10b42f_310015softplus_kernelERNS_18TensorIteratorBaseERKN3c106ScalarES8_ENKUlvE_clEvENKUlvE1_clEvEUlNS5_4HalfEE_St5arrayIPcLm2EEEEviT0_T1_)
        /*01ac*/ 	.word	0x00000020


	//----- nvinfo : EIATTR_FRAME_SIZE
	.align		4
.L_109:
        /*01b0*/ 	.byte	0x04, 0x11
        /*01b2*/ 	.short	(.L_111 - .L_110)
	.align		4
.L_110:
        /*01b4*/ 	.word	index@(_ZN2at6native29vectorized_elementwise_kernelILi8EZZZNS0_65_GLOBAL__N__cd49fe81_27_ActivationSoftplusKernel_cu_9e10b42f_310015softplus_kernelERNS_18TensorIteratorBaseERKN3c106ScalarES8_ENKUlvE_clEvENKUlvE1_clEvEUlNS5_4HalfEE_St5arrayIPcLm2EEEEviT0_T1_)
        /*01b8*/ 	.word	0x00000000


	//----- nvinfo : EIATTR_REGCOUNT
	.align		4
.L_111:
        /*01bc*/ 	.byte	0x04, 0x2f
        /*01be*/ 	.short	(.L_113 - .L_112)
	.align		4
.L_112:
        /*01c0*/ 	.word	index@(_ZN2at6native29vectorized_elementwise_kernelILi4EZZZNS0_65_GLOBAL__N__cd49fe81_27_ActivationSoftplusKernel_cu_9e10b42f_310015softplus_kernelERNS_18TensorIteratorBaseERKN3c106ScalarES8_ENKUlvE_clEvENKUlvE1_clEvEUlNS5_4HalfEE_St5arrayIPcLm2EEEEviT0_T1_)
        /*01c4*/ 	.word	0x00000020


	//----- nvinfo : EIATTR_FRAME_SIZE
	.align		4
.L_113:
        /*01c8*/ 	.byte	0x04, 0x11
        /*01ca*/ 	.short	(.L_115 - .L_114)
	.align		4
.L_114:
        /*01cc*/ 	.word	index@(_ZN2at6native29vectorized_elementwise_kernelILi4EZZZNS0_65_GLOBAL__N__cd49fe81_27_ActivationSoftplusKernel_cu_9e10b42f_310015softplus_kernelERNS_18TensorIteratorBaseERKN3c106ScalarES8_ENKUlvE_clEvENKUlvE1_clEvEUlNS5_4HalfEE_St5arrayIPcLm2EEEEviT0_T1_)
        /*01d0*/ 	.word	0x00000000


	//----- nvinfo : EIATTR_REGCOUNT
	.align		4
.L_115:
        /*01d4*/ 	.byte	0x04, 0x2f
        /*01d6*/ 	.short	(.L_117 - .L_116)
	.align		4
.L_116:
        /*01d8*/ 	.word	index@(_ZN2at6native29vectorized_elementwise_kernelILi2EZZZNS0_65_GLOBAL__N__cd49fe81_27_ActivationSoftplusKernel_cu_9e10b42f_310015softplus_kernelERNS_18TensorIteratorBaseERKN3c106ScalarES8_ENKUlvE_clEvENKUlvE1_clEvEUlNS5_4HalfEE_St5arrayIPcLm2EEEEviT0_T1_)
        /*01dc*/ 	.word	0x00000020


	//----- nvinfo : EIATTR_FRAME_SIZE
	.align		4
.L_117:
        /*01e0*/ 	.byte	0x04, 0x11
        /*01e2*/ 	.short	(.L_119 - .L_118)
	.align		4
.L_118:
        /*01e4*/ 	.word	index@(_ZN2at6native29vectorized_elementwise_kernelILi2EZZZNS0_65_GLOBAL__N__cd49fe81_27_ActivationSoftplusKernel_cu_9e10b42f_310015softplus_kernelERNS_18TensorIteratorBaseERKN3c106ScalarES8_ENKUlvE_clEvENKUlvE1_clEvEUlNS5_4HalfEE_St5arrayIPcLm2EEEEviT0_T1_)
        /*01e8*/ 	.word	0x00000000


	//----- nvinfo : EIATTR_REGCOUNT
	.align		4
.L_119:
        /*01ec*/ 	.byte	0x04, 0x2f
        /*01ee*/ 	.short	(.L_121 - .L_120)
	.align		4
.L_120:
        /*01f0*/ 	.word	index@(_ZN2at6native27unrolled_elementwise_kernelIZZZNS0_65_GLOBAL__N__cd49fe81_27_ActivationSoftplusKernel_cu_9e10b42f_310015softplus_kernelERNS_18TensorIteratorBaseERKN3c106ScalarES8_ENKUlvE_clEvENKUlvE1_clEvEUlNS5_4HalfEE_St5arrayIPcLm2EELi4E23TrivialOffsetCalculatorILi1EjESH_NS0_6memory15LoadWithoutCastENSI_16StoreWithoutCastEEEviT_T0_T2_T3_T4_T5_)
        /*01f4*/ 	.word	0x00000016


	//----- nvinfo : EIATTR_FRAME_SIZE
	.align		4
.L_121:
        /*01f8*/ 	.byte	0x04, 0x11
        /*01fa*/ 	.short	(.L_123 - .L_122)
	.align		4
.L_122:
        /*01fc*/ 	.word	index@(_ZN2at6native27unrolled_elementwise_kernelIZZZNS0_65_GLOBAL__N__cd49fe81_27_ActivationSoftplusKernel_cu_9e10b42f_310015softplus_kernelERNS_18TensorIteratorBaseERKN3c106ScalarES8_ENKUlvE_clEvENKUlvE1_clEvEUlNS5_4HalfEE_St5arrayIPcLm2EELi4E23TrivialOffsetCalculatorILi1EjESH_NS0_6memory15LoadWithoutCastENSI_16StoreWithoutCastEEEviT_T0_T2_T3_T4_T5_)
        /*0200*/ 	.word	0x00000000


	//----- nvinfo : EIATTR_REGCOUNT
	.align		4
.L_123:
        /*0204*/ 	.byte	0x04, 0x2f
        /*0206*/ 	.short	(.L_125 - .L_124)
	.align		4
.L_124:
        /*0208*/ 	.word	index@(_ZN2at6native18elementwise_kernelILi128ELi4EZNS0_22gpu_kernel_impl_nocastIZZZNS0_65_GLOBAL__N__cd49fe81_27_ActivationSoftplusKernel_cu_9e10b42f_310015softplus_kernelERNS_18TensorIteratorBaseERKN3c106ScalarES9_ENKUlvE_clEvENKUlvE1_clEvEUlNS6_4HalfEE_EEvS5_RKT_EUliE_EEviT1_)
        /*020c*/ 	.word	0x00000014


	//----- nvinfo : EIATTR_FRAME_SIZE
	.align		4
.L_125:
        /*0210*/ 	.byte	0x04, 0x11
        /*0212*/ 	.short	(.L_127 - .L_126)
	.align		4
.L_126:
        /*0214*/ 	.word	index@(_ZN2at6native18elementwise_kernelILi128ELi4EZNS0_22gpu_kernel_impl_nocastIZZZNS0_65_GLOBAL__N__cd49fe81_27_ActivationSoftplusKernel_cu_9e10b42f_310015softplus_kernelERNS_18TensorIteratorBaseERKN3c106ScalarES9_ENKUlvE_clEvENKUlvE1_clEvEUlNS6_4HalfEE_EEvS5_RKT_EUliE_EEviT1_)
        /*0218*/ 	.word	0x00000000


	//----- nvinfo : EIATTR_REGCOUNT
	.align		4
.L_127:
        /*021c*/ 	.byte	0x04, 0x2f
        /*021e*/ 	.short	(.L_129 - .L_128)
	.align		4
.L_128:
        /*0220*/ 	.word	index@(_ZN2at6native27unrolled_elementwise_kernelIZZZNS0_65_GLOBAL__N__cd49fe81_27_ActivationSoftplusKernel_cu_9e10b42f_310015softplus_kernelERNS_18TensorIteratorBaseERKN3c106ScalarES8_ENKUlvE_clEvENKUlvE1_clEvEUlNS5_4HalfEE_St5arrayIPcLm2EELi4E23TrivialOffsetCalculatorILi1EjESH_NS0_6memory12LoadWithCastILi1EEENSI_13StoreWithCastILi1EEEEEviT_T0_T2_T3_T4_T5_)
        /*0224*/ 	.word	0x0000001c


	//----- nvinfo : EIATTR_FRAME_SIZE
	.align		4
.L_129:
        /*0228*/ 	.byte	0x04, 0x11
        /*022a*/ 	.short	(.L_131 - .L_130)
	.align		4
.L_130:
        /*022c*/ 	.word	index@(_ZN2at6native27unrolled_elementwise_kernelIZZZNS0_65_GLOBAL__N__cd49fe81_27_ActivationSoftplusKernel_cu_9e10b42f_310015softplus_kernelERNS_18TensorIteratorBaseERKN3c106ScalarES8_ENKUlvE_clEvENKUlvE1_clEvEUlNS5_4HalfEE_St5arrayIPcLm2EELi4E23TrivialOffsetCalculatorILi1EjESH_NS0_6memory12LoadWithCastILi1EEENSI_13StoreWithCastILi1EEEEEviT_T0_T2_T3_T4_T5_)
        /*0230*/ 	.word	0x00000000


	//----- nvinfo : EIATTR_REGCOUNT
	.align		4
.L_131:
        /*0234*/ 	.byte	0x04, 0x2f
        /*0236*/ 	.short	(.L_133 - .L_132)
	.align		4
.L_132:
        /*0238*/ 	.word	index@(_ZN2at6native18elementwise_kernelILi128ELi4EZNS0_15gpu_kernel_implIZZZNS0_65_GLOBAL__N__cd49fe81_27_ActivationSoftplusKernel_cu_9e10b42f_310015softplus_kernelERNS_18TensorIteratorBaseERKN3c106ScalarES9_ENKUlvE_clEvENKUlvE1_clEvEUlNS6_4HalfEE_EEvS5_RKT_EUliE_EEviT1_)
        /*023c*/ 	.word	0x00000018


	//----- nvinfo : EIATTR_FRAME_SIZE
	.align		4
.L_133:
        /*0240*/ 	.byte	0x04, 0x11
        /*0242*/ 	.short	(.L_135 - .L_134)
	.align		4
.L_134:
        /*0244*/ 	.word	index@(_ZN2at6native18elementwise_kernelILi128ELi4EZNS0_15gpu_kernel_implIZZZNS0_65_GLOBAL__N__cd49fe81_27_ActivationSoftplusKernel_cu_9e10b42f_310015softplus_kernelERNS_18TensorIteratorBaseERKN3c106ScalarES9_ENKUlvE_clEvENKUlvE1_clEvEUlNS6_4HalfEE_EEvS5_RKT_EUliE_EEviT1_)
        /*0248*/ 	.word	0x00000000


	//----- nvinfo : EIATTR_REGCOUNT
	.align		4
.L_135:
        /*024c*/ 	.byte	0x04, 0x2f
        /*024e*/ 	.short	(.L_137 - .L_136)
	.align		4
.L_136:
        /*0250*/ 	.word	index@(_ZN2at6native29vectorized_elementwise_kernelILi8EZZZNS0_65_GLOBAL__N__cd49fe81_27_ActivationSoftplusKernel_cu_9e10b42f_310015softplus_kernelERNS_18TensorIteratorBaseERKN3c106ScalarES8_ENKUlvE_clEvENKUlvE2_clEvEUlNS5_8BFloat16EE_St5arrayIPcLm2EEEEviT0_T1_)
        /*0254*/ 	.word	0x00000020


	//----- nvinfo : EIATTR_FRAME_SIZE
	.align		4
.L_137:
        /*0258*/ 	.byte	0x04, 0x11
        /*025a*/ 	.short	(.L_139 - .L_138)
	.align		4
.L_138:
        /*025c*/ 	.word	index@(_ZN2at6native29vectorized_elementwise_kernelILi8EZZZNS0_65_GLOBAL__N__cd49fe81_27_ActivationSoftplusKernel_cu_9e10b42f_310015softplus_kernelERNS_18TensorIteratorBaseERKN3c106ScalarES8_ENKUlvE_clEvENKUlvE2_clEvEUlNS5_8BFloat16EE_St5arrayIPcLm2EEEEviT0_T1_)
        /*0260*/ 	.word	0x00000000


	//----- nvinfo : EIATTR_REGCOUNT
	.align		4
.L_139:
        /*0264*/ 	.byte	0x04, 0x2f
        /*0266*/ 	.short	(.L_141 - .L_140)
	.align		4
.L_140:
        /*0268*/ 	.word	index@(_ZN2at6native29vectorized_elementwise_kernelILi4EZZZNS0_65_GLOBAL__N__cd49fe81_27_ActivationSoftplusKernel_cu_9e10b42f_310015softplus_kernelERNS_18TensorIteratorBaseERKN3c106ScalarES8_ENKUlvE_clEvENKUlvE2_clEvEUlNS5_8BFloat16EE_St5arrayIPcLm2EEEEviT0_T1_)
        /*026c*/ 	.word	0x00000020


	//----- nvinfo : EIATTR_FRAME_SIZE
	.align		4
.L_141:
        /*0270*/ 	.byte	0x04, 0x11
        /*0272*/ 	.short	(.L_143 - .L_142)
	.align		4
.L_142:
        /*0274*/ 	.word	index@(_ZN2at6native29vectorized_elementwise_kernelILi4EZZZNS0_65_GLOBAL__N__cd49fe81_27_ActivationSoftplusKernel_cu_9e10b42f_310015softplus_kernelERNS_18TensorIteratorBaseERKN3c106ScalarES8_ENKUlvE_clEvENKUlvE2_clEvEUlNS5_8BFloat16EE_St5arrayIPcLm2EEEEviT0_T1_)
        /*0278*/ 	.word	0x00000000


	//----- nvinfo : EIATTR_REGCOUNT
	.align		4
.L_143:
        /*027c*/ 	.byte	0x04, 0x2f
        /*027e*/ 	.short	(.L_145 - .L_144)
	.align		4
.L_144:
        /*0280*/ 	.word	index@(_ZN2at6native29vectorized_elementwise_kernelILi2EZZZNS0_65_GLOBAL__N__cd49fe81_27_ActivationSoftplusKernel_cu_9e10b42f_310015softplus_kernelERNS_18TensorIteratorBaseERKN3c106ScalarES8_ENKUlvE_clEvENKUlvE2_clEvEUlNS5_8BFloat16EE_St5arrayIPcLm2EEEEviT0_T1_)
        /*0284*/ 	.word	0x00000020


	//----- nvinfo : EIATTR_FRAME_SIZE
	.align		4
.L_145:
        /*0288*/ 	.byte	0x04, 0x11
        /*028a*/ 	.short	(.L_147 - .L_146)
	.align		4
.L_146:
        /*028c*/ 	.word	index@(_ZN2at6native29vectorized_elementwise_kernelILi2EZZZNS0_65_GLOBAL__N__cd49fe81_27_ActivationSoftplusKernel_cu_9e10b42f_310015softplus_kernelERNS_18TensorIteratorBaseERKN3c106ScalarES8_ENKUlvE_clEvENKUlvE2_clEvEUlNS5_8BFloat16EE_St5arrayIPcLm2EEEEviT0_T1_)
        /*0290*/ 	.word	0x00000000


	//----- nvinfo : EIATTR_REGCOUNT
	.align		4
.L_147:
        /*0294*/ 	.byte	0x04, 0x2f
        /*0296*/ 	.short	(.L_149 - .L_148)
	.align		4
.L_148:
        /*0298*/ 	.word	index@(_ZN2at6native27unrolled_elementwise_kernelIZZZNS0_65_GLOBAL__N__cd49fe81_27_ActivationSoftplusKernel_cu_9e10b42f_310015softplus_kernelERNS_18TensorIteratorBaseERKN3c106ScalarES8_ENKUlvE_clEvENKUlvE2_clEvEUlNS5_8BFloat16EE_St5arrayIPcLm2EELi4E23TrivialOffsetCalculatorILi1EjESH_NS0_6memory15LoadWithoutCastENSI_16StoreWithoutCastEEEviT_T0_T2_T3_T4_T5_)
        /*029c*/ 	.word	0x00000016


	//----- nvinfo : EIATTR_FRAME_SIZE
	.align		4
.L_149:
        /*02a0*/ 	.byte	0x04, 0x11
        /*02a2*/ 	.short	(.L_151 - .L_150)
	.align		4
.L_150:
        /*02a4*/ 	.word	index@(_ZN2at6native27unrolled_elementwise_kernelIZZZNS0_65_GLOBAL__N__cd49fe81_27_ActivationSoftplusKernel_cu_9e10b42f_310015softplus_kernelERNS_18TensorIteratorBaseERKN3c106ScalarES8_ENKUlvE_clEvENKUlvE2_clEvEUlNS5_8BFloat16EE_St5arrayIPcLm2EELi4E23TrivialOffsetCalculatorILi1EjESH_NS0_6memory15LoadWithoutCastENSI_16StoreWithoutCastEEEviT_T0_T2_T3_T4_T5_)
        /*02a8*/ 	.word	0x00000000


	//----- nvinfo : EIATTR_REGCOUNT
	.align		4
.L_151:
        /*02ac*/ 	.byte	0x04, 0x2f
        /*02ae*/ 	.short	(.L_153 - .L_152)
	.align		4
.L_152:
        /*02b0*/ 	.word	index@(_ZN2at6native18elementwise_kernelILi128ELi4EZNS0_22gpu_kernel_impl_nocastIZZZNS0_65_GLOBAL__N__cd49fe81_27_ActivationSoftplusKernel_cu_9e10b42f_310015softplus_kernelERNS_18TensorIteratorBaseERKN3c106ScalarES9_ENKUlvE_clEvENKUlvE2_clEvEUlNS6_8BFloat16EE_EEvS5_RKT_EUliE_EEviT1_)
        /*02b4*/ 	.word	0x00000014


	//----- nvinfo : EIATTR_FRAME_SIZE
	.align		4
.L_153:
        /*02b8*/ 	.byte	0x04, 0x11
        /*02ba*/ 	.short	(.L_155 - .L_154)
	.align		4
.L_154:
        /*02bc*/ 	.word	index@(_ZN2at6native18elementwise_kernelILi128ELi4EZNS0_22gpu_kernel_impl_nocastIZZZNS0_65_GLOBAL__N__cd49fe81_27_ActivationSoftplusKernel_cu_9e10b42f_310015softplus_kernelERNS_18TensorIteratorBaseERKN3c106ScalarES9_ENKUlvE_clEvENKUlvE2_clEvEUlNS6_8BFloat16EE_EEvS5_RKT_EUliE_EEviT1_)
        /*02c0*/ 	.word	0x00000000


	//----- nvinfo : EIATTR_REGCOUNT
	.align		4
.L_155:
        /*02c4*/ 	.byte	0x04, 0x2f
        /*02c6*/ 	.short	(.L_157 - .L_156)
	.align		4
.L_156:
        /*02c8*/ 	.word	index@(_ZN2at6native27unrolled_elementwise_kernelIZZZNS0_65_GLOBAL__N__cd49fe81_27_ActivationSoftplusKernel_cu_9e10b42f_310015softplus_kernelERNS_18TensorIteratorBaseERKN3c106ScalarES8_ENKUlvE_clEvENKUlvE2_clEvEUlNS5_8BFloat16EE_St5arrayIPcLm2EELi4E23TrivialOffsetCalculatorILi1EjESH_NS0_6memory12LoadWithCastILi1EEENSI_13StoreWithCastILi1EEEEEviT_T0_T2_T3_T4_T5_)
        /*02cc*/ 	.word	0x0000001c


	//----- nvinfo : EIATTR_FRAME_SIZE
	.align		4
.L_157:
        /*02d0*/ 	.byte	0x04, 0x11
        /*02d2*/ 	.short	(.L_159 - .L_158)
	.align		4
.L_158:
        /*02d4*/ 	.word	index@(_ZN2at6native27unrolled_elementwise_kernelIZZZNS0_65_GLOBAL__N__cd49fe81_27_ActivationSoftplusKernel_cu_9e10b42f_310015softplus_kernelERNS_18TensorIteratorBaseERKN3c106ScalarES8_ENKUlvE_clEvENKUlvE2_clEvEUlNS5_8BFloat16EE_St5arrayIPcLm2EELi4E23TrivialOffsetCalculatorILi1EjESH_NS0_6memory12LoadWithCastILi1EEENSI_13StoreWithCastILi1EEEEEviT_T0_T2_T3_T4_T5_)
        /*02d8*/ 	.word	0x00000000


	//----- nvinfo : EIATTR_REGCOUNT
	.align		4
.L_159:
        /*02dc*/ 	.byte	0x04, 0x2f
        /*02de*/ 	.short	(.L_161 - .L_160)
	.align		4
.L_160:
        /*02e0*/ 	.word	index@(_ZN2at6native18elementwise_kernelILi128ELi4EZNS0_15gpu_kernel_implIZZZNS0_65_GLOBAL__N__cd49fe81_27_ActivationSoftplusKernel_cu_9e10b42f_310015softplus_kernelERNS_18TensorIteratorBaseERKN3c106ScalarES9_ENKUlvE_clEvENKUlvE2_clEvEUlNS6_8BFloat16EE_EEvS5_RKT_EUliE_EEviT1_)
        /*02e4*/ 	.word	0x00000018


	//----- nvinfo : EIATTR_FRAME_SIZE
	.align		4
.L_161:
        /*02e8*/ 	.byte	0x04, 0x11
        /*02ea*/ 	.short	(.L_163 - .L_162)
	.align		4
.L_162:
        /*02ec*/ 	.word	index@(_ZN2at6native18elementwise_kernelILi128ELi4EZNS0_15gpu_kernel_implIZZZNS0_65_GLOBAL__N__cd49fe81_27_ActivationSoftplusKernel_cu_9e10b42f_310015softplus_kernelERNS_18TensorIteratorBaseERKN3c106ScalarES9_ENKUlvE_clEvENKUlvE2_clEvEUlNS6_8BFloat16EE_EEvS5_RKT_EUliE_EEviT1_)
        /*02f0*/ 	.word	0x00000000


	//----- nvinfo : EIATTR_REGCOUNT
	.align		4
.L_163:
        /*02f4*/ 	.byte	0x04, 0x2f
        /*02f6*/ 	.short	(.L_165 - .L_164)
	.align		4
.L_164:
        /*02f8*/ 	.word	index@(_ZN2at6native29vectorized_elementwise_kernelILi8EZZZNS0_65_GLOBAL__N__cd49fe81_27_ActivationSoftplusKernel_cu_9e10b42f_310024softplus_backward_kernelERNS_18TensorIteratorBaseERKN3c106ScalarES8_ENKUlvE_clEvENKUlvE_clEvEUlddE_St5arrayIPcLm3EEEEviT0_T1_)
        /*02fc*/ 	.word	0x00000038


	//----- nvinfo : EIATTR_FRAME_SIZE
	.align		4
.L_165:
        /*0300*/ 	.byte	0x04, 0x11
        /*0302*/ 	.short	(.L_167 - .L_166)
	.align		4
.L_166:
        /*0304*/ 	.word	index@($__internal_6_$__cuda_sm20_div_rn_f64_full)
        /*0308*/ 	.word	0x00000000


	//----- nvinfo : EIATTR_FRAME_SIZE
	.align		4
.L_167:
        /*030c*/ 	.byte	0x04, 0x11
        /*030e*/ 	.short	(.L_169 - .L_168)
	.align		4
.L_168:
        /*0310*/ 	.word	index@(_ZN2at6native29vectorized_elementwise_kernelILi8EZZZNS0_65_GLOBAL__N__cd49fe81_27_ActivationSoftplusKernel_cu_9e10b42f_310024softplus_backward_kernelERNS_18TensorIteratorBaseERKN3c106ScalarES8_ENKUlvE_clEvENKUlvE_clEvEUlddE_St5arrayIPcLm3EEEEviT0_T1_)
        /*0314*/ 	.word	0x00000000


	//----- nvinfo : EIATTR_REGCOUNT
	.align		4
.L_169:
        /*0318*/ 	.byte	0x04, 0x2f
        /*031a*/ 	.short	(.L_171 - .L_170)
	.align		4
.L_170:
        /*031c*/ 	.word	index@(_ZN2at6native29vectorized_elementwise_kernelILi4EZZZNS0_65_GLOBAL__N__cd49fe81_27_ActivationSoftplusKernel_cu_9e10b42f_310024softplus_backward_kernelERNS_18TensorIteratorBaseERKN3c106ScalarES8_ENKUlvE_clEvENKUlvE_clEvEUlddE_St5arrayIPcLm3EEEEviT0_T1_)
        /*0320*/ 	.word	0x00000038


	//----- nvinfo : EIATTR_FRAME_SIZE
	.align		4
.L_171:
        /*0324*/ 	.byte	0x04, 0x11
        /*0326*/ 	.short	(.L_173 - .L_172)
	.align		4
.L_172:
        /*0328*/ 	.word	index@($__internal_5_$__cuda_sm20_div_rn_f64_full)
        /*032c*/ 	.word	0x00000000


	//----- nvinfo : EIATTR_FRAME_SIZE
	.align		4
.L_173:
        /*0330*/ 	.byte	0x04, 0x11
        /*0332*/ 	.short	(.L_175 - .L_174)
	.align		4
.L_174:
        /*0334*/ 	.word	index@(_ZN2at6native29vectorized_elementwise_kernelILi4EZZZNS0_65_GLOBAL__N__cd49fe81_27_ActivationSoftplusKernel_cu_9e10b42f_310024softplus_backward_kernelERNS_18TensorIteratorBaseERKN3c106ScalarES8_ENKUlvE_clEvENKUlvE_clEvEUlddE_St5arrayIPcLm3EEEEviT0_T1_)
        /*0338*/ 	.word	0x00000000


	//----- nvinfo : EIATTR_REGCOUNT
	.align		4
.L_175:
        /*033c*/ 	.byte	0x04, 0x2f
        /*033e*/ 	.short	(.L_177 - .L_176)
	.align		4
.L_176:
        /*0340*/ 	.word	index@(_ZN2at6native29vectorized_elementwise_kernelILi2EZZZNS0_65_GLOBAL__N__cd49fe81_27_ActivationSoftplusKernel_cu_9e10b42f_310024softplus_backward_kernelERNS_18TensorIteratorBaseERKN3c106ScalarES8_ENKUlvE_clEvENKUlvE_clEvEUlddE_St5arrayIPcLm3EEEEviT0_T1_)
        /*0344*/ 	.word	0x00000038


	//----- nvinfo : EIATTR_FRAME_SIZE
	.align		4
.L_177:
        /*0348*/ 	.byte	0x04, 0x11
        /*034a*/ 	.short	(.L_179 - .L_178)
	.align		4
.L_178:
        /*034c*/ 	.word	index@($__internal_4_$__cuda_sm20_div_rn_f64_full)
        /*0350*/ 	.word	0x00000000


	//----- nvinfo : EIATTR_FRAME_SIZE
	.align		4
.L_179:
        /*0354*/ 	.byte	0x04, 0x11
        /*0356*/ 	.short	(.L_181 - .L_180)
	.align		4
.L_180:
        /*0358*/ 	.word	index@(_ZN2at6native29vectorized_elementwise_kernelILi2EZZZNS0_65_GLOBAL__N__cd49fe81_27_ActivationSoftplusKernel_cu_9e10b42f_310024softplus_backward_kernelERNS_18TensorIteratorBaseERKN3c106ScalarES8_ENKUlvE_clEvENKUlvE_clEvEUlddE_St5arrayIPcLm3EEEEviT0_T1_)
        /*035c*/ 	.word	0x00000000


	//----- nvinfo : EIATTR_REGCOUNT
	.align		4
.L_181:
        /*0360*/ 	.byte	0x04, 0x2f
        /*0362*/ 	.short	(.L_183 - .L_182)
	.align		4
.L_182:
        /*0364*/ 	.word	index@(_ZN2at6native27unrolled_elementwise_kernelIZZZNS0_65_GLOBAL__N__cd49fe81_27_ActivationSoftplusKernel_cu_9e10b42f_310024softplus_backward_kernelERNS_18TensorIteratorBaseERKN3c106ScalarES8_ENKUlvE_clEvENKUlvE_clEvEUlddE_St5arrayIPcLm3EELi4E23TrivialOffsetCalculatorILi2EjESF_ILi1EjENS0_6memory15LoadWithoutCastENSI_16StoreWithoutCastEEEviT_T0_T2_T3_T4_T5_)
        /*0368*/ 	.word	0x00000028


	//----- nvinfo : EIATTR_FRAME_SIZE
	.align		4
.L_183:
        /*036c*/ 	.byte	0x04, 0x11
        /*036e*/ 	.short	(.L_185 - .L_184)
	.align		4
.L_184:
        /*0370*/ 	.word	index@($__internal_3_$__cuda_sm20_div_rn_f64_full)
        /*0374*/ 	.word	0x00000000


	//----- nvinfo : EIATTR_FRAME_SIZE
	.align		4
.L_185:
        /*0378*/ 	.byte	0x04, 0x11
        /*037a*/ 	.short	(.L_187 - .L_186)
	.align		4
.L_186:
        /*037c*/ 	.word	index@(_ZN2at6native27unrolled_elementwise_kernelIZZZNS0_65_GLOBAL__N__cd49fe81_27_ActivationSoftplusKernel_cu_9e10b42f_310024softplus_backward_kernelERNS_18TensorIteratorBaseERKN3c106ScalarES8_ENKUlvE_clEvENKUlvE_clEvEUlddE_St5arrayIPcLm3EELi4E23TrivialOffsetCalculatorILi2EjESF_ILi1EjENS0_6memory15LoadWithoutCastENSI_16StoreWithoutCastEEEviT_T0_T2_T3_T4_T5_)
        /*0380*/ 	.word	0x00000000


	//----- nvinfo : EIATTR_REGCOUNT
	.align		4
.L_187:
        /*0384*/ 	.byte	0x04, 0x2f
        /*0386*/ 	.short	(.L_189 - .L_188)
	.align		4
.L_188:
        /*0388*/ 	.word	index@(_ZN2at6native18elementwise_kernelILi128ELi2EZNS0_22gpu_kernel_impl_nocastIZZZNS0_65_GLOBAL__N__cd49fe81_27_ActivationSoftplusKernel_cu_9e10b42f_310024softplus_backward_kernelERNS_18TensorIteratorBaseERKN3c106ScalarES9_ENKUlvE_clEvENKUlvE_clEvEUlddE_EEvS5_RKT_EUliE_EEviT1_)
        /*038c*/ 	.word	0x0000001c


	//----- nvinfo : EIATTR_FRAME_SIZE
	.align		4
.L_189:
        /*0390*/ 	.byte	0x04, 0x11
        /*0392*/ 	.short	(.L_191 - .L_190)
	.align		4
.L_190:
        /*0394*/ 	.word	index@($__internal_2_$__cuda_sm20_div_rn_f64_full)
        /*0398*/ 	.word	0x00000000


	//----- nvinfo : EIATTR_FRAME_SIZE
	.align		4
.L_191:
        /*039c*/ 	.byte	0x04, 0x11
        /*039e*/ 	.short	(.L_193 - .L_192)
	.align		4
.L_192:
        /*03a0*/ 	.word	index@(_ZN2at6native18elementwise_kernelILi128ELi2EZNS0_22gpu_kernel_impl_nocastIZZZNS0_65_GLOBAL__N__cd49fe81_27_ActivationSoftplusKernel_cu_9e10b42f_310024softplus_backward_kernelERNS_18TensorIteratorBaseERKN3c106ScalarES9_ENKUlvE_clEvENKUlvE_clEvEUlddE_EEvS5_RKT_EUliE_EEviT1_)
        /*03a4*/ 	.word	0x00000000


	//----- nvinfo : EIATTR_REGCOUNT
	.align		4
.L_193:
        /*03a8*/ 	.byte	0x04, 0x2f
        /*03aa*/ 	.short	(.L_195 - .L_194)
	.align		4
.L_194:
        /*03ac*/ 	.word	index@(_ZN2at6native27unrolled_elementwise_kernelIZZZNS0_65_GLOBAL__N__cd49fe81_27_ActivationSoftplusKernel_cu_9e10b42f_310024softplus_backward_kernelERNS_18TensorIteratorBaseERKN3c106ScalarES8_ENKUlvE_clEvENKUlvE_clEvEUlddE_St5arrayIPcLm3EELi4E23TrivialOffsetCalculatorILi2EjESF_ILi1EjENS0_6memory12LoadWithCastILi2EEENSI_13StoreWithCastILi1EEEEEviT_T0_T2_T3_T4_T5_)
        /*03b0*/ 	.word	0x00000028


	//----- nvinfo : EIATTR_FRAME_SIZE
	.align		4
.L_195:
        /*03b4*/ 	.byte	0x04, 0x11
        /*03b6*/ 	.short	(.L_197 - .L_196)
	.align		4
.L_196:
        /*03b8*/ 	.word	index@($__internal_1_$__cuda_sm20_div_rn_f64_full)
        /*03bc*/ 	.word	0x00000000


	//----- nvinfo : EIATTR_FRAME_SIZE
	.align		4
.L_197:
        /*03c0*/ 	.byte	0x04, 0x11
        /*03c2*/ 	.short	(.L_199 - .L_198)
	.align		4
.L_198:
        /*03c4*/ 	.word	index@(_ZN2at6native27unrolled_elementwise_kernelIZZZNS0_65_GLOBAL__N__cd49fe81_27_ActivationSoftplusKernel_cu_9e10b42f_310024softplus_backward_kernelERNS_18TensorIteratorBaseERKN3c106ScalarES8_ENKUlvE_clEvENKUlvE_clEvEUlddE_St5arrayIPcLm3EELi4E23TrivialOffsetCalculatorILi2EjESF_ILi1EjENS0_6memory12LoadWithCastILi2EEENSI_13StoreWithCastILi1EEEEEviT_T0_T2_T3_T4_T5_)
        /*03c8*/ 	.word	0x00000000


	//----- nvinfo : EIATTR_REGCOUNT
	.align		4
.L_199:
        /*03cc*/ 	.byte	0x04, 0x2f
        /*03ce*/ 	.short	(.L_201 - .L_200)
	.align		4
.L_200:
        /*03d0*/ 	.word	index@(_ZN2at6native18elementwise_kernelILi128ELi4EZNS0_15gpu_kernel_implIZZZNS0_65_GLOBAL__N__cd49fe81_27_ActivationSoftplusKernel_cu_9e10b42f_310024softplus_backward_kernelERNS_18TensorIteratorBaseERKN3c106ScalarES9_ENKUlvE_clEvENKUlvE_clEvEUlddE_EEvS5_RKT_EUliE_EEviT1_)
        /*03d4*/ 	.word	0x0000001b


	//----- nvinfo : EIATTR_FRAME_SIZE
	.align		4
.L_201:
        /*03d8*/ 	.byte	0x04, 0x11
        /*03da*/ 	.short	(.L_203 - .L_202)
	.align		4
.L_202:
        /*03dc*/ 	.word	index@($__internal_0_$__cuda_sm20_div_rn_f64_full)
        /*03e0*/ 	.word	0x00000000


	//----- nvinfo : EIATTR_FRAME_SIZE
	.align		4
.L_203:
        /*03e4*/ 	.byte	0x04, 0x11
        /*03e6*/ 	.short	(.L_205 - .L_204)
	.align		4
.L_204:
        /*03e8*/ 	.word	index@(_ZN2at6native18elementwise_kernelILi128ELi4EZNS0_15gpu_kernel_implIZZZNS0_65_GLOBAL__N__cd49fe81_27_ActivationSoftplusKernel_cu_9e10b42f_310024softplus_backward_kernelERNS_18TensorIteratorBaseERKN3c106ScalarES9_ENKUlvE_clEvENKUlvE_clEvEUlddE_EEvS5_RKT_EUliE_EEviT1_)
        /*03ec*/ 	.word	0x00000000


	//----- nvinfo : EIATTR_REGCOUNT
	.align		4
.L_205:
        /*03f0*/ 	.byte	0x04, 0x2f
        /*03f2*/ 	.short	(.L_207 - .L_206)
	.align		4
.L_206:
        /*03f4*/ 	.word	index@(_ZN2at6native29vectorized_elementwise_kernelILi8EZZZNS0_65_GLOBAL__N__cd49fe81_27_ActivationSoftplusKernel_cu_9e10b42f_310024softplus_backward_kernelERNS_18TensorIteratorBaseERKN3c106ScalarES8_ENKUlvE_clEvENKUlvE0_clEvEUlffE_St5arrayIPcLm3EEEEviT0_T1_)
        /*03f8*/ 	.word	0x00000020


	//----- nvinfo : EIATTR_FRAME_SIZE
	.align		4
.L_207:
        /*03fc*/ 	.byte	0x04, 0x11
        /*03fe*/ 	.short	(.L_209 - .L_208)
	.align		4
.L_208:
        /*0400*/ 	.word	index@(_ZN2at6native29vectorized_elementwise_kernelILi8EZZZNS0_65_GLOBAL__N__cd49fe81_27_ActivationSoftplusKernel_cu_9e10b42f_310024softplus_backward_kernelERNS_18TensorIteratorBaseERKN3c106ScalarES8_ENKUlvE_clEvENKUlvE0_clEvEUlffE_St5arrayIPcLm3EEEEviT0_T1_)
        /*0404*/ 	.word	0x00000000


	//----- nvinfo : EIATTR_REGCOUNT
	.align		4
.L_209:
        /*0408*/ 	.byte	0x04, 0x2f
        /*040a*/ 	.short	(.L_211 - .L_210)
	.align		4
.L_210:
        /*040c*/ 	.word	index@(_ZN2at6native29vectorized_elementwise_kernelILi4EZZZNS0_65_GLOBAL__N__cd49fe81_27_ActivationSoftplusKernel_cu_9e10b42f_310024softplus_backward_kernelERNS_18TensorIteratorBaseERKN3c106ScalarES8_ENKUlvE_clEvENKUlvE0_clEvEUlffE_St5arrayIPcLm3EEEEviT0_T1_)
        /*0410*/ 	.word	0x00000020


	//----- nvinfo : EIATTR_FRAME_SIZE
	.align		4
.L_211:
        /*0414*/ 	.byte	0x04, 0x11
        /*0416*/ 	.short	(.L_213 - .L_212)
	.align		4
.L_212:
        /*0418*/ 	.word	index@(_ZN2at6native29vectorized_elementwise_kernelILi4EZZZNS0_65_GLOBAL__N__cd49fe81_27_ActivationSoftplusKernel_cu_9e10b42f_310024softplus_backward_kernelERNS_18TensorIteratorBaseERKN3c106ScalarES8_ENKUlvE_clEvENKUlvE0_clEvEUlffE_St5arrayIPcLm3EEEEviT0_T1_)
        /*041c*/ 	.word	0x00000000


	//----- nvinfo : EIATTR_REGCOUNT
	.align		4
.L_213:
        /*0420*/ 	.byte	0x04, 0x2f
        /*0422*/ 	.short	(.L_215 - .L_214)
	.align		4
.L_214:
        /*0424*/ 	.word	index@(_ZN2at6native29vectorized_elementwise_kernelILi2EZZZNS0_65_GLOBAL__N__cd49fe81_27_ActivationSoftplusKernel_cu_9e10b42f_310024softplus_backward_kernelERNS_18TensorIteratorBaseERKN3c106ScalarES8_ENKUlvE_clEvENKUlvE0_clEvEUlffE_St5arrayIPcLm3EEEEviT0_T1_)
        /*0428*/ 	.word	0x00000020


	//----- nvinfo : EIATTR_FRAME_SIZE
	.align		4
.L_215:
        /*042c*/ 	.byte	0x04, 0x11
        /*042e*/ 	.short	(.L_217 - .L_216)
	.align		4
.L_216:
        /*0430*/ 	.word	index@(_ZN2at6native29vectorized_elementwise_kernelILi2EZZZNS0_65_GLOBAL__N__cd49fe81_27_ActivationSoftplusKernel_cu_9e10b42f_310024softplus_backward_kernelERNS_18TensorIteratorBaseERKN3c106ScalarES8_ENKUlvE_clEvENKUlvE0_clEvEUlffE_St5arrayIPcLm3EEEEviT0_T1_)
        /*0434*/ 	.word	0x00000000


	//----- nvinfo : EIATTR_REGCOUNT
	.align		4
.L_217:
        /*0438*/ 	.byte	0x04, 0x2f
        /*043a*/ 	.short	(.L_219 - .L_218)
	.align		4
.L_218:
        /*043c*/ 	.word	index@(_ZN2at6native27unrolled_elementwise_kernelIZZZNS0_65_GLOBAL__N__cd49fe81_27_ActivationSoftplusKernel_cu_9e10b42f_310024softplus_backward_kernelERNS_18TensorIteratorBaseERKN3c106ScalarES8_ENKUlvE_clEvENKUlvE0_clEvEUlffE_St5arrayIPcLm3EELi4E23TrivialOffsetCalculatorILi2EjESF_ILi1EjENS0_6memory15LoadWithoutCastENSI_16StoreWithoutCastEEEviT_T0_T2_T3_T4_T5_)
        /*0440*/ 	.word	0x00000020


	//----- nvinfo : EIATTR_FRAME_SIZE
	.align		4
.L_219:
        /*0444*/ 	.byte	0x04, 0x11
        /*0446*/ 	.short	(.L_221 - .L_220)
	.align		4
.L_220:
        /*0448*/ 	.word	index@(_ZN2at6native27unrolled_elementwise_kernelIZZZNS0_65_GLOBAL__N__cd49fe81_27_ActivationSoftplusKernel_cu_9e10b42f_310024softplus_backward_kernelERNS_18TensorIteratorBaseERKN3c106ScalarES8_ENKUlvE_clEvENKUlvE0_clEvEUlffE_St5arrayIPcLm3EELi4E23TrivialOffsetCalculatorILi2EjESF_ILi1EjENS0_6memory15LoadWithoutCastENSI_16StoreWithoutCastEEEviT_T0_T2_T3_T4_T5_)
        /*044c*/ 	.word	0x00000000


	//----- nvinfo : EIATTR_REGCOUNT
	.align		4
.L_221:
        /*0450*/ 	.byte	0x04, 0x2f
        /*0452*/ 	.short	(.L_223 - .L_222)
	.align		4
.L_222:
        /*0454*/ 	.word	index@(_ZN2at6native18elementwise_kernelILi128ELi2EZNS0_22gpu_kernel_impl_nocastIZZZNS0_65_GLOBAL__N__cd49fe81_27_ActivationSoftplusKernel_cu_9e10b42f_310024softplus_backward_kernelERNS_18TensorIteratorBaseERKN3c106ScalarES9_ENKUlvE_clEvENKUlvE0_clEvEUlffE_EEvS5_RKT_EUliE_EEviT1_)
        /*0458*/ 	.word	0x00000014


	//----- nvinfo : EIATTR_FRAME_SIZE
	.align		4
.L_223:
        /*045c*/ 	.byte	0x04, 0x11
        /*045e*/ 	.short	(.L_225 - .L_224)
	.align		4
.L_224:
        /*0460*/ 	.word	index@(_ZN2at6native18elementwise_kernelILi128ELi2EZNS0_22gpu_kernel_impl_nocastIZZZNS0_65_GLOBAL__N__cd49fe81_27_ActivationSoftplusKernel_cu_9e10b42f_310024softplus_backward_kernelERNS_18TensorIteratorBaseERKN3c106ScalarES9_ENKUlvE_clEvENKUlvE0_clEvEUlffE_EEvS5_RKT_EUliE_EEviT1_)
        /*0464*/ 	.word	0x00000000


	//----- nvinfo : EIATTR_REGCOUNT
	.align		4
.L_225:
        /*0468*/ 	.byte	0x04, 0x2f
        /*046a*/ 	.short	(.L_227 - .L_226)
	.align		4
.L_226:
        /*046c*/ 	.word	index@(_ZN2at6native27unrolled_elementwise_kernelIZZZNS0_65_GLOBAL__N__cd49fe81_27_ActivationSoftplusKernel_cu_9e10b42f_310024softplus_backward_kernelERNS_18TensorIteratorBaseERKN3c106ScalarES8_ENKUlvE_clEvENKUlvE0_clEvEUlffE_St5arrayIPcLm3EELi4E23TrivialOffsetCalculatorILi2EjESF_ILi1EjENS0_6memory12LoadWithCastILi2EEENSI_13StoreWithCastILi1EEEEEviT_T0_T2_T3_T4_T5_)
        /*0470*/ 	.word	0x00000020


	//----- nvinfo : EIATTR_FRAME_SIZE
	.align		4
.L_227:
        /*0474*/ 	.byte	0x04, 0x11
        /*0476*/ 	.short	(.L_229 - .L_228)
	.align		4
.L_228:
        /*0478*/ 	.word	index@(_ZN2at6native27unrolled_elementwise_kernelIZZZNS0_65_GLOBAL__N__cd49fe81_27_ActivationSoftplusKernel_cu_9e10b42f_310024softplus_backward_kernelERNS_18TensorIteratorBaseERKN3c106ScalarES8_ENKUlvE_clEvENKUlvE0_clEvEUlffE_St5arrayIPcLm3EELi4E23TrivialOffsetCalculatorILi2EjESF_ILi1EjENS0_6memory12LoadWithCastILi2EEENSI_13StoreWithCastILi1EEEEEviT_T0_T2_T3_T4_T5_)
        /*047c*/ 	.word	0x00000000


	//----- nvinfo : EIATTR_REGCOUNT
	.align		4
.L_229:
        /*0480*/ 	.byte	0x04, 0x2f
        /*0482*/ 	.short	(.L_231 - .L_230)
	.align		4
.L_230:
        /*0484*/ 	.word	index@(_ZN2at6native18elementwise_kernelILi128ELi4EZNS0_15gpu_kernel_implIZZZNS0_65_GLOBAL__N__cd49fe81_27_ActivationSoftplusKernel_cu_9e10b42f_310024softplus_backward_kernelERNS_18TensorIteratorBaseERKN3c106ScalarES9_ENKUlvE_clEvENKUlvE0_clEvEUlffE_EEvS5_RKT_EUliE_EEviT1_)
        /*0488*/ 	.word	0x0000001a


	//----- nvinfo : EIATTR_FRAME_SIZE
	.align		4
.L_231:
        /*048c*/ 	.byte	0x04, 0x11
        /*048e*/ 	.short	(.L_233 - .L_232)
	.align		4
.L_232:
        /*0490*/ 	.word	index@(_ZN2at6native18elementwise_kernelILi128ELi4EZNS0_15gpu_kernel_implIZZZNS0_65_GLOBAL__N__cd49fe81_27_ActivationSoftplusKernel_cu_9e10b42f_310024softplus_backward_kernelERNS_18TensorIteratorBaseERKN3c106ScalarES9_ENKUlvE_clEvENKUlvE0_clEvEUlffE_EEvS5_RKT_EUliE_EEviT1_)
        /*0494*/ 	.word	0x00000000


	//----- nvinfo : EIATTR_REGCOUNT
	.align		4
.L_233:
        /*0498*/ 	.byte	0x04, 0x2f
        /*049a*/ 	.short	(.L_235 - .L_234)
	.align		4
.L_234:
        /*049c*/ 	.word	index@(_ZN2at6native29vectorized_elementwise_kernelILi8EZZZNS0_65_GLOBAL__N__cd49fe81_27_ActivationSoftplusKernel_cu_9e10b42f_310024softplus_backward_kernelERNS_18TensorIteratorBaseERKN3c106ScalarES8_ENKUlvE_clEvENKUlvE1_clEvEUlNS5_4HalfESB_E_St5arrayIPcLm3EEEEviT0_T1_)
        /*04a0*/ 	.word	0x00000020


	//----- nvinfo : EIATTR_FRAME_SIZE
	.align		4
.L_235:
        /*04a4*/ 	.byte	0x04, 0x11
        /*04a6*/ 	.short	(.L_237 - .L_236)
	.align		4
.L_236:
        /*04a8*/ 	.word	index@(_ZN2at6native29vectorized_elementwise_kernelILi8EZZZNS0_65_GLOBAL__N__cd49fe81_27_ActivationSoftplusKernel_cu_9e10b42f_310024softplus_backward_kernelERNS_18TensorIteratorBaseERKN3c106ScalarES8_ENKUlvE_clEvENKUlvE1_clEvEUlNS5_4HalfESB_E_St5arrayIPcLm3EEEEviT0_T1_)
        /*04ac*/ 	.word	0x00000000


	//----- nvinfo : EIATTR_REGCOUNT
	.align		4
.L_237:
        /*04b0*/ 	.byte	0x04, 0x2f
        /*04b2*/ 	.short	(.L_239 - .L_238)
	.align		4
.L_238:
        /*04b4*/ 	.word	index@(_ZN2at6native29vectorized_elementwise_kernelILi4EZZZNS0_65_GLOBAL__N__cd49fe81_27_ActivationSoftplusKernel_cu_9e10b42f_310024softplus_backward_kernelERNS_18TensorIteratorBaseERKN3c106ScalarES8_ENKUlvE_clEvENKUlvE1_clEvEUlNS5_4HalfESB_E_St5arrayIPcLm3EEEEviT0_T1_)
        /*04b8*/ 	.word	0x00000020


	//----- nvinfo : EIATTR_FRAME_SIZE
	.align		4
.L_239:
        /*04bc*/ 	.byte	0x04, 0x11
        /*04be*/ 	.short	(.L_241 - .L_240)
	.align		4
.L_240:
        /*04c0*/ 	.word	index@(_ZN2at6native29vectorized_elementwise_kernelILi4EZZZNS0_65_GLOBAL__N__cd49fe81_27_ActivationSoftplusKernel_cu_9e10b42f_310024softplus_backward_kernelERNS_18TensorIteratorBaseERKN3c106ScalarES8_ENKUlvE_clEvENKUlvE1_clEvEUlNS5_4HalfESB_E_St5arrayIPcLm3EEEEviT0_T1_)
        /*04c4*/ 	.word	0x00000000


	//----- nvinfo : EIATTR_REGCOUNT
	.align		4
.L_241:
        /*04c8*/ 	.byte	0x04, 0x2f
        /*04ca*/ 	.short	(.L_243 - .L_242)
	.align		4
.L_242:
        /*04cc*/ 	.word	index@(_ZN2at6native29vectorized_elementwise_kernelILi2EZZZNS0_65_GLOBAL__N__cd49fe81_27_ActivationSoftplusKernel_cu_9e10b42f_310024softplus_backward_kernelERNS_18TensorIteratorBaseERKN3c106ScalarES8_ENKUlvE_clEvENKUlvE1_clEvEUlNS5_4HalfESB_E_St5arrayIPcLm3EEEEviT0_T1_)
        /*04d0*/ 	.word	0x00000020


	//----- nvinfo : EIATTR_FRAME_SIZE
	.align		4
.L_243:
        /*04d4*/ 	.byte	0x04, 0x11
        /*04d6*/ 	.short	(.L_245 - .L_244)
	.align		4
.L_244:
        /*04d8*/ 	.word	index@(_ZN2at6native29vectorized_elementwise_kernelILi2EZZZNS0_65_GLOBAL__N__cd49fe81_27_ActivationSoftplusKernel_cu_9e10b42f_310024softplus_backward_kernelERNS_18TensorIteratorBaseERKN3c106ScalarES8_ENKUlvE_clEvENKUlvE1_clEvEUlNS5_4HalfESB_E_St5arrayIPcLm3EEEEviT0_T1_)
        /*04dc*/ 	.word	0x00000000


	//----- nvinfo : EIATTR_REGCOUNT
	.align		4
.L_245:
        /*04e0*/ 	.byte	0x04, 0x2f
        /*04e2*/ 	.short	(.L_247 - .L_246)
	.align		4
.L_246:
        /*04e4*/ 	.word	index@(_ZN2at6native27unrolled_elementwise_kernelIZZZNS0_65_GLOBAL__N__cd49fe81_27_ActivationSoftplusKernel_cu_9e10b42f_310024softplus_backward_kernelERNS_18TensorIteratorBaseERKN3c106ScalarES8_ENKUlvE_clEvENKUlvE1_clEvEUlNS5_4HalfESB_E_St5arrayIPcLm3EELi4E23TrivialOffsetCalculatorILi2EjESG_ILi1EjENS0_6memory15LoadWithoutCastENSJ_16StoreWithoutCastEEEviT_T0_T2_T3_T4_T5_)
        /*04e8*/ 	.word	0x0000001c


	//----- nvinfo : EIATTR_FRAME_SIZE
	.align		4
.L_247:
        /*04ec*/ 	.byte	0x04, 0x11
        /*04ee*/ 	.short	(.L_249 - .L_248)
	.align		4
.L_248:
        /*04f0*/ 	.word	index@(_ZN2at6native27unrolled_elementwise_kernelIZZZNS0_65_GLOBAL__N__cd49fe81_27_ActivationSoftplusKernel_cu_9e10b42f_310024softplus_backward_kernelERNS_18TensorIteratorBaseERKN3c106ScalarES8_ENKUlvE_clEvENKUlvE1_clEvEUlNS5_4HalfESB_E_St5arrayIPcLm3EELi4E23TrivialOffsetCalculatorILi2EjESG_ILi1EjENS0_6memory15LoadWithoutCastENSJ_16StoreWithoutCastEEEviT_T0_T2_T3_T4_T5_)
        /*04f4*/ 	.word	0x00000000


	//----- nvinfo : EIATTR_REGCOUNT
	.align		4
.L_249:
        /*04f8*/ 	.byte	0x04, 0x2f
        /*04fa*/ 	.short	(.L_251 - .L_250)
	.align		4
.L_250:
        /*04fc*/ 	.word	index@(_ZN2at6native18elementwise_kernelILi128ELi4EZNS0_22gpu_kernel_impl_nocastIZZZNS0_65_GLOBAL__N__cd49fe81_27_ActivationSoftplusKernel_cu_9e10b42f_310024softplus_backward_kernelERNS_18TensorIteratorBaseERKN3c106ScalarES9_ENKUlvE_clEvENKUlvE1_clEvEUlNS6_4HalfESC_E_EEvS5_RKT_EUliE_EEviT1_)
        /*0500*/ 	.word	0x00000014


	//----- nvinfo : EIATTR_FRAME_SIZE
	.align		4
.L_251:
        /*0504*/ 	.byte	0x04, 0x11
        /*0506*/ 	.short	(.L_253 - .L_252)
	.align		4
.L_252:
        /*0508*/ 	.word	index@(_ZN2at6native18elementwise_kernelILi128ELi4EZNS0_22gpu_kernel_impl_nocastIZZZNS0_65_GLOBAL__N__cd49fe81_27_ActivationSoftplusKernel_cu_9e10b42f_310024softplus_backward_kernelERNS_18TensorIteratorBaseERKN3c106ScalarES9_ENKUlvE_clEvENKUlvE1_clEvEUlNS6_4HalfESC_E_EEvS5_RKT_EUliE_EEviT1_)
        /*050c*/ 	.word	0x00000000


	//----- nvinfo : EIATTR_REGCOUNT
	.align		4
.L_253:
        /*0510*/ 	.byte	0x04, 0x2f
        /*0512*/ 	.short	(.L_255 - .L_254)
	.align		4
.L_254:
        /*0514*/ 	.word	index@(_ZN2at6native27unrolled_elementwise_kernelIZZZNS0_65_GLOBAL__N__cd49fe81_27_ActivationSoftplusKernel_cu_9e10b42f_310024softplus_backward_kernelERNS_18TensorIteratorBaseERKN3c106ScalarES8_ENKUlvE_clEvENKUlvE1_clEvEUlNS5_4HalfESB_E_St5arrayIPcLm3EELi4E23TrivialOffsetCalculatorILi2EjESG_ILi1EjENS0_6memory12LoadWithCastILi2EEENSJ_13StoreWithCastILi1EEEEEviT_T0_T2_T3_T4_T5_)
        /*0518*/ 	.word	0x0000001f


	//----- nvinfo : EIATTR_FRAME_SIZE
	.align		4
.L_255:
        /*051c*/ 	.byte	0x04, 0x11
        /*051e*/ 	.short	(.L_257 - .L_256)
	.align		4
.L_256:
        /*0520*/ 	.word	index@(_ZN2at6native27unrolled_elementwise_kernelIZZZNS0_65_GLOBAL__N__cd49fe81_27_ActivationSoftplusKernel_cu_9e10b42f_310024softplus_backward_kernelERNS_18TensorIteratorBaseERKN3c106ScalarES8_ENKUlvE_clEvENKUlvE1_clEvEUlNS5_4HalfESB_E_St5arrayIPcLm3EELi4E23TrivialOffsetCalculatorILi2EjESG_ILi1EjENS0_6memory12LoadWithCastILi2EEENSJ_13StoreWithCastILi1EEEEEviT_T0_T2_T3_T4_T5_)
        /*0524*/ 	.word	0x00000000


	//----- nvinfo : EIATTR_REGCOUNT
	.align		4
.L_257:
        /*0528*/ 	.byte	0x04, 0x2f
        /*052a*/ 	.short	(.L_259 - .L_258)
	.align		4
.L_258:
        /*052c*/ 	.word	index@(_ZN2at6native18elementwise_kernelILi128ELi4EZNS0_15gpu_kernel_implIZZZNS0_65_GLOBAL__N__cd49fe81_27_ActivationSoftplusKernel_cu_9e10b42f_310024softplus_backward_kernelERNS_18TensorIteratorBaseERKN3c106ScalarES9_ENKUlvE_clEvENKUlvE1_clEvEUlNS6_4HalfESC_E_EEvS5_RKT_EUliE_EEviT1_)
        /*0530*/ 	.word	0x00000018


	//----- nvinfo : EIATTR_FRAME_SIZE
	.align		4
.L_259:
        /*0534*/ 	.byte	0x04, 0x11
        /*0536*/ 	.short	(.L_261 - .L_260)
	.align		4
.L_260:
        /*0538*/ 	.word	index@(_ZN2at6native18elementwise_kernelILi128ELi4EZNS0_15gpu_kernel_implIZZZNS0_65_GLOBAL__N__cd49fe81_27_ActivationSoftplusKernel_cu_9e10b42f_310024softplus_backward_kernelERNS_18TensorIteratorBaseERKN3c106ScalarES9_ENKUlvE_clEvENKUlvE1_clEvEUlNS6_4HalfESC_E_EEvS5_RKT_EUliE_EEviT1_)
        /*053c*/ 	.word	0x00000000


	//----- nvinfo : EIATTR_REGCOUNT
	.align		4
.L_261:
        /*0540*/ 	.byte	0x04, 0x2f
        /*0542*/ 	.short	(.L_263 - .L_262)
	.align		4
.L_262:
        /*0544*/ 	.word	index@(_ZN2at6native29vectorized_elementwise_kernelILi8EZZZNS0_65_GLOBAL__N__cd49fe81_27_ActivationSoftplusKernel_cu_9e10b42f_310024softplus_backward_kernelERNS_18TensorIteratorBaseERKN3c106ScalarES8_ENKUlvE_clEvENKUlvE2_clEvEUlNS5_8BFloat16ESB_E_St5arrayIPcLm3EEEEviT0_T1_)
        /*0548*/ 	.word	0x00000020


	//----- nvinfo : EIATTR_FRAME_SIZE
	.align		4
.L_263:
        /*054c*/ 	.byte	0x04, 0x11
        /*054e*/ 	.short	(.L_265 - .L_264)
	.align		4
.L_264:
        /*0550*/ 	.word	index@(_ZN2at6native29vectorized_elementwise_kernelILi8EZZZNS0_65_GLOBAL__N__cd49fe81_27_ActivationSoftplusKernel_cu_9e10b42f_310024softplus_backward_kernelERNS_18TensorIteratorBaseERKN3c106ScalarES8_ENKUlvE_clEvENKUlvE2_clEvEUlNS5_8BFloat16ESB_E_St5arrayIPcLm3EEEEviT0_T1_)
        /*0554*/ 	.word	0x00000000


	//----- nvinfo : EIATTR_REGCOUNT
	.align		4
.L_265:
        /*0558*/ 	.byte	0x04, 0x2f
        /*055a*/ 	.short	(.L_267 - .L_266)
	.align		4
.L_266:
        /*055c*/ 	.word	index@(_ZN2at6native29vectorized_elementwise_kernelILi4EZZZNS0_65_GLOBAL__N__cd49fe81_27_ActivationSoftplusKernel_cu_9e10b42f_310024softplus_backward_kernelERNS_18TensorIteratorBaseERKN3c106ScalarES8_ENKUlvE_clEvENKUlvE2_clEvEUlNS5_8BFloat16ESB_E_St5arrayIPcLm3EEEEviT0_T1_)
        /*0560*/ 	.word	0x00000020


	//----- nvinfo : EIATTR_FRAME_SIZE
	.align		4
.L_267:
        /*0564*/ 	.byte	0x04, 0x11
        /*0566*/ 	.short	(.L_269 - .L_268)
	.align		4
.L_268:
        /*0568*/ 	.word	index@(_ZN2at6native29vectorized_elementwise_kernelILi4EZZZNS0_65_GLOBAL__N__cd49fe81_27_ActivationSoftplusKernel_cu_9e10b42f_310024softplus_backward_kernelERNS_18TensorIteratorBaseERKN3c106ScalarES8_ENKUlvE_clEvENKUlvE2_clEvEUlNS5_8BFloat16ESB_E_St5arrayIPcLm3EEEEviT0_T1_)
        /*056c*/ 	.word	0x00000000


	//----- nvinfo : EIATTR_REGCOUNT
	.align		4
.L_269:
        /*0570*/ 	.byte	0x04, 0x2f
        /*0572*/ 	.short	(.L_271 - .L_270)
	.align		4
.L_270:
        /*0574*/ 	.word	index@(_ZN2at6native29vectorized_elementwise_kernelILi2EZZZNS0_65_GLOBAL__N__cd49fe81_27_ActivationSoftplusKernel_cu_9e10b42f_310024softplus_backward_kernelERNS_18TensorIteratorBaseERKN3c106ScalarES8_ENKUlvE_clEvENKUlvE2_clEvEUlNS5_8BFloat16ESB_E_St5arrayIPcLm3EEEEviT0_T1_)
        /*0578*/ 	.word	0x00000020


	//----- nvinfo : EIATTR_FRAME_SIZE
	.align		4
.L_271:
        /*057c*/ 	.byte	0x04, 0x11
        /*057e*/ 	.short	(.L_273 - .L_272)
	.align		4
.L_272:
        /*0580*/ 	.word	index@(_ZN2at6native29vectorized_elementwise_kernelILi2EZZZNS0_65_GLOBAL__N__cd49fe81_27_ActivationSoftplusKernel_cu_9e10b42f_310024softplus_backward_kernelERNS_18TensorIteratorBaseERKN3c106ScalarES8_ENKUlvE_clEvENKUlvE2_clEvEUlNS5_8BFloat16ESB_E_St5arrayIPcLm3EEEEviT0_T1_)
        /*0584*/ 	.word	0x00000000


	//----- nvinfo : EIATTR_REGCOUNT
	.align		4
.L_273:
        /*0588*/ 	.byte	0x04, 0x2f
        /*058a*/ 	.short	(.L_275 - .L_274)
	.align		4
.L_274:
        /*058c*/ 	.word	index@(_ZN2at6native27unrolled_elementwise_kernelIZZZNS0_65_GLOBAL__N__cd49fe81_27_ActivationSoftplusKernel_cu_9e10b42f_310024softplus_backward_kernelERNS_18TensorIteratorBaseERKN3c106ScalarES8_ENKUlvE_clEvENKUlvE2_clEvEUlNS5_8BFloat16ESB_E_St5arrayIPcLm3EELi4E23TrivialOffsetCalculatorILi2EjESG_ILi1EjENS0_6memory15LoadWithoutCastENSJ_16StoreWithoutCastEEEviT_T0_T2_T3_T4_T5_)
        /*0590*/ 	.word	0x0000001c


	//----- nvinfo : EIATTR_FRAME_SIZE
	.align		4
.L_275:
        /*0594*/ 	.byte	0x04, 0x11
        /*0596*/ 	.short	(.L_277 - .L_276)
	.align		4
.L_276:
        /*0598*/ 	.word	index@(_ZN2at6native27unrolled_elementwise_kernelIZZZNS0_65_GLOBAL__N__cd49fe81_27_ActivationSoftplusKernel_cu_9e10b42f_310024softplus_backward_kernelERNS_18TensorIteratorBaseERKN3c106ScalarES8_ENKUlvE_clEvENKUlvE2_clEvEUlNS5_8BFloat16ESB_E_St5arrayIPcLm3EELi4E23TrivialOffsetCalculatorILi2EjESG_ILi1EjENS0_6memory15LoadWithoutCastENSJ_16StoreWithoutCastEEEviT_T0_T2_T3_T4_T5_)
        /*059c*/ 	.word	0x00000000


	//----- nvinfo : EIATTR_REGCOUNT
	.align		4
.L_277:
        /*05a0*/ 	.byte	0x04, 0x2f
        /*05a2*/ 	.short	(.L_279 - .L_278)
	.align		4
.L_278:
        /*05a4*/ 	.word	index@(_ZN2at6native18elementwise_kernelILi128ELi4EZNS0_22gpu_kernel_impl_nocastIZZZNS0_65_GLOBAL__N__cd49fe81_27_ActivationSoftplusKernel_cu_9e10b42f_310024softplus_backward_kernelERNS_18TensorIteratorBaseERKN3c106ScalarES9_ENKUlvE_clEvENKUlvE2_clEvEUlNS6_8BFloat16ESC_E_EEvS5_RKT_EUliE_EEviT1_)
        /*05a8*/ 	.word	0x00000014


	//----- nvinfo : EIATTR_FRAME_SIZE
	.align		4
.L_279:
        /*05ac*/ 	.byte	0x04, 0x11
        /*05ae*/ 	.short	(.L_281 - .L_280)
	.align		4
.L_280:
        /*05b0*/ 	.word	index@(_ZN2at6native18elementwise_kernelILi128ELi4EZNS0_22gpu_kernel_impl_nocastIZZZNS0_65_GLOBAL__N__cd49fe81_27_ActivationSoftplusKernel_cu_9e10b42f_310024softplus_backward_kernelERNS_18TensorIteratorBaseERKN3c106ScalarES9_ENKUlvE_clEvENKUlvE2_clEvEUlNS6_8BFloat16ESC_E_EEvS5_RKT_EUliE_EEviT1_)
        /*05b4*/ 	.word	0x00000000


	//----- nvinfo : EIATTR_REGCOUNT
	.align		4
.L_281:
        /*05b8*/ 	.byte	0x04, 0x2f
        /*05ba*/ 	.short	(.L_283 - .L_282)
	.align		4
.L_282:
        /*05bc*/ 	.word	index@(_ZN2at6native27unrolled_elementwise_kernelIZZZNS0_65_GLOBAL__N__cd49fe81_27_ActivationSoftplusKernel_cu_9e10b42f_310024softplus_backward_kernelERNS_18TensorIteratorBaseERKN3c106ScalarES8_ENKUlvE_clEvENKUlvE2_clEvEUlNS5_8BFloat16ESB_E_St5arrayIPcLm3EELi4E23TrivialOffsetCalculatorILi2EjESG_ILi1EjENS0_6memory12LoadWithCastILi2EEENSJ_13StoreWithCastILi1EEEEEviT_T0_T2_T3_T4_T5_)
        /*05c0*/ 	.word	0x0000001f


	//----- nvinfo : EIATTR_FRAME_SIZE
	.align		4
.L_283:
        /*05c4*/ 	.byte	0x04, 0x11
        /*05c6*/ 	.short	(.L_285 - .L_284)
	.align		4
.L_284:
        /*05c8*/ 	.word	index@(_ZN2at6native27unrolled_elementwise_kernelIZZZNS0_65_GLOBAL__N__cd49fe81_27_ActivationSoftplusKernel_cu_9e10b42f_310024softplus_backward_kernelERNS_18TensorIteratorBaseERKN3c106ScalarES8_ENKUlvE_clEvENKUlvE2_clEvEUlNS5_8BFloat16ESB_E_St5arrayIPcLm3EELi4E23TrivialOffsetCalculatorILi2EjESG_ILi1EjENS0_6memory12LoadWithCastILi2EEENSJ_13StoreWithCastILi1EEEEEviT_T0_T2_T3_T4_T5_)
        /*05cc*/ 	.word	0x00000000


	//----- nvinfo : EIATTR_REGCOUNT
	.align		4
.L_285:
        /*05d0*/ 	.byte	0x04, 0x2f
        /*05d2*/ 	.short	(.L_287 - .L_286)
	.align		4
.L_286:
        /*05d4*/ 	.word	index@(_ZN2at6native18elementwise_kernelILi128ELi4EZNS0_15gpu_kernel_implIZZZNS0_65_GLOBAL__N__cd49fe81_27_ActivationSoftplusKernel_cu_9e10b42f_310024softplus_backward_kernelERNS_18TensorIteratorBaseERKN3c106ScalarES9_ENKUlvE_clEvENKUlvE2_clEvEUlNS6_8BFloat16ESC_E_EEvS5_RKT_EUliE_EEviT1_)
        /*05d8*/ 	.word	0x00000018


	//----- nvinfo : EIATTR_FRAME_SIZE
	.align		4
.L_287:
        /*05dc*/ 	.byte	0x04, 0x11
        /*05de*/ 	.short	(.L_289 - .L_288)
	.align		4
.L_288:
        /*05e0*/ 	.word	index@(_ZN2at6native18elementwise_kernelILi128ELi4EZNS0_15gpu_kernel_implIZZZNS0_65_GLOBAL__N__cd49fe81_27_ActivationSoftplusKernel_cu_9e10b42f_310024softplus_backward_kernelERNS_18TensorIteratorBaseERKN3c106ScalarES9_ENKUlvE_clEvENKUlvE2_clEvEUlNS6_8BFloat16ESC_E_EEvS5_RKT_EUliE_EEviT1_)
        /*05e4*/ 	.word	0x00000000


	//----- nvinfo : EIATTR_MIN_STACK_SIZE
	.align		4
.L_289:
        /*05e8*/ 	.byte	0x04, 0x12
        /*05ea*/ 	.short	(.L_291 - .L_290)
	.align		4
.L_290:
        /*05ec*/ 	.word	index@(_ZN2at6native18elementwise_kernelILi128ELi4EZNS0_15gpu_kernel_implIZZZNS0_65_GLOBAL__N__cd49fe81_27_ActivationSoftplusKernel_cu_9e10b42f_310024softplus_backward_kernelERNS_18TensorIteratorBaseERKN3c106ScalarES9_ENKUlvE_clEvENKUlvE2_clEvEUlNS6_8BFloat16ESC_E_EEvS5_RKT_EUliE_EEviT1_)
        /*05f0*/ 	.word	0x00000000


	//----- nvinfo : EIATTR_MIN_STACK_SIZE
	.align		4
.L_291:
        /*05f4*/ 	.byte	0x04, 0x12
        /*05f6*/ 	.short	(.L_293 - .L_292)
	.align		4
.L_292:
        /*05f8*/ 	.word	index@(_ZN2at6native27unrolled_elementwise_kernelIZZZNS0_65_GLOBAL__N__cd49fe81_27_ActivationSoftplusKernel_cu_9e10b42f_310024softplus_backward_kernelERNS_18TensorIteratorBaseERKN3c106ScalarES8_ENKUlvE_clEvENKUlvE2_clEvEUlNS5_8BFloat16ESB_E_St5arrayIPcLm3EELi4E23TrivialOffsetCalculatorILi2EjESG_ILi1EjENS0_6memory12LoadWithCastILi2EEENSJ_13StoreWithCastILi1EEEEEviT_T0_T2_T3_T4_T5_)
        /*05fc*/ 	.word	0x00000000


	//----- nvinfo : EIATTR_MIN_STACK_SIZE
	.align		4
.L_293:
        /*0600*/ 	.byte	0x04, 0x12
        /*0602*/ 	.short	(.L_295 - .L_294)
	.align		4
.L_294:
        /*0604*/ 	.word	index@(_ZN2at6native18elementwise_kernelILi128ELi4EZNS0_22gpu_kernel_impl_nocastIZZZNS0_65_GLOBAL__N__cd49fe81_27_ActivationSoftplusKernel_cu_9e10b42f_310024softplus_backward_kernelERNS_18TensorIteratorBaseERKN3c106ScalarES9_ENKUlvE_clEvENKUlvE2_clEvEUlNS6_8BFloat16ESC_E_EEvS5_RKT_EUliE_EEviT1_)
        /*0608*/ 	.word	0x00000000


	//----- nvinfo : EIATTR_MIN_STACK_SIZE
	.align		4
.L_295:
        /*060c*/ 	.byte	0x04, 0x12
        /*060e*/ 	.short	(.L_297 - .L_296)
	.align		4
.L_296:
        /*0610*/ 	.word	index@(_ZN2at6native27unrolled_elementwise_kernelIZZZNS0_65_GLOBAL__N__cd49fe81_27_ActivationSoftplusKernel_cu_9e10b42f_310024softplus_backward_kernelERNS_18TensorIteratorBaseERKN3c106ScalarES8_ENKUlvE_clEvENKUlvE2_clEvEUlNS5_8BFloat16ESB_E_St5arrayIPcLm3EELi4E23TrivialOffsetCalculatorILi2EjESG_ILi1EjENS0_6memory15LoadWithoutCastENSJ_16StoreWithoutCastEEEviT_T0_T2_T3_T4_T5_)
        /*0614*/ 	.word	0x00000000


	//----- nvinfo : EIATTR_MIN_STACK_SIZE
	.align		4
.L_297:
        /*0618*/ 	.byte	0x04, 0x12
        /*061a*/ 	.short	(.L_299 - .L_298)
	.align		4
.L_298:
        /*061c*/ 	.word	index@(_ZN2at6native29vectorized_elementwise_kernelILi2EZZZNS0_65_GLOBAL__N__cd49fe81_27_ActivationSoftplusKernel_cu_9e10b42f_310024softplus_backward_kernelERNS_18TensorIteratorBaseERKN3c106ScalarES8_ENKUlvE_clEvENKUlvE2_clEvEUlNS5_8BFloat16ESB_E_St5arrayIPcLm3EEEEviT0_T1_)
        /*0620*/ 	.word	0x00000000


	//----- nvinfo : EIATTR_MIN_STACK_SIZE
	.align		4
.L_299:
        /*0624*/ 	.byte	0x04, 0x12
        /*0626*/ 	.short	(.L_301 - .L_300)
	.align		4
.L_300:
        /*0628*/ 	.word	index@(_ZN2at6native29vectorized_elementwise_kernelILi4EZZZNS0_65_GLOBAL__N__cd49fe81_27_ActivationSoftplusKernel_cu_9e10b42f_310024softplus_backward_kernelERNS_18TensorIteratorBaseERKN3c106ScalarES8_ENKUlvE_clEvENKUlvE2_clEvEUlNS5_8BFloat16ESB_E_St5arrayIPcLm3EEEEviT0_T1_)
        /*062c*/ 	.word	0x00000000


	//----- nvinfo : EIATTR_MIN_STACK_SIZE
	.align		4
.L_301:
        /*0630*/ 	.byte	0x04, 0x12
        /*0632*/ 	.short	(.L_303 - .L_302)
	.align		4
.L_302:
        /*0634*/ 	.word	index@(_ZN2at6native29vectorized_elementwise_kernelILi8EZZZNS0_65_GLOBAL__N__cd49fe81_27_ActivationSoftplusKernel_cu_9e10b42f_310024softplus_backward_kernelERNS_18TensorIteratorBaseERKN3c106ScalarES8_ENKUlvE_clEvENKUlvE2_clEvEUlNS5_8BFloat16ESB_E_St5arrayIPcLm3EEEEviT0_T1_)
        /*0638*/ 	.word	0x00000000


	//----- nvinfo : EIATTR_MIN_STACK_SIZE
	.align		4
.L_303:
        /*063c*/ 	.byte	0x04, 0x12
        /*063e*/ 	.short	(.L_305 - .L_304)
	.align		4
.L_304:
        /*0640*/ 	.word	index@(_ZN2at6native18elementwise_kernelILi128ELi4EZNS0_15gpu_kernel_implIZZZNS0_65_GLOBAL__N__cd49fe81_27_ActivationSoftplusKernel_cu_9e10b42f_310024softplus_backward_kernelERNS_18TensorIteratorBaseERKN3c106ScalarES9_ENKUlvE_clEvENKUlvE1_clEvEUlNS6_4HalfESC_E_EEvS5_RKT_EUliE_EEviT1_)
        /*0644*/ 	.word	0x00000000


	//----- nvinfo : EIATTR_MIN_STACK_SIZE
	.align		4
.L_305:
        /*0648*/ 	.byte	0x04, 0x12
        /*064a*/ 	.short	(.L_307 - .L_306)
	.align		4
.L_306:
        /*064c*/ 	.word	index@(_ZN2at6native27unrolled_elementwise_kernelIZZZNS0_65_GLOBAL__N__cd49fe81_27_ActivationSoftplusKernel_cu_9e10b42f_310024softplus_backward_kernelERNS_18TensorIteratorBaseERKN3c106ScalarES8_ENKUlvE_clEvENKUlvE1_clEvEUlNS5_4HalfESB_E_St5arrayIPcLm3EELi4E23TrivialOffsetCalculatorILi2EjESG_ILi1EjENS0_6memory12LoadWithCastILi2EEENSJ_13StoreWithCastILi1EEEEEviT_T0_T2_T3_T4_T5_)
        /*0650*/ 	.word	0x00000000


	//----- nvinfo : EIATTR_MIN_STACK_SIZE
	.align		4
.L_307:
        /*0654*/ 	.byte	0x04, 0x12
        /*0656*/ 	.short	(.L_309 - .L_308)
	.align		4
.L_308:
        /*0658*/ 	.word	index@(_ZN2at6native18elementwise_kernelILi128ELi4EZNS0_22gpu_kernel_impl_nocastIZZZNS0_65_GLOBAL__N__cd49fe81_27_ActivationSoftplusKernel_cu_9e10b42f_310024softplus_backward_kernelERNS_18TensorIteratorBaseERKN3c106ScalarES9_ENKUlvE_clEvENKUlvE1_clEvEUlNS6_4HalfESC_E_EEvS5_RKT_EUliE_EEviT1_)
        /*065c*/ 	.word	0x00000000


	//----- nvinfo : EIATTR_MIN_STACK_SIZE
	.align		4
.L_309:
        /*0660*/ 	.byte	0x04, 0x12
        /*0662*/ 	.short	(.L_311 - .L_310)
	.align		4
.L_310:
        /*0664*/ 	.word	index@(_ZN2at6native27unrolled_elementwise_kernelIZZZNS0_65_GLOBAL__N__cd49fe81_27_ActivationSoftplusKernel_cu_9e10b42f_310024softplus_backward_kernelERNS_18TensorIteratorBaseERKN3c106ScalarES8_ENKUlvE_clEvENKUlvE1_clEvEUlNS5_4HalfESB_E_St5arrayIPcLm3EELi4E23TrivialOffsetCalculatorILi2EjESG_ILi1EjENS0_6memory15LoadWithoutCastENSJ_16StoreWithoutCastEEEviT_T0_T2_T3_T4_T5_)
        /*0668*/ 	.word	0x00000000


	//----- nvinfo : EIATTR_MIN_STACK_SIZE
	.align		4
.L_311:
        /*066c*/ 	.byte	0x04, 0x12
        /*066e*/ 	.short	(.L_313 - .L_312)
	.align		4
.L_312:
        /*0670*/ 	.word	index@(_ZN2at6native29vectorized_elementwise_kernelILi2EZZZNS0_65_GLOBAL__N__cd49fe81_27_ActivationSoftplusKernel_cu_9e10b42f_310024softplus_backward_kernelERNS_18TensorIteratorBaseERKN3c106ScalarES8_ENKUlvE_clEvENKUlvE1_clEvEUlNS5_4HalfESB_E_St5arrayIPcLm3EEEEviT0_T1_)
        /*0674*/ 	.word	0x00000000


	//----- nvinfo : EIATTR_MIN_STACK_SIZE
	.align		4
.L_313:
        /*0678*/ 	.byte	0x04, 0x12
        /*067a*/ 	.short	(.L_315 - .L_314)
	.align		4
.L_314:
        /*067c*/ 	.word	index@(_ZN2at6native29vectorized_elementwise_kernelILi4EZZZNS0_65_GLOBAL__N__cd49fe81_27_ActivationSoftplusKernel_cu_9e10b42f_310024softplus_backward_kernelERNS_18TensorIteratorBaseERKN3c106ScalarES8_ENKUlvE_clEvENKUlvE1_clEvEUlNS5_4HalfESB_E_St5arrayIPcLm3EEEEviT0_T1_)
        /*0680*/ 	.word	0x00000000


	//----- nvinfo : EIATTR_MIN_STACK_SIZE
	.align		4
.L_315:
        /*0684*/ 	.byte	0x04, 0x12
        /*0686*/ 	.short	(.L_317 - .L_316)
	.align		4
.L_316:
        /*0688*/ 	.word	index@(_ZN2at6native29vectorized_elementwise_kernelILi8EZZZNS0_65_GLOBAL__N__cd49fe81_27_ActivationSoftplusKernel_cu_9e10b42f_310024softplus_backward_kernelERNS_18TensorIteratorBaseERKN3c106ScalarES8_ENKUlvE_clEvENKUlvE1_clEvEUlNS5_4HalfESB_E_St5arrayIPcLm3EEEEviT0_T1_)
        /*068c*/ 	.word	0x00000000


	//----- nvinfo : EIATTR_MIN_STACK_SIZE
	.align		4
.L_317:
        /*0690*/ 	.byte	0x04, 0x12
        /*0692*/ 	.short	(.L_319 - .L_318)
	.align		4
.L_318:
        /*0694*/ 	.word	index@(_ZN2at6native18elementwise_kernelILi128ELi4EZNS0_15gpu_kernel_implIZZZNS0_65_GLOBAL__N__cd49fe81_27_ActivationSoftplusKernel_cu_9e10b42f_310024softplus_backward_kernelERNS_18TensorIteratorBaseERKN3c106ScalarES9_ENKUlvE_clEvENKUlvE0_clEvEUlffE_EEvS5_RKT_EUliE_EEviT1_)
        /*0698*/ 	.word	0x00000000


	//----- nvinfo : EIATTR_MIN_STACK_SIZE
	.align		4
.L_319:
        /*069c*/ 	.byte	0x04, 0x12
        /*069e*/ 	.short	(.L_321 - .L_320)
	.align		4
.L_320:
        /*06a0*/ 	.word	index@(_ZN2at6native27unrolled_elementwise_kernelIZZZNS0_65_GLOBAL__N__cd49fe81_27_ActivationSoftplusKernel_cu_9e10b42f_310024softplus_backward_kernelERNS_18TensorIteratorBaseERKN3c106ScalarES8_ENKUlvE_clEvENKUlvE0_clEvEUlffE_St5arrayIPcLm3EELi4E23TrivialOffsetCalculatorILi2EjESF_ILi1EjENS0_6memory12LoadWithCastILi2EEENSI_13StoreWithCastILi1EEEEEviT_T0_T2_T3_T4_T5_)
        /*06a4*/ 	.word	0x00000000


	//----- nvinfo : EIATTR_MIN_STACK_SIZE
	.align		4
.L_321:
        /*06a8*/ 	.byte	0x04, 0x12
        /*06aa*/ 	.short	(.L_323 - .L_322)
	.align		4
.L_322:
        /*06ac*/ 	.word	index@(_ZN2at6native18elementwise_kernelILi128ELi2EZNS0_22gpu_kernel_impl_nocastIZZZNS0_65_GLOBAL__N__cd49fe81_27_ActivationSoftplusKernel_cu_9e10b42f_310024softplus_backward_kernelERNS_18TensorIteratorBaseERKN3c106ScalarES9_ENKUlvE_clEvENKUlvE0_clEvEUlffE_EEvS5_RKT_EUliE_EEviT1_)
        /*06b0*/ 	.word	0x00000000


	//----- nvinfo : EIATTR_MIN_STACK_SIZE
	.align		4
.L_323:
        /*06b4*/ 	.byte	0x04, 0x12
        /*06b6*/ 	.short	(.L_325 - .L_324)
	.align		4
.L_324:
        /*06b8*/ 	.word	index@(_ZN2at6native27unrolled_elementwise_kernelIZZZNS0_65_GLOBAL__N__cd49fe81_27_ActivationSoftplusKernel_cu_9e10b42f_310024softplus_backward_kernelERNS_18TensorIteratorBaseERKN3c106ScalarES8_ENKUlvE_clEvENKUlvE0_clEvEUlffE_St5arrayIPcLm3EELi4E23TrivialOffsetCalculatorILi2EjESF_ILi1EjENS0_6memory15LoadWithoutCastENSI_16StoreWithoutCastEEEviT_T0_T2_T3_T4_T5_)
        /*06bc*/ 	.word	0x00000000


	//----- nvinfo : EIATTR_MIN_STACK_SIZE
	.align		4
.L_325:
        /*06c0*/ 	.byte	0x04, 0x12
        /*06c2*/ 	.short	(.L_327 - .L_326)
	.align		4
.L_326:
        /*06c4*/ 	.word	index@(_ZN2at6native29vectorized_elementwise_kernelILi2EZZZNS0_65_GLOBAL__N__cd49fe81_27_ActivationSoftplusKernel_cu_9e10b42f_310024softplus_backward_kernelERNS_18TensorIteratorBaseERKN3c106ScalarES8_ENKUlvE_clEvENKUlvE0_clEvEUlffE_St5arrayIPcLm3EEEEviT0_T1_)
        /*06c8*/ 	.word	0x00000000


	//----- nvinfo : EIATTR_MIN_STACK_SIZE
	.align		4
.L_327:
        /*06cc*/ 	.byte	0x04, 0x12
        /*06ce*/ 	.short	(.L_329 - .L_328)
	.align		4
.L_328:
        /*06d0*/ 	.word	index@(_ZN2at6native29vectorized_elementwise_kernelILi4EZZZNS0_65_GLOBAL__N__cd49fe81_27_ActivationSoftplusKernel_cu_9e10b42f_310024softplus_backward_kernelERNS_18TensorIteratorBaseERKN3c106ScalarES8_ENKUlvE_clEvENKUlvE0_clEvEUlffE_St5arrayIPcLm3EEEEviT0_T1_)
        /*06d4*/ 	.word	0x00000000


	//----- nvinfo : EIATTR_MIN_STACK_SIZE
	.align		4
.L_329:
        /*06d8*/ 	.byte	0x04, 0x12
        /*06da*/ 	.short	(.L_331 - .L_330)
	.align		4
.L_330:
        /*06dc*/ 	.word	index@(_ZN2at6native29vectorized_elementwise_kernelILi8EZZZNS0_65_GLOBAL__N__cd49fe81_27_ActivationSoftplusKernel_cu_9e10b42f_310024softplus_backward_kernelERNS_18TensorIteratorBaseERKN3c106ScalarES8_ENKUlvE_clEvENKUlvE0_clEvEUlffE_St5arrayIPcLm3EEEEviT0_T1_)
        /*06e0*/ 	.word	0x00000000


	//----- nvinfo : EIATTR_MIN_STACK_SIZE
	.align		4
.L_331:
        /*06e4*/ 	.byte	0x04, 0x12
        /*06e6*/ 	.short	(.L_333 - .L_332)
	.align		4
.L_332:
        /*06e8*/ 	.word	index@(_ZN2at6native18elementwise_kernelILi128ELi4EZNS0_15gpu_kernel_implIZZZNS0_65_GLOBAL__N__cd49fe81_27_ActivationSoftplusKernel_cu_9e10b42f_310024softplus_backward_kernelERNS_18TensorIteratorBaseERKN3c106ScalarES9_ENKUlvE_clEvENKUlvE_clEvEUlddE_EEvS5_RKT_EUliE_EEviT1_)
        /*06ec*/ 	.word	0x00000000


	//----- nvinfo : EIATTR_MIN_STACK_SIZE
	.align		4
.L_333:
        /*06f0*/ 	.byte	0x04, 0x12
        /*06f2*/ 	.short	(.L_335 - .L_334)
	.align		4
.L_334:
        /*06f4*/ 	.word	index@(_ZN2at6native27unrolled_elementwise_kernelIZZZNS0_65_GLOBAL__N__cd49fe81_27_ActivationSoftplusKernel_cu_9e10b42f_310024softplus_backward_kernelERNS_18TensorIteratorBaseERKN3c106ScalarES8_ENKUlvE_clEvENKUlvE_clEvEUlddE_St5arrayIPcLm3EELi4E23TrivialOffsetCalculatorILi2EjESF_ILi1EjENS0_6memory12LoadWithCastILi2EEENSI_13StoreWithCastILi1EEEEEviT_T0_T2_T3_T4_T5_)
        /*06f8*/ 	.word	0x00000000


	//----- nvinfo : EIATTR_MIN_STACK_SIZE
	.align		4
.L_335:
        /*06fc*/ 	.byte	0x04, 0x12
        /*06fe*/ 	.short	(.L_337 - .L_336)
	.align		4
.L_336:
        /*0700*/ 	.word	index@(_ZN2at6native18elementwise_kernelILi128ELi2EZNS0_22gpu_kernel_impl_nocastIZZZNS0_65_GLOBAL__N__cd49fe81_27_ActivationSoftplusKernel_cu_9e10b42f_310024softplus_backward_kernelERNS_18TensorIteratorBaseERKN3c106ScalarES9_ENKUlvE_clEvENKUlvE_clEvEUlddE_EEvS5_RKT_EUliE_EEviT1_)
        /*0704*/ 	.word	0x00000000


	//----- nvinfo : EIATTR_MIN_STACK_SIZE
	.align		4
.L_337:
        /*0708*/ 	.byte	0x04, 0x12
        /*070a*/ 	.short	(.L_339 - .L_338)
	.align		4
.L_338:
        /*070c*/ 	.word	index@(_ZN2at6native27unrolled_elementwise_kernelIZZZNS0_65_GLOBAL__N__cd49fe81_27_ActivationSoftplusKernel_cu_9e10b42f_310024softplus_backward_kernelERNS_18TensorIteratorBaseERKN3c106ScalarES8_ENKUlvE_clEvENKUlvE_clEvEUlddE_St5arrayIPcLm3EELi4E23TrivialOffsetCalculatorILi2EjESF_ILi1EjENS0_6memory15LoadWithoutCastENSI_16StoreWithoutCastEEEviT_T0_T2_T3_T4_T5_)
        /*0710*/ 	.word	0x00000000


	//----- nvinfo : EIATTR_MIN_STACK_SIZE
	.align		4
.L_339:
        /*0714*/ 	.byte	0x04, 0x12
        /*0716*/ 	.short	(.L_341 - .L_340)
	.align		4
.L_340:
        /*0718*/ 	.word	index@(_ZN2at6native29vectorized_elementwise_kernelILi2EZZZNS0_65_GLOBAL__N__cd49fe81_27_ActivationSoftplusKernel_cu_9e10b42f_310024softplus_backward_kernelERNS_18TensorIteratorBaseERKN3c106ScalarES8_ENKUlvE_clEvENKUlvE_clEvEUlddE_St5arrayIPcLm3EEEEviT0_T1_)
        /*071c*/ 	.word	0x00000000


	//----- nvinfo : EIATTR_MIN_STACK_SIZE
	.align		4
.L_341:
        /*0720*/ 	.byte	0x04, 0x12
        /*0722*/ 	.short	(.L_343 - .L_342)
	.align		4
.L_342:
        /*0724*/ 	.word	index@(_ZN2at6native29vectorized_elementwise_kernelILi4EZZZNS0_65_GLOBAL__N__cd49fe81_27_ActivationSoftplusKernel_cu_9e10b42f_310024softplus_backward_kernelERNS_18TensorIteratorBaseERKN3c106ScalarES8_ENKUlvE_clEvENKUlvE_clEvEUlddE_St5arrayIPcLm3EEEEviT0_T1_)
        /*0728*/ 	.word	0x00000000


	//----- nvinfo : EIATTR_MIN_STACK_SIZE
	.align		4
.L_343:
        /*072c*/ 	.byte	0x04, 0x12
        /*072e*/ 	.short	(.L_345 - .L_344)
	.align		4
.L_344:
        /*0730*/ 	.word	index@(_ZN2at6native29vectorized_elementwise_kernelILi8EZZZNS0_65_GLOBAL__N__cd49fe81_27_ActivationSoftplusKernel_cu_9e10b42f_310024softplus_backward_kernelERNS_18TensorIteratorBaseERKN3c106ScalarES8_ENKUlvE_clEvENKUlvE_clEvEUlddE_St5arrayIPcLm3EEEEviT0_T1_)
        /*0734*/ 	.word	0x00000000


	//----- nvinfo : EIATTR_MIN_STACK_SIZE
	.align		4
.L_345:
        /*0738*/ 	.byte	0x04, 0x12
        /*073a*/ 	.short	(.L_347 - .L_346)
	.align		4
.L_346:
        /*073c*/ 	.word	index@(_ZN2at6native18elementwise_kernelILi128ELi4EZNS0_15gpu_kernel_implIZZZNS0_65_GLOBAL__N__cd49fe81_27_ActivationSoftplusKernel_cu_9e10b42f_310015softplus_kernelERNS_18TensorIteratorBaseERKN3c106ScalarES9_ENKUlvE_clEvENKUlvE2_clEvEUlNS6_8BFloat16EE_EEvS5_RKT_EUliE_EEviT1_)
        /*0740*/ 	.word	0x00000000


	//----- nvinfo : EIATTR_MIN_STACK_SIZE
	.align		4
.L_347:
        /*0744*/ 	.byte	0x04, 0x12
        /*0746*/ 	.short	(.L_349 - .L_348)
	.align		4
.L_348:
        /*0748*/ 	.word	index@(_ZN2at6native27unrolled_elementwise_kernelIZZZNS0_65_GLOBAL__N__cd49fe81_27_ActivationSoftplusKernel_cu_9e10b42f_310015softplus_kernelERNS_18TensorIteratorBaseERKN3c106ScalarES8_ENKUlvE_clEvENKUlvE2_clEvEUlNS5_8BFloat16EE_St5arrayIPcLm2EELi4E23TrivialOffsetCalculatorILi1EjESH_NS0_6memory12LoadWithCastILi1EEENSI_13StoreWithCastILi1EEEEEviT_T0_T2_T3_T4_T5_)
        /*074c*/ 	.word	0x00000000


	//----- nvinfo : EIATTR_MIN_STACK_SIZE
	.align		4
.L_349:
        /*0750*/ 	.byte	0x04, 0x12
        /*0752*/ 	.short	(.L_351 - .L_350)
	.align		4
.L_350:
        /*0754*/ 	.word	index@(_ZN2at6native18elementwise_kernelILi128ELi4EZNS0_22gpu_kernel_impl_nocastIZZZNS0_65_GLOBAL__N__cd49fe81_27_ActivationSoftplusKernel_cu_9e10b42f_310015softplus_kernelERNS_18TensorIteratorBaseERKN3c106ScalarES9_ENKUlvE_clEvENKUlvE2_clEvEUlNS6_8BFloat16EE_EEvS5_RKT_EUliE_EEviT1_)
        /*0758*/ 	.word	0x00000000


	//----- nvinfo : EIATTR_MIN_STACK_SIZE
	.align		4
.L_351:
        /*075c*/ 	.byte	0x04, 0x12
        /*075e*/ 	.short	(.L_353 - .L_352)
	.align		4
.L_352:
        /*0760*/ 	.word	index@(_ZN2at6native27unrolled_elementwise_kernelIZZZNS0_65_GLOBAL__N__cd49fe81_27_ActivationSoftplusKernel_cu_9e10b42f_310015softplus_kernelERNS_18TensorIteratorBaseERKN3c106ScalarES8_ENKUlvE_clEvENKUlvE2_clEvEUlNS5_8BFloat16EE_St5arrayIPcLm2EELi4E23TrivialOffsetCalculatorILi1EjESH_NS0_6memory15LoadWithoutCastENSI_16StoreWithoutCastEEEviT_T0_T2_T3_T4_T5_)
        /*0764*/ 	.word	0x00000000


	//----- nvinfo : EIATTR_MIN_STACK_SIZE
	.align		4
.L_353:
        /*0768*/ 	.byte	0x04, 0x12
        /*076a*/ 	.short	(.L_355 - .L_354)
	.align		4
.L_354:
        /*076c*/ 	.word	index@(_ZN2at6native29vectorized_elementwise_kernelILi2EZZZNS0_65_GLOBAL__N__cd49fe81_27_ActivationSoftplusKernel_cu_9e10b42f_310015softplus_kernelERNS_18TensorIteratorBaseERKN3c106ScalarES8_ENKUlvE_clEvENKUlvE2_clEvEUlNS5_8BFloat16EE_St5arrayIPcLm2EEEEviT0_T1_)
        /*0770*/ 	.word	0x00000000


	//----- nvinfo : EIATTR_MIN_STACK_SIZE
	.align		4
.L_355:
        /*0774*/ 	.byte	0x04, 0x12
        /*0776*/ 	.short	(.L_357 - .L_356)
	.align		4
.L_356:
        /*0778*/ 	.word	index@(_ZN2at6native29vectorized_elementwise_kernelILi4EZZZNS0_65_GLOBAL__N__cd49fe81_27_ActivationSoftplusKernel_cu_9e10b42f_310015softplus_kernelERNS_18TensorIteratorBaseERKN3c106ScalarES8_ENKUlvE_clEvENKUlvE2_clEvEUlNS5_8BFloat16EE_St5arrayIPcLm2EEEEviT0_T1_)
        /*077c*/ 	.word	0x00000000


	//----- nvinfo : EIATTR_MIN_STACK_SIZE
	.align		4
.L_357:
        /*0780*/ 	.byte	0x04, 0x12
        /*0782*/ 	.short	(.L_359 - .L_358)
	.align		4
.L_358:
        /*0784*/ 	.word	index@(_ZN2at6native29vectorized_elementwise_kernelILi8EZZZNS0_65_GLOBAL__N__cd49fe81_27_ActivationSoftplusKernel_cu_9e10b42f_310015softplus_kernelERNS_18TensorIteratorBaseERKN3c106ScalarES8_ENKUlvE_clEvENKUlvE2_clEvEUlNS5_8BFloat16EE_St5arrayIPcLm2EEEEviT0_T1_)
        /*0788*/ 	.word	0x00000000


	//----- nvinfo : EIATTR_MIN_STACK_SIZE
	.align		4
.L_359:
        /*078c*/ 	.byte	0x04, 0x12
        /*078e*/ 	.short	(.L_361 - .L_360)
	.align		4
.L_360:
        /*0790*/ 	.word	index@(_ZN2at6native18elementwise_kernelILi128ELi4EZNS0_15gpu_kernel_implIZZZNS0_65_GLOBAL__N__cd49fe81_27_ActivationSoftplusKernel_cu_9e10b42f_310015softplus_kernelERNS_18TensorIteratorBaseERKN3c106ScalarES9_ENKUlvE_clEvENKUlvE1_clEvEUlNS6_4HalfEE_EEvS5_RKT_EUliE_EEviT1_)
        /*0794*/ 	.word	0x00000000


	//----- nvinfo : EIATTR_MIN_STACK_SIZE
	.align		4
.L_361:
        /*0798*/ 	.byte	0x04, 0x12
        /*079a*/ 	.short	(.L_363 - .L_362)
	.align		4
.L_362:
        /*079c*/ 	.word	index@(_ZN2at6native27unrolled_elementwise_kernelIZZZNS0_65_GLOBAL__N__cd49fe81_27_ActivationSoftplusKernel_cu_9e10b42f_310015softplus_kernelERNS_18TensorIteratorBaseERKN3c106ScalarES8_ENKUlvE_clEvENKUlvE1_clEvEUlNS5_4HalfEE_St5arrayIPcLm2EELi4E23TrivialOffsetCalculatorILi1EjESH_NS0_6memory12LoadWithCastILi1EEENSI_13StoreWithCastILi1EEEEEviT_T0_T2_T3_T4_T5_)
        /*07a0*/ 	.word	0x00000000


	//----- nvinfo : EIATTR_MIN_STACK_SIZE
	.align		4
.L_363:
        /*07a4*/ 	.byte	0x04, 0x12
        /*07a6*/ 	.short	(.L_365 - .L_364)
	.align		4
.L_364:
        /*07a8*/ 	.word	index@(_ZN2at6native18elementwise_kernelILi128ELi4EZNS0_22gpu_kernel_impl_nocastIZZZNS0_65_GLOBAL__N__cd49fe81_27_ActivationSoftplusKernel_cu_9e10b42f_310015softplus_kernelERNS_18TensorIteratorBaseERKN3c106ScalarES9_ENKUlvE_clEvENKUlvE1_clEvEUlNS6_4HalfEE_EEvS5_RKT_EUliE_EEviT1_)
        /*07ac*/ 	.word	0x00000000


	//----- nvinfo : EIATTR_MIN_STACK_SIZE
	.align		4
.L_365:
        /*07b0*/ 	.byte	0x04, 0x12
        /*07b2*/ 	.short	(.L_367 - .L_366)
	.align		4
.L_366:
        /*07b4*/ 	.word	index@(_ZN2at6native27unrolled_elementwise_kernelIZZZNS0_65_GLOBAL__N__cd49fe81_27_ActivationSoftplusKernel_cu_9e10b42f_310015softplus_kernelERNS_18TensorIteratorBaseERKN3c106ScalarES8_ENKUlvE_clEvENKUlvE1_clEvEUlNS5_4HalfEE_St5arrayIPcLm2EELi4E23TrivialOffsetCalculatorILi1EjESH_NS0_6memory15LoadWithoutCastENSI_16StoreWithoutCastEEEviT_T0_T2_T3_T4_T5_)
        /*07b8*/ 	.word	0x00000000


	//----- nvinfo : EIATTR_MIN_STACK_SIZE
	.align		4
.L_367:
        /*07bc*/ 	.byte	0x04, 0x12
        /*07be*/ 	.short	(.L_369 - .L_368)
	.align		4
.L_368:
        /*07c0*/ 	.word	index@(_ZN2at6native29vectorized_elementwise_kernelILi2EZZZNS0_65_GLOBAL__N__cd49fe81_27_ActivationSoftplusKernel_cu_9e10b42f_310015softplus_kernelERNS_18TensorIteratorBaseERKN3c106ScalarES8_ENKUlvE_clEvENKUlvE1_clEvEUlNS5_4HalfEE_St5arrayIPcLm2EEEEviT0_T1_)
        /*07c4*/ 	.word	0x00000000


	//----- nvinfo : EIATTR_MIN_STACK_SIZE
	.align		4
.L_369:
        /*07c8*/ 	.byte	0x04, 0x12
        /*07ca*/ 	.short	(.L_371 - .L_370)
	.align		4
.L_370:
        /*07cc*/ 	.word	index@(_ZN2at6native29vectorized_elementwise_kernelILi4EZZZNS0_65_GLOBAL__N__cd49fe81_27_ActivationSoftplusKernel_cu_9e10b42f_310015softplus_kernelERNS_18TensorIteratorBaseERKN3c106ScalarES8_ENKUlvE_clEvENKUlvE1_clEvEUlNS5_4HalfEE_St5arrayIPcLm2EEEEviT0_T1_)
        /*07d0*/ 	.word	0x00000000


	//----- nvinfo : EIATTR_MIN_STACK_SIZE
	.align		4
.L_371:
        /*07d4*/ 	.byte	0x04, 0x12
        /*07d6*/ 	.short	(.L_373 - .L_372)
	.align		4
.L_372:
        /*07d8*/ 	.word	index@(_ZN2at6native29vectorized_elementwise_kernelILi8EZZZNS0_65_GLOBAL__N__cd49fe81_27_ActivationSoftplusKernel_cu_9e10b42f_310015softplus_kernelERNS_18TensorIteratorBaseERKN3c106ScalarES8_ENKUlvE_clEvENKUlvE1_clEvEUlNS5_4HalfEE_St5arrayIPcLm2EEEEviT0_T1_)
        /*07dc*/ 	.word	0x00000000


	//----- nvinfo : EIATTR_MIN_STACK_SIZE
	.align		4
.L_373:
        /*07e0*/ 	.byte	0x04, 0x12
        /*07e2*/ 	.short	(.L_375 - .L_374)
	.align		4
.L_374:
        /*07e4*/ 	.word	index@(_ZN2at6native18elementwise_kernelILi128ELi4EZNS0_15gpu_kernel_implIZZZNS0_65_GLOBAL__N__cd49fe81_27_ActivationSoftplusKernel_cu_9e10b42f_310015softplus_kernelERNS_18TensorIteratorBaseERKN3c106ScalarES9_ENKUlvE_clEvENKUlvE0_clEvEUlfE_EEvS5_RKT_EUliE_EEviT1_)
        /*07e8*/ 	.word	0x00000000


	//----- nvinfo : EIATTR_MIN_STACK_SIZE
	.align		4
.L_375:
        /*07ec*/ 	.byte	0x04, 0x12
        /*07ee*/ 	.short	(.L_377 - .L_376)
	.align		4
.L_376:
        /*07f0*/ 	.word	index@(_ZN2at6native27unrolled_elementwise_kernelIZZZNS0_65_GLOBAL__N__cd49fe81_27_ActivationSoftplusKernel_cu_9e10b42f_310015softplus_kernelERNS_18TensorIteratorBaseERKN3c106ScalarES8_ENKUlvE_clEvENKUlvE0_clEvEUlfE_St5arrayIPcLm2EELi4E23TrivialOffsetCalculatorILi1EjESG_NS0_6memory12LoadWithCastILi1EEENSH_13StoreWithCastILi1EEEEEviT_T0_T2_T3_T4_T5_)
        /*07f4*/ 	.word	0x00000000


	//----- nvinfo : EIATTR_MIN_STACK_SIZE
	.align		4
.L_377:
        /*07f8*/ 	.byte	0x04, 0x12
        /*07fa*/ 	.short	(.L_379 - .L_378)
	.align		4
.L_378:
        /*07fc*/ 	.word	index@(_ZN2at6native18elementwise_kernelILi128ELi2EZNS0_22gpu_kernel_impl_nocastIZZZNS0_65_GLOBAL__N__cd49fe81_27_ActivationSoftplusKernel_cu_9e10b42f_310015softplus_kernelERNS_18TensorIteratorBaseERKN3c106ScalarES9_ENKUlvE_clEvENKUlvE0_clEvEUlfE_EEvS5_RKT_EUliE_EEviT1_)
        /*0800*/ 	.word	0x00000000


	//----- nvinfo : EIATTR_MIN_STACK_SIZE
	.align		4
.L_379:
        /*0804*/ 	.byte	0x04, 0x12
        /*0806*/ 	.short	(.L_381 - .L_380)
	.align		4
.L_380:
        /*0808*/ 	.word	index@(_ZN2at6native27unrolled_elementwise_kernelIZZZNS0_65_GLOBAL__N__cd49fe81_27_ActivationSoftplusKernel_cu_9e10b42f_310015softplus_kernelERNS_18TensorIteratorBaseERKN3c106ScalarES8_ENKUlvE_clEvENKUlvE0_clEvEUlfE_St5arrayIPcLm2EELi4E23TrivialOffsetCalculatorILi1EjESG_NS0_6memory15LoadWithoutCastENSH_16StoreWithoutCastEEEviT_T0_T2_T3_T4_T5_)
        /*080c*/ 	.word	0x00000000


	//----- nvinfo : EIATTR_MIN_STACK_SIZE
	.align		4
.L_381:
        /*0810*/ 	.byte	0x04, 0x12
        /*0812*/ 	.short	(.L_383 - .L_382)
	.align		4
.L_382:
        /*0814*/ 	.word	index@(_ZN2at6native29vectorized_elementwise_kernelILi2EZZZNS0_65_GLOBAL__N__cd49fe81_27_ActivationSoftplusKernel_cu_9e10b42f_310015softplus_kernelERNS_18TensorIteratorBaseERKN3c106ScalarES8_ENKUlvE_clEvENKUlvE0_clEvEUlfE_St5arrayIPcLm2EEEEviT0_T1_)
        /*0818*/ 	.word	0x00000000


	//----- nvinfo : EIATTR_MIN_STACK_SIZE
	.align		4
.L_383:
        /*081c*/ 	.byte	0x04, 0x12
        /*081e*/ 	.short	(.L_385 - .L_384)
	.align		4
.L_384:
        /*0820*/ 	.word	index@(_ZN2at6native29vectorized_elementwise_kernelILi4EZZZNS0_65_GLOBAL__N__cd49fe81_27_ActivationSoftplusKernel_cu_9e10b42f_310015softplus_kernelERNS_18TensorIteratorBaseERKN3c106ScalarES8_ENKUlvE_clEvENKUlvE0_clEvEUlfE_St5arrayIPcLm2EEEEviT0_T1_)
        /*0824*/ 	.word	0x00000000


	//----- nvinfo : EIATTR_MIN_STACK_SIZE
	.align		4
.L_385:
        /*0828*/ 	.byte	0x04, 0x12
        /*082a*/ 	.short	(.L_387 - .L_386)
	.align		4
.L_386:
        /*082c*/ 	.word	index@(_ZN2at6native29vectorized_elementwise_kernelILi8EZZZNS0_65_GLOBAL__N__cd49fe81_27_ActivationSoftplusKernel_cu_9e10b42f_310015softplus_kernelERNS_18TensorIteratorBaseERKN3c106ScalarES8_ENKUlvE_clEvENKUlvE0_clEvEUlfE_St5arrayIPcLm2EEEEviT0_T1_)
        /*0830*/ 	.word	0x00000000


	//----- nvinfo : EIATTR_MIN_STACK_SIZE
	.align		4
.L_387:
        /*0834*/ 	.byte	0x04, 0x12
        /*0836*/ 	.short	(.L_389 - .L_388)
	.align		4
.L_388:
        /*0838*/ 	.word	index@(_ZN2at6native18elementwise_kernelILi128ELi4EZNS0_15gpu_kernel_implIZZZNS0_65_GLOBAL__N__cd49fe81_27_ActivationSoftplusKernel_cu_9e10b42f_310015softplus_kernelERNS_18TensorIteratorBaseERKN3c106ScalarES9_ENKUlvE_clEvENKUlvE_clEvEUldE_EEvS5_RKT_EUliE_EEviT1_)
        /*083c*/ 	.word	0x00000000


	//----- nvinfo : EIATTR_MIN_STACK_SIZE
	.align		4
.L_389:
        /*0840*/ 	.byte	0x04, 0x12
        /*0842*/ 	.short	(.L_391 - .L_390)
	.align		4
.L_390:
        /*0844*/ 	.word	index@(_ZN2at6native27unrolled_elementwise_kernelIZZZNS0_65_GLOBAL__N__cd49fe81_27_ActivationSoftplusKernel_cu_9e10b42f_310015softplus_kernelERNS_18TensorIteratorBaseERKN3c106ScalarES8_ENKUlvE_clEvENKUlvE_clEvEUldE_St5arrayIPcLm2EELi4E23TrivialOffsetCalculatorILi1EjESG_NS0_6memory12LoadWithCastILi1EEENSH_13StoreWithCastILi1EEEEEviT_T0_T2_T3_T4_T5_)
        /*0848*/ 	.word	0x00000000


	//----- nvinfo : EIATTR_MIN_STACK_SIZE
	.align		4
.L_391:
        /*084c*/ 	.byte	0x04, 0x12
        /*084e*/ 	.short	(.L_393 - .L_392)
	.align		4
.L_392:
        /*0850*/ 	.word	index@(_ZN2at6native18elementwise_kernelILi128ELi2EZNS0_22gpu_kernel_impl_nocastIZZZNS0_65_GLOBAL__N__cd49fe81_27_ActivationSoftplusKernel_cu_9e10b42f_310015softplus_kernelERNS_18TensorIteratorBaseERKN3c106ScalarES9_ENKUlvE_clEvENKUlvE_clEvEUldE_EEvS5_RKT_EUliE_EEviT1_)
        /*0854*/ 	.word	0x00000000


	//----- nvinfo : EIATTR_MIN_STACK_SIZE
	.align		4
.L_393:
        /*0858*/ 	.byte	0x04, 0x12
        /*085a*/ 	.short	(.L_395 - .L_394)
	.align		4
.L_394:
        /*085c*/ 	.word	index@(_ZN2at6native27unrolled_elementwise_kernelIZZZNS0_65_GLOBAL__N__cd49fe81_27_ActivationSoftplusKernel_cu_9e10b42f_310015softplus_kernelERNS_18TensorIteratorBaseERKN3c106ScalarES8_ENKUlvE_clEvENKUlvE_clEvEUldE_St5arrayIPcLm2EELi4E23TrivialOffsetCalculatorILi1EjESG_NS0_6memory15LoadWithoutCastENSH_16StoreWithoutCastEEEviT_T0_T2_T3_T4_T5_)
        /*0860*/ 	.word	0x00000000


	//----- nvinfo : EIATTR_MIN_STACK_SIZE
	.align		4
.L_395:
        /*0864*/ 	.byte	0x04, 0x12
        /*0866*/ 	.short	(.L_397 - .L_396)
	.align		4
.L_396:
        /*0868*/ 	.word	index@(_ZN2at6native29vectorized_elementwise_kernelILi2EZZZNS0_65_GLOBAL__N__cd49fe81_27_ActivationSoftplusKernel_cu_9e10b42f_310015softplus_kernelERNS_18TensorIteratorBaseERKN3c106ScalarES8_ENKUlvE_clEvENKUlvE_clEvEUldE_St5arrayIPcLm2EEEEviT0_T1_)
        /*086c*/ 	.word	0x00000000


	//----- nvinfo : EIATTR_MIN_STACK_SIZE
	.align		4
.L_397:
        /*0870*/ 	.byte	0x04, 0x12
        /*0872*/ 	.short	(.L_399 - .L_398)
	.align		4
.L_398:
        /*0874*/ 	.word	index@(_ZN2at6native29vectorized_elementwise_kernelILi4EZZZNS0_65_GLOBAL__N__cd49fe81_27_ActivationSoftplusKernel_cu_9e10b42f_310015softplus_kernelERNS_18TensorIteratorBaseERKN3c106ScalarES8_ENKUlvE_clEvENKUlvE_clEvEUldE_St5arrayIPcLm2EEEEviT0_T1_)
        /*0878*/ 	.word	0x00000000


	//----- nvinfo : EIATTR_MIN_STACK_SIZE
	.align		4
.L_399:
        /*087c*/ 	.byte	0x04, 0x12
        /*087e*/ 	.short	(.L_401 - .L_400)
	.align		4
.L_400:
        /*0880*/ 	.word	index@(_ZN2at6native29vectorized_elementwise_kernelILi8EZZZNS0_65_GLOBAL__N__cd49fe81_27_ActivationSoftplusKernel_cu_9e10b42f_310015softplus_kernelERNS_18TensorIteratorBaseERKN3c106ScalarES8_ENKUlvE_clEvENKUlvE_clEvEUldE_St5arrayIPcLm2EEEEviT0_T1_)
        /*0884*/ 	.word	0x00000000
.L_401:


//--------------------- .nv.compat                --------------------------
	.section	.nv.compat,"",@"SHT_CUDA_COMPAT_INFO"
	.align	4
        /*0000*/ 	.byte	0x02, 0x09, 0x01, 0x00, 0x02, 0x02, 0x01, 0x00, 0x02, 0x05, 0x05, 0x00, 0x03, 0x07, 0x01, 0x01
        /*0010*/ 	.byte	0x02, 0x03, 0x00, 0x00, 0x02, 0x06, 0x01, 0x00, 0x04, 0x0b, 0x08, 0x00, 0x01, 0x00, 0x00, 0x00
        /*0020*/ 	.byte	0x00, 0x00, 0x00, 0x00


//--------------------- .nv.info._ZN2at6native18elementwise_kernelILi128ELi4EZNS0_15gpu_kernel_implIZZZNS0_65_GLOBAL__N__cd49fe81_27_ActivationSoftplusKernel_cu_9e10b42f_310024softplus_backward_kernelERNS_18TensorIteratorBaseERKN3c106ScalarES9_ENKUlvE_clEvENKUlvE2_clEvEUlNS6_8BFloat16ESC_E_EEvS5_RKT_EUliE_EEviT1_ --------------------------
	.section	.nv.info._ZN2at6native18elementwise_kernelILi128ELi4EZNS0_15gpu_kernel_implIZZZNS0_65_GLOBAL__N__cd49fe81_27_ActivationSoftplusKernel_cu_9e10b42f_310024softplus_backward_kernelERNS_18TensorIteratorBaseERKN3c106ScalarES9_ENKUlvE_clEvENKUlvE2_clEvEUlNS6_8BFloat16ESC_E_EEvS5_RKT_EUliE_EEviT1_,"",@"SHT_CUDA_INFO"
	.sectionflags	@""
	.align	4


	//----- nvinfo : EIATTR_CUDA_API_VERSION
	.align		4
        /*0000*/ 	.byte	0x04, 0x37
        /*0002*/ 	.short	(.L_403 - .L_402)
.L_402:
        /*0004*/ 	.word	0x00000082


	//----- nvinfo : EIATTR_KPARAM_INFO
	.align		4
.L_403:
        /*0008*/ 	.byte	0x04, 0x17
        /*000a*/ 	.short	(.L_405 - .L_404)
.L_404:
        /*000c*/ 	.word	0x00000000
        /*0010*/ 	.short	0x0001
        /*0012*/ 	.short	0x0008
        /*0014*/ 	.byte	0x00, 0xf0, 0x61, 0x0a


	//----- nvinfo : EIATTR_KPARAM_INFO
	.align		4
.L_405:
        /*0018*/ 	.byte	0x04, 0x17
        /*001a*/ 	.short	(.L_407 - .L_406)
.L_406:
        /*001c*/ 	.word	0x00000000
        /*0020*/ 	.short	0x0000
        /*0022*/ 	.short	0x0000
        /*0024*/ 	.byte	0x00, 0xf0, 0x11, 0x00


	//----- nvinfo : EIATTR_SPARSE_MMA_MASK
	.align		4
.L_407:
        /*0028*/ 	.byte	0x03, 0x50
        /*002a*/ 	.short	0x0000


	//----- nvinfo : EIATTR_MAXREG_COUNT
	.align		4
        /*002c*/ 	.byte	0x03, 0x1b
        /*002e*/ 	.short	0x0080


	//----- nvinfo : EIATTR_EXTERNS
	.align		4
        /*0030*/ 	.byte	0x04, 0x0f
        /*0032*/ 	.short	(.L_409 - .L_408)


	//   ....[0]....
	.align		4
.L_408:
        /*0034*/ 	.word	index@(__assertfail)


	//----- nvinfo : EIATTR_MERCURY_ISA_VERSION
	.align		4
.L_409:
        /*0038*/ 	.byte	0x03, 0x5f
        /*003a*/ 	.short	0x0101


	//----- nvinfo : EIATTR_VRC_CTA_INIT_COUNT
	.align		4
        /*003c*/ 	.byte	0x02, 0x4a
	.zero		1
	.zero		1


	//----- nvinfo : EIATTR_SYSCALL_OFFSETS
	.align		4
        /*0040*/ 	.byte	0x04, 0x46
        /*0042*/ 	.short	(.L_411 - .L_410)


	//   ....[0]....
.L_410:
        /*0044*/ 	.word	0x00002640


	//   ....[1]....
        /*0048*/ 	.word	0x000035e0


	//   ....[2]....
        /*004c*/ 	.word	0x00004580


	//   ....[3]....
        /*0050*/ 	.word	0x00006d50


	//   ....[4]....
        /*0054*/ 	.word	0x00007ce0


	//   ....[5]....
        /*0058*/ 	.word	0x00008ad0


	//   ....[6]....
        /*005c*/ 	.word	0x0000b390


	//   ....[7]....
        /*0060*/ 	.word	0x0000c320


	//   ....[8]....
        /*0064*/ 	.word	0x0000d110


	//   ....[9]....
        /*0068*/ 	.word	0x0000f9f0


	//   ....[10]....
        /*006c*/ 	.word	0x00010980


	//   ....[11]....
        /*0070*/ 	.word	0x00011740


	//----- nvinfo : EIATTR_EXIT_INSTR_OFFSETS
	.align		4
.L_411:
        /*0074*/ 	.byte	0x04, 0x1c
        /*0076*/ 	.short	(.L_413 - .L_412)


	//   ....[0]....
.L_412:
        /*0078*/ 	.word	0x0000d3d0


	//   ....[1]....
        /*007c*/ 	.word	0x00010bc0


	//   ....[2]....
        /*0080*/ 	.word	0x00010c00


	//   ....[3]....
        /*0084*/ 	.word	0x00010ca0


	//   ....[4]....
        /*0088*/ 	.word	0x00010ce0


	//   ....[5]....
        /*008c*/ 	.word	0x00010d20


	//   ....[6]....
        /*0090*/ 	.word	0x00010db0


	//   ....[7]....
        /*0094*/ 	.word	0x00010df0


	//   ....[8]....
        /*0098*/ 	.word	0x00010e90


	//   ....[9]....
        /*009c*/ 	.word	0x00010ee0


	//   ....[10]....
        /*00a0*/ 	.word	0x00010f30


	//   ....[11]....
        /*00a4*/ 	.word	0x00011010


	//   ....[12]....
        /*00a8*/ 	.word	0x00011180


	//   ....[13]....
        /*00ac*/ 	.word	0x000112f0


	//   ....[14]....
        /*00b0*/ 	.word	0x00011450


	//   ....[15]....
        /*00b4*/ 	.word	0x00011490


	//   ....[16]....
        /*00b8*/ 	.word	0x000114d0


	//   ....[17]....
        /*00bc*/ 	.word	0x00011580


	//   ....[18]....
        /*00c0*/ 	.word	0x000115e0


	//   ....[19]....
        /*00c4*/ 	.word	0x00011750


	//   ....[20]....
        /*00c8*/ 	.word	0x00011860


	//   ....[21]....
        /*00cc*/ 	.word	0x000119a0


	//   ....[22]....
        /*00d0*/ 	.word	0x000119c0


	//----- nvinfo : EIATTR_MAX_THREADS
	.align		4
.L_413:
        /*00d4*/ 	.byte	0x04, 0x05
        /*00d6*/ 	.short	(.L_415 - .L_414)
.L_414:
        /*00d8*/ 	.word	0x00000080
        /*00dc*/ 	.word	0x00000001
        /*00e0*/ 	.word	0x00000001


	//----- nvinfo : EIATTR_CRS_STACK_SIZE
	.align		4
.L_415:
        /*00e4*/ 	.byte	0x04, 0x1e
        /*00e6*/ 	.short	(.L_417 - .L_416)
.L_416:
        /*00e8*/ 	.word	0x00000000


	//----- nvinfo : EIATTR_CBANK_PARAM_SIZE
	.align		4
.L_417:
        /*00ec*/ 	.byte	0x03, 0x19
        /*00ee*/ 	.short	0x02a0


	//----- nvinfo : EIATTR_PARAM_CBANK
	.align		4
        /*00f0*/ 	.byte	0x04, 0x0a
        /*00f2*/ 	.short	(.L_419 - .L_418)
	.align		4
.L_418:
        /*00f4*/ 	.word	index@(.nv.constant0._ZN2at6native18elementwise_kernelILi128ELi4EZNS0_15gpu_kernel_implIZZZNS0_65_GLOBAL__N__cd49fe81_27_ActivationSoftplusKernel_cu_9e10b42f_310024softplus_backward_kernelERNS_18TensorIteratorBaseERKN3c106ScalarES9_ENKUlvE_clEvENKUlvE2_clEvEUlNS6_8BFloat16ESC_E_EEvS5_RKT_EUliE_EEviT1_)
        /*00f8*/ 	.short	0x0380
        /*00fa*/ 	.short	0x02a0


	//----- nvinfo : EIATTR_SW_WAR
	.align		4
.L_419:
        /*00fc*/ 	.byte	0x04, 0x36
        /*00fe*/ 	.short	(.L_421 - .L_420)
.L_420:
        /*0100*/ 	.word	0x00000008
.L_421:


//--------------------- .nv.info._ZN2at6native27unrolled_elementwise_kernelIZZZNS0_65_GLOBAL__N__cd49fe81_27_ActivationSoftplusKernel_cu_9e10b42f_310024softplus_backward_kernelERNS_18TensorIteratorBaseERKN3c106ScalarES8_ENKUlvE_clEvENKUlvE2_clEvEUlNS5_8BFloat16ESB_E_St5arrayIPcLm3EELi4E23TrivialOffsetCalculatorILi2EjESG_ILi1EjENS0_6memory12LoadWithCastILi2EEENSJ_13StoreWithCastILi1EEEEEviT_T0_T2_T3_T4_T5_ --------------------------
	.section	.nv.info._ZN2at6native27unrolled_elementwise_kernelIZZZNS0_65_GLOBAL__N__cd49fe81_27_ActivationSoftplusKernel_cu_9e10b42f_310024softplus_backward_kernelERNS_18TensorIteratorBaseERKN3c106ScalarES8_ENKUlvE_clEvENKUlvE2_clEvEUlNS5_8BFloat16ESB_E_St5arrayIPcLm3EELi4E23TrivialOffsetCalculatorILi2EjESG_ILi1EjENS0_6memory12LoadWithCastILi2EEENSJ_13StoreWithCastILi1EEEEEviT_T0_T2_T3_T4_T5_,"",@"SHT_CUDA_INFO"
	.sectionflags	@""
	.align	4


	//----- nvinfo : EIATTR_CUDA_API_VERSION
	.align		4
        /*0000*/ 	.byte	0x04, 0x37
        /*0002*/ 	.short	(.L_423 - .L_422)
.L_422:
        /*0004*/ 	.word	0x00000082


	//----- nvinfo : EIATTR_KPARAM_INFO
	.align		4
.L_423:
        /*0008*/ 	.byte	0x04, 0x17
        /*000a*/ 	.short	(.L_425 - .L_424)
.L_424:
        /*000c*/ 	.word	0x00000000
        /*0010*/ 	.short	0x0006
        /*0012*/ 	.short	0x0040
        /*0014*/ 	.byte	0x00, 0xf0, 0x21, 0x00


	//----- nvinfo : EIATTR_KPARAM_INFO
	.align		4
.L_425:
        /*0018*/ 	.byte	0x04, 0x17
        /*001a*/ 	.short	(.L_427 - .L_426)
.L_426:
        /*001c*/ 	.word	0x00000000
        /*0020*/ 	.short	0x0005
        /*0022*/ 	.short	0x0034
        /*0024*/ 	.byte	0x00, 0xf0, 0x31, 0x00


	//----- nvinfo : EIATTR_KPARAM_INFO
	.align		4
.L_427:
        /*0028*/ 	.byte	0x04, 0x17
        /*002a*/ 	.short	(.L_429 - .L_428)
.L_428:
        /*002c*/ 	.word	0x00000000
        /*0030*/ 	.short	0x0004
        /*0032*/ 	.short	0x0031
        /*0034*/ 	.byte	0x00, 0xf0, 0x05, 0x00


	//----- nvinfo : EIATTR_KPARAM_INFO
	.align		4
.L_429:
        /*0038*/ 	.byte	0x04, 0x17
        /*003a*/ 	.short	(.L_431 - .L_430)
.L_430:
        /*003c*/ 	.word	0x00000000
        /*0040*/ 	.short	0x0003
        /*0042*/ 	.short	0x0030
        /*0044*/ 	.byte	0x00, 0xf0, 0x05, 0x00


	//----- nvinfo : EIATTR_KPARAM_INFO
	.align		4
.L_431:
        /*0048*/ 	.byte	0x04, 0x17
        /*004a*/ 	.short	(.L_433 - .L_432)
.L_432:
        /*004c*/ 	.word	0x00000000
        /*0050*/ 	.short	0x0002
        /*0052*/ 	.short	0x0018
        /*0054*/ 	.byte	0x00, 0xf0, 0x61, 0x00


	//----- nvinfo : EIATTR_KPARAM_INFO
	.align		4
.L_433:
        /*0058*/ 	.byte	0x04, 0x17
        /*005a*/ 	.short	(.L_435 - .L_434)
.L_434:
        /*005c*/ 	.word	0x00000000
        /*0060*/ 	.short	0x0001
        /*0062*/ 	.short	0x0008
        /*0064*/ 	.byte	0x00, 0xf0, 0x41, 0x00


	//----- nvinfo : EIATTR_KPARAM_INFO
	.align		4
.L_435:
        /*0068*/ 	.byte	0x04, 0x17
        /*006a*/ 	.short	(.L_437 - .L_436)
.L_436:
        /*006c*/ 	.word	0x00000000
        /*0070*/ 	.short	0x0000
        /*0072*/ 	.short	0x0000
        /*0074*/ 	.byte	0x00, 0xf0, 0x11, 0x00


	//----- nvinfo : EIATTR_SPARSE_MMA_MASK
	.align		4
.L_437:
        /*0078*/ 	.byte	0x03, 0x50
        /*007a*/ 	.short	0x0000


	//----- nvinfo : EIATTR_MAXREG_COUNT
	.align		4
        /*007c*/ 	.byte	0x03, 0x1b
        /*007e*/ 	.short	0x00ff


	//----- nvinfo : EIATTR_EXTERNS
	.align		4
        /*0080*/ 	.byte	0x04, 0x0f
        /*0082*/ 	.short	(.L_439 - .L_438)


	//   ....[0]....
	.align		4
.L_438:
        /*0084*/ 	.word	index@(__assertfail)


	//----- nvinfo : EIATTR_MERCURY_ISA_VERSION
	.align		4
.L_439:
        /*0088*/ 	.byte	0x03, 0x5f
        /*008a*/ 	.short	0x0101


	//----- nvinfo : EIATTR_VRC_CTA_INIT_COUNT
	.align		4
        /*008c*/ 	.byte	0x02, 0x4a
	.zero		1
	.zero		1


	//----- nvinfo : EIATTR_SYSCALL_OFFSETS
	.align		4
        /*0090*/ 	.byte	0x04, 0x46
        /*0092*/ 	.short	(.L_441 - .L_440)


	//   ....[0]....
.L_440:
        /*0094*/ 	.word	0x00001020


	//   ....[1]....
        /*0098*/ 	.word	0x000020d0


	//   ....[2]....
        /*009c*/ 	.word	0x000032c0


	//   ....[3]....
        /*00a0*/ 	.word	0x00004370


	//   ....[4]....
        /*00a4*/ 	.word	0x000054a0


	//   ....[5]....
        /*00a8*/ 	.word	0x00006560


	//   ....[6]....
        /*00ac*/ 	.word	0x00007690


	//   ....[7]....
        /*00b0*/ 	.word	0x00008660


	//   ....[8]....
        /*00b4*/ 	.word	0x00009a60


	//   ....[9]....
        /*00b8*/ 	.word	0x0000a940


	//   ....[10]....
        /*00bc*/ 	.word	0x0000b8c0


	//   ....[11]....
        /*00c0*/ 	.word	0x0000c840


	//----- nvinfo : EIATTR_EXIT_INSTR_OFFSETS
	.align		4
.L_441:
        /*00c4*/ 	.byte	0x04, 0x1c
        /*00c6*/ 	.short	(.L_443 - .L_442)


	//   ....[0]....
.L_442:
        /*00c8*/ 	.word	0x0000bb70


	//   ....[1]....
        /*00cc*/ 	.word	0x0000bcc0


	//   ....[2]....
        /*00d0*/ 	.word	0x0000bd00


	//   ....[3]....
        /*00d4*/ 	.word	0x0000bda0


	//   ....[4]....
        /*00d8*/ 	.word	0x0000bde0


	//   ....[5]....
        /*00dc*/ 	.word	0x0000be20


	//   ....[6]....
        /*00e0*/ 	.word	0x0000beb0


	//   ....[7]....
        /*00e4*/ 	.word	0x0000bef0


	//   ....[8]....
        /*00e8*/ 	.word	0x0000bf90


	//   ....[9]....
        /*00ec*/ 	.word	0x0000bfe0


	//   ....[10]....
        /*00f0*/ 	.word	0x0000c030


	//   ....[11]....
        /*00f4*/ 	.word	0x0000c110


	//   ....[12]....
        /*00f8*/ 	.word	0x0000c280


	//   ....[13]....
        /*00fc*/ 	.word	0x0000c3f0


	//   ....[14]....
        /*0100*/ 	.word	0x0000c550


	//   ....[15]....
        /*0104*/ 	.word	0x0000c590


	//   ....[16]....
        /*0108*/ 	.word	0x0000c5d0


	//   ....[17]....
        /*010c*/ 	.word	0x0000c680


	//   ....[18]....
        /*0110*/ 	.word	0x0000c6e0


	//   ....[19]....
        /*0114*/ 	.word	0x0000c850


	//   ....[20]....
        /*0118*/ 	.word	0x0000c960


	//   ....[21]....
        /*011c*/ 	.word	0x0000caa0


	//   ....[22]....
        /*0120*/ 	.word	0x0000cac0


	//----- nvinfo : EIATTR_MAX_THREADS
	.align		4
.L_443:
        /*0124*/ 	.byte	0x04, 0x05
        /*0126*/ 	.short	(.L_445 - .L_444)
.L_444:
        /*0128*/ 	.word	0x00000080
        /*012c*/ 	.word	0x00000001
        /*0130*/ 	.word	0x00000001


	//----- nvinfo : EIATTR_CRS_STACK_SIZE
	.align		4
.L_445:
        /*0134*/ 	.byte	0x04, 0x1e
        /*0136*/ 	.short	(.L_447 - .L_446)
.L_446:
        /*0138*/ 	.word	0x00000000


	//----- nvinfo : EIATTR_CBANK_PARAM_SIZE
	.align		4
.L_447:
        /*013c*/ 	.byte	0x03, 0x19
        /*013e*/ 	.short	0x0048


	//----- nvinfo : EIATTR_PARAM_CBANK
	.align		4
        /*0140*/ 	.byte	0x04, 0x0a
        /*0142*/ 	.short	(.L_449 - .L_448)
	.align		4
.L_448:
        /*0144*/ 	.word	index@(.nv.constant0._ZN2at6native27unrolled_elementwise_kernelIZZZNS0_65_GLOBAL__N__cd49fe81_27_ActivationSoftplusKernel_cu_9e10b42f_310024softplus_backward_kernelERNS_18TensorIteratorBaseERKN3c106ScalarES8_ENKUlvE_clEvENKUlvE2_clEvEUlNS5_8BFloat16ESB_E_St5arrayIPcLm3EELi4E23TrivialOffsetCalculatorILi2EjESG_ILi1EjENS0_6memory12LoadWithCastILi2EEENSJ_13StoreWithCastILi1EEEEEviT_T0_T2_T3_T4_T5_)
        /*0148*/ 	.short	0x0380
        /*014a*/ 	.short	0x0048


	//----- nvinfo : EIATTR_SW_WAR
	.align		4
.L_449:
        /*014c*/ 	.byte	0x04, 0x36
        /*014e*/ 	.short	(.L_451 - .L_450)
.L_450:
        /*0150*/ 	.word	0x00000008
.L_451:


//--------------------- .nv.info._ZN2at6native18elementwise_kernelILi128ELi4EZNS0_22gpu_kernel_impl_nocastIZZZNS0_65_GLOBAL__N__cd49fe81_27_ActivationSoftplusKernel_cu_9e10b42f_310024softplus_backward_kernelERNS_18TensorIteratorBaseERKN3c106ScalarES9_ENKUlvE_clEvENKUlvE2_clEvEUlNS6_8BFloat16ESC_E_EEvS5_RKT_EUliE_EEviT1_ --------------------------
	.section	.nv.info._ZN2at6native18elementwise_kernelILi128ELi4EZNS0_22gpu_kernel_impl_nocastIZZZNS0_65_GLOBAL__N__cd49fe81_27_ActivationSoftplusKernel_cu_9e10b42f_310024softplus_backward_kernelERNS_18TensorIteratorBaseERKN3c106ScalarES9_ENKUlvE_clEvENKUlvE2_clEvEUlNS6_8BFloat16ESC_E_EEvS5_RKT_EUliE_EEviT1_,"",@"SHT_CUDA_INFO"
	.sectionflags	@""
	.align	4


	//----- nvinfo : EIATTR_CUDA_API_VERSION
	.align		4
        /*0000*/ 	.byte	0x04, 0x37
        /*0002*/ 	.short	(.L_453 - .L_452)
.L_452:
        /*0004*/ 	.word	0x00000082


	//----- nvinfo : EIATTR_KPARAM_INFO
	.align		4
.L_453:
        /*0008*/ 	.byte	0x04, 0x17
        /*000a*/ 	.short	(.L_455 - .L_454)
.L_454:
        /*000c*/ 	.word	0x00000000
        /*0010*/ 	.short	0x0001
        /*0012*/ 	.short	0x0008
        /*0014*/ 	.byte	0x00, 0xf0, 0x41, 0x0a


	//----- nvinfo : EIATTR_KPARAM_INFO
	.align		4
.L_455:
        /*0018*/ 	.byte	0x04, 0x17
        /*001a*/ 	.short	(.L_457 - .L_456)
.L_456:
        /*001c*/ 	.word	0x00000000
        /*0020*/ 	.short	0x0000
        /*0022*/ 	.short	0x0000
        /*0024*/ 	.byte	0x00, 0xf0, 0x11, 0x00


	//----- nvinfo : EIATTR_SPARSE_MMA_MASK
	.align		4
.L_457:
        /*0028*/ 	.byte	0x03, 0x50
        /*002a*/ 	.short	0x0000


	//----- nvinfo : EIATTR_MAXREG_COUNT
	.align		4
        /*002c*/ 	.byte	0x03, 0x1b
        /*002e*/ 	.short	0x0080


	//----- nvinfo : EIATTR_MERCURY_ISA_VERSION
	.align		4
        /*0030*/ 	.byte	0x03, 0x5f
        /*0032*/ 	.short	0x0101


	//----- nvinfo : EIATTR_VRC_CTA_INIT_COUNT
	.align		4
        /*0034*/ 	.byte	0x02, 0x4a
	.zero		1
	.zero		1


	//----- nvinfo : EIATTR_EXIT_INSTR_OFFSETS
	.align		4
        /*0038*/ 	.byte	0x04, 0x1c
        /*003a*/ 	.short	(.L_459 - .L_458)


	//   ....[0]....
.L_458:
        /*003c*/ 	.word	0x00000510


	//   ....[1]....
        /*0040*/ 	.word	0x00000640


	//   ....[2]....
        /*0044*/ 	.word	0x00004d30


	//   ....[3]....
        /*0048*/ 	.word	0x00006470


	//----- nvinfo : EIATTR_MAX_THREADS
	.align		4
.L_459:
        /*004c*/ 	.byte	0x04, 0x05
        /*004e*/ 	.short	(.L_461 - .L_460)
.L_460:
        /*0050*/ 	.word	0x00000080
        /*0054*/ 	.word	0x00000001
        /*0058*/ 	.word	0x00000001


	//----- nvinfo : EIATTR_CRS_STACK_SIZE
	.align		4
.L_461:
        /*005c*/ 	.byte	0x04, 0x1e
        /*005e*/ 	.short	(.L_463 - .L_462)
.L_462:
        /*0060*/ 	.word	0x00000000


	//----- nvinfo : EIATTR_CBANK_PARAM_SIZE
	.align		4
.L_463:
        /*0064*/ 	.byte	0x03, 0x19
        /*0066*/ 	.short	0x0298


	//----- nvinfo : EIATTR_PARAM_CBANK
	.align		4
        /*0068*/ 	.byte	0x04, 0x0a
        /*006a*/ 	.short	(.L_465 - .L_464)
	.align		4
.L_464:
        /*006c*/ 	.word	index@(.nv.constant0._ZN2at6native18elementwise_kernelILi128ELi4EZNS0_22gpu_kernel_impl_nocastIZZZNS0_65_GLOBAL__N__cd49fe81_27_ActivationSoftplusKernel_cu_9e10b42f_310024softplus_backward_kernelERNS_18TensorIteratorBaseERKN3c106ScalarES9_ENKUlvE_clEvENKUlvE2_clEvEUlNS6_8BFloat16ESC_E_EEvS5_RKT_EUliE_EEviT1_)
        /*0070*/ 	.short	0x0380
        /*0072*/ 	.short	0x0298


	//----- nvinfo : EIATTR_SW_WAR
	.align		4
.L_465:
        /*0074*/ 	.byte	0x04, 0x36
        /*0076*/ 	.short	(.L_467 - .L_466)
.L_466:
        /*0078*/ 	.word	0x00000008
.L_467:


//--------------------- .nv.info._ZN2at6native27unrolled_elementwise_kernelIZZZNS0_65_GLOBAL__N__cd49fe81_27_ActivationSoftplusKernel_cu_9e10b42f_310024softplus_backward_kernelERNS_18TensorIteratorBaseERKN3c106ScalarES8_ENKUlvE_clEvENKUlvE2_clEvEUlNS5_8BFloat16ESB_E_St5arrayIPcLm3EELi4E23TrivialOffsetCalculatorILi2EjESG_ILi1EjENS0_6memory15LoadWithoutCastENSJ_16StoreWithoutCastEEEviT_T0_T2_T3_T4_T5_ --------------------------
	.section	.nv.info._ZN2at6native27unrolled_elementwise_kernelIZZZNS0_65_GLOBAL__N__cd49fe81_27_ActivationSoftplusKernel_cu_9e10b42f_310024softplus_backward_kernelERNS_18TensorIteratorBaseERKN3c106ScalarES8_ENKUlvE_clEvENKUlvE2_clEvEUlNS5_8BFloat16ESB_E_St5arrayIPcLm3EELi4E23TrivialOffsetCalculatorILi2EjESG_ILi1EjENS0_6memory15LoadWithoutCastENSJ_16StoreWithoutCastEEEviT_T0_T2_T3_T4_T5_,"",@"SHT_CUDA_INFO"
	.sectionflags	@""
	.align	4


	//----- nvinfo : EIATTR_CUDA_API_VERSION
	.align		4
        /*0000*/ 	.byte	0x04, 0x37
        /*0002*/ 	.short	(.L_469 - .L_468)
.L_468:
        /*0004*/ 	.word	0x00000082


	//----- nvinfo : EIATTR_KPARAM_INFO
	.align		4
.L_469:
        /*0008*/ 	.byte	0x04, 0x17
        /*000a*/ 	.short	(.L_471 - .L_470)
.L_470:
        /*000c*/ 	.word	0x00000000
        /*0010*/ 	.short	0x0006
        /*0012*/ 	.short	0x0033
        /*0014*/ 	.byte	0x00, 0xf0, 0x05, 0x00


	//----- nvinfo : EIATTR_KPARAM_INFO
	.align		4
.L_471:
        /*0018*/ 	.byte	0x04, 0x17
        /*001a*/ 	.short	(.L_473 - .L_472)
.L_472:
        /*001c*/ 	.word	0x00000000
        /*0020*/ 	.short	0x0005
        /*0022*/ 	.short	0x0032
        /*0024*/ 	.byte	0x00, 0xf0, 0x05, 0x00


	//----- nvinfo : EIATTR_KPARAM_INFO
	.align		4
.L_473:
        /*0028*/ 	.byte	0x04, 0x17
        /*002a*/ 	.short	(.L_475 - .L_474)
.L_474:
        /*002c*/ 	.word	0x00000000
        /*0030*/ 	.short	0x0004
        /*0032*/ 	.short	0x0031
        /*0034*/ 	.byte	0x00, 0xf0, 0x05, 0x00


	//----- nvinfo : EIATTR_KPARAM_INFO
	.align		4
.L_475:
        /*0038*/ 	.byte	0x04, 0x17
        /*003a*/ 	.short	(.L_477 - .L_476)
.L_476:
        /*003c*/ 	.word	0x00000000
        /*0040*/ 	.short	0x0003
        /*0042*/ 	.short	0x0030
        /*0044*/ 	.byte	0x00, 0xf0, 0x05, 0x00


	//----- nvinfo : EIATTR_KPARAM_INFO
	.align		4
.L_477:
        /*0048*/ 	.byte	0x04, 0x17
        /*004a*/ 	.short	(.L_479 - .L_478)
.L_478:
        /*004c*/ 	.word	0x00000000
        /*0050*/ 	.short	0x0002
        /*0052*/ 	.short	0x0018
        /*0054*/ 	.byte	0x00, 0xf0, 0x61, 0x00


	//----- nvinfo : EIATTR_KPARAM_INFO
	.align		4
.L_479:
        /*0058*/ 	.byte	0x04, 0x17
        /*005a*/ 	.short	(.L_481 - .L_480)
.L_480:
        /*005c*/ 	.word	0x00000000
        /*0060*/ 	.short	0x0001
        /*0062*/ 	.short	0x0008
        /*0064*/ 	.byte	0x00, 0xf0, 0x41, 0x00


	//----- nvinfo : EIATTR_KPARAM_INFO
	.align		4
.L_481:
        /*0068*/ 	.byte	0x04, 0x17
        /*006a*/ 	.short	(.L_483 - .L_482)
.L_482:
        /*006c*/ 	.word	0x00000000
        /*0070*/ 	.short	0x0000
        /*0072*/ 	.short	0x0000
        /*0074*/ 	.byte	0x00, 0xf0, 0x11, 0x00


	//----- nvinfo : EIATTR_SPARSE_MMA_MASK
	.align		4
.L_483:
        /*0078*/ 	.byte	0x03, 0x50
        /*007a*/ 	.short	0x0000


	//----- nvinfo : EIATTR_MAXREG_COUNT
	.align		4
        /*007c*/ 	.byte	0x03, 0x1b
        /*007e*/ 	.short	0x00ff


	//----- nvinfo : EIATTR_MERCURY_ISA_VERSION
	.align		4
        /*0080*/ 	.byte	0x03, 0x5f
        /*0082*/ 	.short	0x0101


	//----- nvinfo : EIATTR_VRC_CTA_INIT_COUNT
	.align		4
        /*0084*/ 	.byte	0x02, 0x4a
	.zero		1
	.zero		1


	//----- nvinfo : EIATTR_EXIT_INSTR_OFFSETS
	.align		4
        /*0088*/ 	.byte	0x04, 0x1c
        /*008a*/ 	.short	(.L_485 - .L_484)


	//   ....[0]....
.L_484:
        /*008c*/ 	.word	0x00000890


	//   ....[1]....
        /*0090*/ 	.word	0x000008e0


	//----- nvinfo : EIATTR_MAX_THREADS
	.align		4
.L_485:
        /*0094*/ 	.byte	0x04, 0x05
        /*0096*/ 	.short	(.L_487 - .L_486)
.L_486:
        /*0098*/ 	.word	0x00000080
        /*009c*/ 	.word	0x00000001
        /*00a0*/ 	.word	0x00000001


	//----- nvinfo : EIATTR_CRS_STACK_SIZE
	.align		4
.L_487:
        /*00a4*/ 	.byte	0x04, 0x1e
        /*00a6*/ 	.short	(.L_489 - .L_488)
.L_488:
        /*00a8*/ 	.word	0x00000000


	//----- nvinfo : EIATTR_CBANK_PARAM_SIZE
	.align		4
.L_489:
        /*00ac*/ 	.byte	0x03, 0x19
        /*00ae*/ 	.short	0x0034


	//----- nvinfo : EIATTR_PARAM_CBANK
	.align		4
        /*00b0*/ 	.byte	0x04, 0x0a
        /*00b2*/ 	.short	(.L_491 - .L_490)
	.align		4
.L_490:
        /*00b4*/ 	.word	index@(.nv.constant0._ZN2at6native27unrolled_elementwise_kernelIZZZNS0_65_GLOBAL__N__cd49fe81_27_ActivationSoftplusKernel_cu_9e10b42f_310024softplus_backward_kernelERNS_18TensorIteratorBaseERKN3c106ScalarES8_ENKUlvE_clEvENKUlvE2_clEvEUlNS5_8BFloat16ESB_E_St5arrayIPcLm3EELi4E23TrivialOffsetCalculatorILi2EjESG_ILi1EjENS0_6memory15LoadWithoutCastENSJ_16StoreWithoutCastEEEviT_T0_T2_T3_T4_T5_)
        /*00b8*/ 	.short	0x0380
        /*00ba*/ 	.short	0x0034


	//----- nvinfo : EIATTR_SW_WAR
	.align		4
.L_491:
        /*00bc*/ 	.byte	0x04, 0x36
        /*00be*/ 	.short	(.L_493 - .L_492)
.L_492:
        /*00c0*/ 	.word	0x00000008
.L_493:


//--------------------- .nv.info._ZN2at6native29vectorized_elementwise_kernelILi2EZZZNS0_65_GLOBAL__N__cd49fe81_27_ActivationSoftplusKernel_cu_9e10b42f_310024softplus_backward_kernelERNS_18TensorIteratorBaseERKN3c106ScalarES8_ENKUlvE_clEvENKUlvE2_clEvEUlNS5_8BFloat16ESB_E_St5arrayIPcLm3EEEEviT0_T1_ --------------------------
	.section	.nv.info._ZN2at6native29vectorized_elementwise_kernelILi2EZZZNS0_65_GLOBAL__N__cd49fe81_27_ActivationSoftplusKernel_cu_9e10b42f_310024softplus_backward_kernelERNS_18TensorIteratorBaseERKN3c106ScalarES8_ENKUlvE_clEvENKUlvE2_clEvEUlNS5_8BFloat16ESB_E_St5arrayIPcLm3EEEEviT0_T1_,"",@"SHT_CUDA_INFO"
	.sectionflags	@""
	.align	4


	//----- nvinfo : EIATTR_CUDA_API_VERSION
	.align		4
        /*0000*/ 	.byte	0x04, 0x37
        /*0002*/ 	.short	(.L_495 - .L_494)
.L_494:
        /*0004*/ 	.word	0x00000082


	//----- nvinfo : EIATTR_KPARAM_INFO
	.align		4
.L_495:
        /*0008*/ 	.byte	0x04, 0x17
        /*000a*/ 	.short	(.L_497 - .L_496)
.L_496:
        /*000c*/ 	.word	0x00000000
        /*0010*/ 	.short	0x0002
        /*0012*/ 	.short	0x0018
        /*0014*/ 	.byte	0x00, 0xf0, 0x61, 0x00


	//----- nvinfo : EIATTR_KPARAM_INFO
	.align		4
.L_497:
        /*0018*/ 	.byte	0x04, 0x17
        /*001a*/ 	.short	(.L_499 - .L_498)
.L_498:
        /*001c*/ 	.word	0x00000000
        /*0020*/ 	.short	0x0001
        /*0022*/ 	.short	0x0008
        /*0024*/ 	.byte	0x00, 0xf0, 0x41, 0x00


	//----- nvinfo : EIATTR_KPARAM_INFO
	.align		4
.L_499:
        /*0028*/ 	.byte	0x04, 0x17
        /*002a*/ 	.short	(.L_501 - .L_500)
.L_500:
        /*002c*/ 	.word	0x00000000
        /*0030*/ 	.short	0x0000
        /*0032*/ 	.short	0x0000
        /*0034*/ 	.byte	0x00, 0xf0, 0x11, 0x00


	//----- nvinfo : EIATTR_SPARSE_MMA_MASK
	.align		4
.L_501:
        /*0038*/ 	.byte	0x03, 0x50
        /*003a*/ 	.short	0x0000


	//----- nvinfo : EIATTR_MAXREG_COUNT
	.align		4
        /*003c*/ 	.byte	0x03, 0x1b
        /*003e*/ 	.short	0x00ff


	//----- nvinfo : EIATTR_MERCURY_ISA_VERSION
	.align		4
        /*0040*/ 	.byte	0x03, 0x5f
        /*0042*/ 	.short	0x0101


	//----- nvinfo : EIATTR_VRC_CTA_INIT_COUNT
	.align		4
        /*0044*/ 	.byte	0x02, 0x4a
	.zero		1
	.zero		1


	//----- nvinfo : EIATTR_EXIT_INSTR_OFFSETS
	.align		4
        /*0048*/ 	.byte	0x04, 0x1c
        /*004a*/ 	.short	(.L_503 - .L_502)


	//   ....[0]....
.L_502:
        /*004c*/ 	.word	0x000011d0


	//   ....[1]....
        /*0050*/ 	.word	0x00001220


	//   ....[2]....
        /*0054*/ 	.word	0x00001960


	//----- nvinfo : EIATTR_MAX_THREADS
	.align		4
.L_503:
        /*0058*/ 	.byte	0x04, 0x05
        /*005a*/ 	.short	(.L_505 - .L_504)
.L_504:
        /*005c*/ 	.word	0x00000080
        /*0060*/ 	.word	0x00000001
        /*0064*/ 	.word	0x00000001


	//----- nvinfo : EIATTR_CRS_STACK_SIZE
	.align		4
.L_505:
        /*0068*/ 	.byte	0x04, 0x1e
        /*006a*/ 	.short	(.L_507 - .L_506)
.L_506:
        /*006c*/ 	.word	0x00000000


	//----- nvinfo : EIATTR_CBANK_PARAM_SIZE
	.align		4
.L_507:
        /*0070*/ 	.byte	0x03, 0x19
        /*0072*/ 	.short	0x0030


	//----- nvinfo : EIATTR_PARAM_CBANK
	.align		4
        /*0074*/ 	.byte	0x04, 0x0a
        /*0076*/ 	.short	(.L_509 - .L_508)
	.align		4
.L_508:
        /*0078*/ 	.word	index@(.nv.constant0._ZN2at6native29vectorized_elementwise_kernelILi2EZZZNS0_65_GLOBAL__N__cd49fe81_27_ActivationSoftplusKernel_cu_9e10b42f_310024softplus_backward_kernelERNS_18TensorIteratorBaseERKN3c106ScalarES8_ENKUlvE_clEvENKUlvE2_clEvEUlNS5_8BFloat16ESB_E_St5arrayIPcLm3EEEEviT0_T1_)
        /*007c*/ 	.short	0x0380
        /*007e*/ 	.short	0x0030


	//----- nvinfo : EIATTR_SW_WAR
	.align		4
.L_509:
        /*0080*/ 	.byte	0x04, 0x36
        /*0082*/ 	.short	(.L_511 - .L_510)
.L_510:
        /*0084*/ 	.word	0x00000008
.L_511:


//--------------------- .nv.info._ZN2at6native29vectorized_elementwise_kernelILi4EZZZNS0_65_GLOBAL__N__cd49fe81_27_ActivationSoftplusKernel_cu_9e10b42f_310024softplus_backward_kernelERNS_18TensorIteratorBaseERKN3c106ScalarES8_ENKUlvE_clEvENKUlvE2_clEvEUlNS5_8BFloat16ESB_E_St5arrayIPcLm3EEEEviT0_T1_ --------------------------
	.section	.nv.info._ZN2at6native29vectorized_elementwise_kernelILi4EZZZNS0_65_GLOBAL__N__cd49fe81_27_ActivationSoftplusKernel_cu_9e10b42f_310024softplus_backward_kernelERNS_18TensorIteratorBaseERKN3c106ScalarES8_ENKUlvE_clEvENKUlvE2_clEvEUlNS5_8BFloat16ESB_E_St5arrayIPcLm3EEEEviT0_T1_,"",@"SHT_CUDA_INFO"
	.sectionflags	@""
	.align	4


	//----- nvinfo : EIATTR_CUDA_API_VERSION
	.align		4
        /*0000*/ 	.byte	0x04, 0x37
        /*0002*/ 	.short	(.L_513 - .L_512)
.L_512:
        /*0004*/ 	.word	0x00000082


	//----- nvinfo : EIATTR_KPARAM_INFO
	.align		4
.L_513:
        /*0008*/ 	.byte	0x04, 0x17
        /*000a*/ 	.short	(.L_515 - .L_514)
.L_514:
        /*000c*/ 	.word	0x00000000
        /*0010*/ 	.short	0x0002
        /*0012*/ 	.short	0x0018
        /*0014*/ 	.byte	0x00, 0xf0, 0x61, 0x00


	//----- nvinfo : EIATTR_KPARAM_INFO
	.align		4
.L_515:
        /*0018*/ 	.byte	0x04, 0x17
        /*001a*/ 	.short	(.L_517 - .L_516)
.L_516:
        /*001c*/ 	.word	0x00000000
        /*0020*/ 	.short	0x0001
        /*0022*/ 	.short	0x0008
        /*0024*/ 	.byte	0x00, 0xf0, 0x41, 0x00


	//----- nvinfo : EIATTR_KPARAM_INFO
	.align		4
.L_517:
        /*0028*/ 	.byte	0x04, 0x17
        /*002a*/ 	.short	(.L_519 - .L_518)
.L_518:
        /*002c*/ 	.word	0x00000000
        /*0030*/ 	.short	0x0000
        /*0032*/ 	.short	0x0000
        /*0034*/ 	.byte	0x00, 0xf0, 0x11, 0x00


	//----- nvinfo : EIATTR_SPARSE_MMA_MASK
	.align		4
.L_519:
        /*0038*/ 	.byte	0x03, 0x50
        /*003a*/ 	.short	0x0000


	//----- nvinfo : EIATTR_MAXREG_COUNT
	.align		4
        /*003c*/ 	.byte	0x03, 0x1b
        /*003e*/ 	.short	0x00ff


	//----- nvinfo : EIATTR_MERCURY_ISA_VERSION
	.align		4
        /*0040*/ 	.byte	0x03, 0x5f
        /*0042*/ 	.short	0x0101


	//----- nvinfo : EIATTR_VRC_CTA_INIT_COUNT
	.align		4
        /*0044*/ 	.byte	0x02, 0x4a
	.zero		1
	.zero		1


	//----- nvinfo : EIATTR_EXIT_INSTR_OFFSETS
	.align		4
        /*0048*/ 	.byte	0x04, 0x1c
        /*004a*/ 	.short	(.L_521 - .L_520)


	//   ....[0]....
.L_520:
        /*004c*/ 	.word	0x000011d0


	//   ....[1]....
        /*0050*/ 	.word	0x00001220


	//   ....[2]....
        /*0054*/ 	.word	0x00001900


	//----- nvinfo : EIATTR_MAX_THREADS
	.align		4
.L_521:
        /*0058*/ 	.byte	0x04, 0x05
        /*005a*/ 	.short	(.L_523 - .L_522)
.L_522:
        /*005c*/ 	.word	0x00000080
        /*0060*/ 	.word	0x00000001
        /*0064*/ 	.word	0x00000001


	//----- nvinfo : EIATTR_CRS_STACK_SIZE
	.align		4
.L_523:
        /*0068*/ 	.byte	0x04, 0x1e
        /*006a*/ 	.short	(.L_525 - .L_524)
.L_524:
        /*006c*/ 	.word	0x00000000


	//----- nvinfo : EIATTR_CBANK_PARAM_SIZE
	.align		4
.L_525:
        /*0070*/ 	.byte	0x03, 0x19
        /*0072*/ 	.short	0x0030


	//----- nvinfo : EIATTR_PARAM_CBANK
	.align		4
        /*0074*/ 	.byte	0x04, 0x0a
        /*0076*/ 	.short	(.L_527 - .L_526)
	.align		4
.L_526:
        /*0078*/ 	.word	index@(.nv.constant0._ZN2at6native29vectorized_elementwise_kernelILi4EZZZNS0_65_GLOBAL__N__cd49fe81_27_ActivationSoftplusKernel_cu_9e10b42f_310024softplus_backward_kernelERNS_18TensorIteratorBaseERKN3c106ScalarES8_ENKUlvE_clEvENKUlvE2_clEvEUlNS5_8BFloat16ESB_E_St5arrayIPcLm3EEEEviT0_T1_)
        /*007c*/ 	.short	0x0380
        /*007e*/ 	.short	0x0030


	//----- nvinfo : EIATTR_SW_WAR
	.align		4
.L_527:
        /*0080*/ 	.byte	0x04, 0x36
        /*0082*/ 	.short	(.L_529 - .L_528)
.L_528:
        /*0084*/ 	.word	0x00000008
.L_529:


//--------------------- .nv.info._ZN2at6native29vectorized_elementwise_kernelILi8EZZZNS0_65_GLOBAL__N__cd49fe81_27_ActivationSoftplusKernel_cu_9e10b42f_310024softplus_backward_kernelERNS_18TensorIteratorBaseERKN3c106ScalarES8_ENKUlvE_clEvENKUlvE2_clEvEUlNS5_8BFloat16ESB_E_St5arrayIPcLm3EEEEviT0_T1_ --------------------------
	.section	.nv.info._ZN2at6native29vectorized_elementwise_kernelILi8EZZZNS0_65_GLOBAL__N__cd49fe81_27_ActivationSoftplusKernel_cu_9e10b42f_310024softplus_backward_kernelERNS_18TensorIteratorBaseERKN3c106ScalarES8_ENKUlvE_clEvENKUlvE2_clEvEUlNS5_8BFloat16ESB_E_St5arrayIPcLm3EEEEviT0_T1_,"",@"SHT_CUDA_INFO"
	.sectionflags	@""
	.align	4


	//----- nvinfo : EIATTR_CUDA_API_VERSION
	.align		4
        /*0000*/ 	.byte	0x04, 0x37
        /*0002*/ 	.short	(.L_531 - .L_530)
.L_530:
        /*0004*/ 	.word	0x00000082


	//----- nvinfo : EIATTR_KPARAM_INFO
	.align		4
.L_531:
        /*0008*/ 	.byte	0x04, 0x17
        /*000a*/ 	.short	(.L_533 - .L_532)
.L_532:
        /*000c*/ 	.word	0x00000000
        /*0010*/ 	.short	0x0002
        /*0012*/ 	.short	0x0018
        /*0014*/ 	.byte	0x00, 0xf0, 0x61, 0x00


	//----- nvinfo : EIATTR_KPARAM_INFO
	.align		4
.L_533:
        /*0018*/ 	.byte	0x04, 0x17
        /*001a*/ 	.short	(.L_535 - .L_534)
.L_534:
        /*001c*/ 	.word	0x00000000
        /*0020*/ 	.short	0x0001
        /*0022*/ 	.short	0x0008
        /*0024*/ 	.byte	0x00, 0xf0, 0x41, 0x00


	//----- nvinfo : EIATTR_KPARAM_INFO
	.align		4
.L_535:
        /*0028*/ 	.byte	0x04, 0x17
        /*002a*/ 	.short	(.L_537 - .L_536)
.L_536:
        /*002c*/ 	.word	0x00000000
        /*0030*/ 	.short	0x0000
        /*0032*/ 	.short	0x0000
        /*0034*/ 	.byte	0x00, 0xf0, 0x11, 0x00


	//----- nvinfo : EIATTR_SPARSE_MMA_MASK
	.align		4
.L_537:
        /*0038*/ 	.byte	0x03, 0x50
        /*003a*/ 	.short	0x0000


	//----- nvinfo : EIATTR_MAXREG_COUNT
	.align		4
        /*003c*/ 	.byte	0x03, 0x1b
        /*003e*/ 	.short	0x00ff


	//----- nvinfo : EIATTR_MERCURY_ISA_VERSION
	.align		4
        /*0040*/ 	.byte	0x03, 0x5f
        /*0042*/ 	.short	0x0101


	//----- nvinfo : EIATTR_VRC_CTA_INIT_COUNT
	.align		4
        /*0044*/ 	.byte	0x02, 0x4a
	.zero		1
	.zero		1


	//----- nvinfo : EIATTR_EXIT_INSTR_OFFSETS
	.align		4
        /*0048*/ 	.byte	0x04, 0x1c
        /*004a*/ 	.short	(.L_539 - .L_538)


	//   ....[0]....
.L_538:
        /*004c*/ 	.word	0x000011d0


	//   ....[1]....
        /*0050*/ 	.word	0x00001220


	//   ....[2]....
        /*0054*/ 	.word	0x000018d0


	//----- nvinfo : EIATTR_MAX_THREADS
	.align		4
.L_539:
        /*0058*/ 	.byte	0x04, 0x05
        /*005a*/ 	.short	(.L_541 - .L_540)
.L_540:
        /*005c*/ 	.word	0x00000080
        /*0060*/ 	.word	0x00000001
        /*0064*/ 	.word	0x00000001


	//----- nvinfo : EIATTR_CRS_STACK_SIZE
	.align		4
.L_541:
        /*0068*/ 	.byte	0x04, 0x1e
        /*006a*/ 	.short	(.L_543 - .L_542)
.L_542:
        /*006c*/ 	.word	0x00000000


	//----- nvinfo : EIATTR_CBANK_PARAM_SIZE
	.align		4
.L_543:
        /*0070*/ 	.byte	0x03, 0x19
        /*0072*/ 	.short	0x0030


	//----- nvinfo : EIATTR_PARAM_CBANK
	.align		4
        /*0074*/ 	.byte	0x04, 0x0a
        /*0076*/ 	.short	(.L_545 - .L_544)
	.align		4
.L_544:
        /*0078*/ 	.word	index@(.nv.constant0._ZN2at6native29vectorized_elementwise_kernelILi8EZZZNS0_65_GLOBAL__N__cd49fe81_27_ActivationSoftplusKernel_cu_9e10b42f_310024softplus_backward_kernelERNS_18TensorIteratorBaseERKN3c106ScalarES8_ENKUlvE_clEvENKUlvE2_clEvEUlNS5_8BFloat16ESB_E_St5arrayIPcLm3EEEEviT0_T1_)
        /*007c*/ 	.short	0x0380
        /*007e*/ 	.short	0x0030


	//----- nvinfo : EIATTR_SW_WAR
	.align		4
.L_545:
        /*0080*/ 	.byte	0x04, 0x36
        /*0082*/ 	.short	(.L_547 - .L_546)
.L_546:
        /*0084*/ 	.word	0x00000008
.L_547:


//--------------------- .nv.info._ZN2at6native18elementwise_kernelILi128ELi4EZNS0_15gpu_kernel_implIZZZNS0_65_GLOBAL__N__cd49fe81_27_ActivationSoftplusKernel_cu_9e10b42f_310024softplus_backward_kernelERNS_18TensorIteratorBaseERKN3c106ScalarES9_ENKUlvE_clEvENKUlvE1_clEvEUlNS6_4HalfESC_E_EEvS5_RKT_EUliE_EEviT1_ --------------------------
	.section	.nv.info._ZN2at6native18elementwise_kernelILi128ELi4EZNS0_15gpu_kernel_implIZZZNS0_65_GLOBAL__N__cd49fe81_27_ActivationSoftplusKernel_cu_9e10b42f_310024softplus_backward_kernelERNS_18TensorIteratorBaseERKN3c106ScalarES9_ENKUlvE_clEvENKUlvE1_clEvEUlNS6_4HalfESC_E_EEvS5_RKT_EUliE_EEviT1_,"",@"SHT_CUDA_INFO"
	.sectionflags	@""
	.align	4


	//----- nvinfo : EIATTR_CUDA_API_VERSION
	.align		4
        /*0000*/ 	.byte	0x04, 0x37
        /*0002*/ 	.short	(.L_549 - .L_548)
.L_548:
        /*0004*/ 	.word	0x00000082


	//----- nvinfo : EIATTR_KPARAM_INFO
	.align		4
.L_549:
        /*0008*/ 	.byte	0x04, 0x17
        /*000a*/ 	.short	(.L_551 - .L_550)
.L_550:
        /*000c*/ 	.word	0x00000000
        /*0010*/ 	.short	0x0001
        /*0012*/ 	.short	0x0008
        /*0014*/ 	.byte	0x00, 0xf0, 0x61, 0x0a


	//----- nvinfo : EIATTR_KPARAM_INFO
	.align		4
.L_551:
        /*0018*/ 	.byte	0x04, 0x17
        /*001a*/ 	.short	(.L_553 - .L_552)
.L_552:
        /*001c*/ 	.word	0x00000000
        /*0020*/ 	.short	0x0000
        /*0022*/ 	.short	0x0000
        /*0024*/ 	.byte	0x00, 0xf0, 0x11, 0x00


	//----- nvinfo : EIATTR_SPARSE_MMA_MASK
	.align		4
.L_553:
        /*0028*/ 	.byte	0x03, 0x50
        /*002a*/ 	.short	0x0000


	//----- nvinfo : EIATTR_MAXREG_COUNT
	.align		4
        /*002c*/ 	.byte	0x03, 0x1b
        /*002e*/ 	.short	0x0080


	//----- nvinfo : EIATTR_EXTERNS
	.align		4
        /*0030*/ 	.byte	0x04, 0x0f
        /*0032*/ 	.short	(.L_555 - .L_554)


	//   ....[0]....
	.align		4
.L_554:
        /*0034*/ 	.word	index@(__assertfail)


	//----- nvinfo : EIATTR_MERCURY_ISA_VERSION
	.align		4
.L_555:
        /*0038*/ 	.byte	0x03, 0x5f
        /*003a*/ 	.short	0x0101


	//----- nvinfo : EIATTR_VRC_CTA_INIT_COUNT
	.align		4
        /*003c*/ 	.byte	0x02, 0x4a
	.zero		1
	.zero		1


	//----- nvinfo : EIATTR_SYSCALL_OFFSETS
	.align		4
        /*0040*/ 	.byte	0x04, 0x46
        /*0042*/ 	.short	(.L_557 - .L_556)


	//   ....[0]....
.L_556:
        /*0044*/ 	.word	0x00002610


	//   ....[1]....
        /*0048*/ 	.word	0x00003590


	//   ....[2]....
        /*004c*/ 	.word	0x00004530


	//   ....[3]....
        /*0050*/ 	.word	0x00006cd0


	//   ....[4]....
        /*0054*/ 	.word	0x00007c40


	//   ....[5]....
        /*0058*/ 	.word	0x00008a10


	//   ....[6]....
        /*005c*/ 	.word	0x0000b2c0


	//   ....[7]....
        /*0060*/ 	.word	0x0000c230


	//   ....[8]....
        /*0064*/ 	.word	0x0000d000


	//   ....[9]....
        /*0068*/ 	.word	0x0000f8d0


	//   ....[10]....
        /*006c*/ 	.word	0x00010840


	//   ....[11]....
        /*0070*/ 	.word	0x000115e0


	//----- nvinfo : EIATTR_EXIT_INSTR_OFFSETS
	.align		4
.L_557:
        /*0074*/ 	.byte	0x04, 0x1c
        /*0076*/ 	.short	(.L_559 - .L_558)


	//   ....[0]....
.L_558:
        /*0078*/ 	.word	0x0000d2e0


	//   ....[1]....
        /*007c*/ 	.word	0x00010a80


	//   ....[2]....
        /*0080*/ 	.word	0x00010ac0


	//   ....[3]....
        /*0084*/ 	.word	0x00010b60


	//   ....[4]....
        /*0088*/ 	.word	0x00010ba0


	//   ....[5]....
        /*008c*/ 	.word	0x00010be0


	//   ....[6]....
        /*0090*/ 	.word	0x00010c70


	//   ....[7]....
        /*0094*/ 	.word	0x00010c90


	//   ....[8]....
        /*0098*/ 	.word	0x00010d30


	//   ....[9]....
        /*009c*/ 	.word	0x00010d80


	//   ....[10]....
        /*00a0*/ 	.word	0x00010dd0


	//   ....[11]....
        /*00a4*/ 	.word	0x00010eb0


	//   ....[12]....
        /*00a8*/ 	.word	0x00011020


	//   ....[13]....
        /*00ac*/ 	.word	0x00011190


	//   ....[14]....
        /*00b0*/ 	.word	0x000112f0


	//   ....[15]....
        /*00b4*/ 	.word	0x00011330


	//   ....[16]....
        /*00b8*/ 	.word	0x00011370


	//   ....[17]....
        /*00bc*/ 	.word	0x00011420


	//   ....[18]....
        /*00c0*/ 	.word	0x00011480


	//   ....[19]....
        /*00c4*/ 	.word	0x000115f0


	//   ....[20]....
        /*00c8*/ 	.word	0x00011700


	//   ....[21]....
        /*00cc*/ 	.word	0x00011840


	//   ....[22]....
        /*00d0*/ 	.word	0x00011880


	//----- nvinfo : EIATTR_MAX_THREADS
	.align		4
.L_559:
        /*00d4*/ 	.byte	0x04, 0x05
        /*00d6*/ 	.short	(.L_561 - .L_560)
.L_560:
        /*00d8*/ 	.word	0x00000080
        /*00dc*/ 	.word	0x00000001
        /*00e0*/ 	.word	0x00000001


	//----- nvinfo : EIATTR_CRS_STACK_SIZE
	.align		4
.L_561:
        /*00e4*/ 	.byte	0x04, 0x1e
        /*00e6*/ 	.short	(.L_563 - .L_562)
.L_562:
        /*00e8*/ 	.word	0x00000000


	//----- nvinfo : EIATTR_CBANK_PARAM_SIZE
	.align		4
.L_563:
        /*00ec*/ 	.byte	0x03, 0x19
        /*00ee*/ 	.short	0x02a0


	//----- nvinfo : EIATTR_PARAM_CBANK
	.align		4
        /*00f0*/ 	.byte	0x04, 0x0a
        /*00f2*/ 	.short	(.L_565 - .L_564)
	.align		4
.L_564:
        /*00f4*/ 	.word	index@(.nv.constant0._ZN2at6native18elementwise_kernelILi128ELi4EZNS0_15gpu_kernel_implIZZZNS0_65_GLOBAL__N__cd49fe81_27_ActivationSoftplusKernel_cu_9e10b42f_310024softplus_backward_kernelERNS_18TensorIteratorBaseERKN3c106ScalarES9_ENKUlvE_clEvENKUlvE1_clEvEUlNS6_4HalfESC_E_EEvS5_RKT_EUliE_EEviT1_)
        /*00f8*/ 	.short	0x0380
        /*00fa*/ 	.short	0x02a0


	//----- nvinfo : EIATTR_SW_WAR
	.align		4
.L_565:
        /*00fc*/ 	.byte	0x04, 0x36
        /*00fe*/ 	.short	(.L_567 - .L_566)
.L_566:
        /*0100*/ 	.word	0x00000008
.L_567:


//--------------------- .nv.info._ZN2at6native27unrolled_elementwise_kernelIZZZNS0_65_GLOBAL__N__cd49fe81_27_ActivationSoftplusKernel_cu_9e10b42f_310024softplus_backward_kernelERNS_18TensorIteratorBaseERKN3c106ScalarES8_ENKUlvE_clEvENKUlvE1_clEvEUlNS5_4HalfESB_E_St5arrayIPcLm3EELi4E23TrivialOffsetCalculatorILi2EjESG_ILi1EjENS0_6memory12LoadWithCastILi2EEENSJ_13StoreWithCastILi1EEEEEviT_T0_T2_T3_T4_T5_ --------------------------
	.section	.nv.info._ZN2at6native27unrolled_elementwise_kernelIZZZNS0_65_GLOBAL__N__cd49fe81_27_ActivationSoftplusKernel_cu_9e10b42f_310024softplus_backward_kernelERNS_18TensorIteratorBaseERKN3c106ScalarES8_ENKUlvE_clEvENKUlvE1_clEvEUlNS5_4HalfESB_E_St5arrayIPcLm3EELi4E23TrivialOffsetCalculatorILi2EjESG_ILi1EjENS0_6memory12LoadWithCastILi2EEENSJ_13StoreWithCastILi1EEEEEviT_T0_T2_T3_T4_T5_,"",@"SHT_CUDA_INFO"
	.sectionflags	@""
	.align	4


	//----- nvinfo : EIATTR_CUDA_API_VERSION
	.align		4
        /*0000*/ 	.byte	0x04, 0x37
        /*0002*/ 	.short	(.L_569 - .L_568)
.L_568:
        /*0004*/ 	.word	0x00000082


	//----- nvinfo : EIATTR_KPARAM_INFO
	.align		4
.L_569:
        /*0008*/ 	.byte	0x04, 0x17
        /*000a*/ 	.short	(.L_571 - .L_570)
.L_570:
        /*000c*/ 	.word	0x00000000
        /*0010*/ 	.short	0x0006
        /*0012*/ 	.short	0x0040
        /*0014*/ 	.byte	0x00, 0xf0, 0x21, 0x00


	//----- nvinfo : EIATTR_KPARAM_INFO
	.align		4
.L_571:
        /*0018*/ 	.byte	0x04, 0x17
        /*001a*/ 	.short	(.L_573 - .L_572)
.L_572:
        /*001c*/ 	.word	0x00000000
        /*0020*/ 	.short	0x0005
        /*0022*/ 	.short	0x0034
        /*0024*/ 	.byte	0x00, 0xf0, 0x31, 0x00


	//----- nvinfo : EIATTR_KPARAM_INFO
	.align		4
.L_573:
        /*0028*/ 	.byte	0x04, 0x17
        /*002a*/ 	.short	(.L_575 - .L_574)
.L_574:
        /*002c*/ 	.word	0x00000000
        /*0030*/ 	.short	0x0004
        /*0032*/ 	.short	0x0031
        /*0034*/ 	.byte	0x00, 0xf0, 0x05, 0x00


	//----- nvinfo : EIATTR_KPARAM_INFO
	.align		4
.L_575:
        /*0038*/ 	.byte	0x04, 0x17
        /*003a*/ 	.short	(.L_577 - .L_576)
.L_576:
        /*003c*/ 	.word	0x00000000
        /*0040*/ 	.short	0x0003
        /*0042*/ 	.short	0x0030
        /*0044*/ 	.byte	0x00, 0xf0, 0x05, 0x00


	//----- nvinfo : EIATTR_KPARAM_INFO
	.align		4
.L_577:
        /*0048*/ 	.byte	0x04, 0x17
        /*004a*/ 	.short	(.L_579 - .L_578)
.L_578:
        /*004c*/ 	.word	0x00000000
        /*0050*/ 	.short	0x0002
        /*0052*/ 	.short	0x0018
        /*0054*/ 	.byte	0x00, 0xf0, 0x61, 0x00


	//----- nvinfo : EIATTR_KPARAM_INFO
	.align		4
.L_579:
        /*0058*/ 	.byte	0x04, 0x17
        /*005a*/ 	.short	(.L_581 - .L_580)
.L_580:
        /*005c*/ 	.word	0x00000000
        /*0060*/ 	.short	0x0001
        /*0062*/ 	.short	0x0008
        /*0064*/ 	.byte	0x00, 0xf0, 0x41, 0x00


	//----- nvinfo : EIATTR_KPARAM_INFO
	.align		4
.L_581:
        /*0068*/ 	.byte	0x04, 0x17
        /*006a*/ 	.short	(.L_583 - .L_582)
.L_582:
        /*006c*/ 	.word	0x00000000
        /*0070*/ 	.short	0x0000
        /*0072*/ 	.short	0x0000
        /*0074*/ 	.byte	0x00, 0xf0, 0x11, 0x00


	//----- nvinfo : EIATTR_SPARSE_MMA_MASK
	.align		4
.L_583:
        /*0078*/ 	.byte	0x03, 0x50
        /*007a*/ 	.short	0x0000


	//----- nvinfo : EIATTR_MAXREG_COUNT
	.align		4
        /*007c*/ 	.byte	0x03, 0x1b
        /*007e*/ 	.short	0x00ff


	//----- nvinfo : EIATTR_EXTERNS
	.align		4
        /*0080*/ 	.byte	0x04, 0x0f
        /*0082*/ 	.short	(.L_585 - .L_584)


	//   ....[0]....
	.align		4
.L_584:
        /*0084*/ 	.word	index@(__assertfail)


	//----- nvinfo : EIATTR_MERCURY_ISA_VERSION
	.align		4
.L_585:
        /*0088*/ 	.byte	0x03, 0x5f
        /*008a*/ 	.short	0x0101


	//----- nvinfo : EIATTR_VRC_CTA_INIT_COUNT
	.align		4
        /*008c*/ 	.byte	0x02, 0x4a
	.zero		1
	.zero		1


	//----- nvinfo : EIATTR_SYSCALL_OFFSETS
	.align		4
        /*0090*/ 	.byte	0x04, 0x46
        /*0092*/ 	.short	(.L_587 - .L_586)


	//   ....[0]....
.L_586:
        /*0094*/ 	.word	0x00000ff0


	//   ....[1]....
        /*0098*/ 	.word	0x00002070


	//   ....[2]....
        /*009c*/ 	.word	0x00003230


	//   ....[3]....
        /*00a0*/ 	.word	0x000042b0


	//   ....[4]....
        /*00a4*/ 	.word	0x000053b0


	//   ....[5]....
        /*00a8*/ 	.word	0x00006440


	//   ....[6]....
        /*00ac*/ 	.word	0x00007540


	//   ....[7]....
        /*00b0*/ 	.word	0x000084f0


	//   ....[8]....
        /*00b4*/ 	.word	0x000098f0


	//   ....[9]....
        /*00b8*/ 	.word	0x0000a7b0


	//   ....[10]....
        /*00bc*/ 	.word	0x0000b730


	//   ....[11]....
        /*00c0*/ 	.word	0x0000c6b0


	//----- nvinfo : EIATTR_EXIT_INSTR_OFFSETS
	.align		4
.L_587:
        /*00c4*/ 	.byte	0x04, 0x1c
        /*00c6*/ 	.short	(.L_589 - .L_588)


	//   ....[0]....
.L_588:
        /*00c8*/ 	.word	0x0000ba00


	//   ....[1]....
        /*00cc*/ 	.word	0x0000bb50


	//   ....[2]....
        /*00d0*/ 	.word	0x0000bb90


	//   ....[3]....
        /*00d4*/ 	.word	0x0000bc30


	//   ....[4]....
        /*00d8*/ 	.word	0x0000bc70


	//   ....[5]....
        /*00dc*/ 	.word	0x0000bcb0


	//   ....[6]....
        /*00e0*/ 	.word	0x0000bd40


	//   ....[7]....
        /*00e4*/ 	.word	0x0000bd60


	//   ....[8]....
        /*00e8*/ 	.word	0x0000be00


	//   ....[9]....
        /*00ec*/ 	.word	0x0000be50


	//   ....[10]....
        /*00f0*/ 	.word	0x0000bea0


	//   ....[11]....
        /*00f4*/ 	.word	0x0000bf80


	//   ....[12]....
        /*00f8*/ 	.word	0x0000c0f0


	//   ....[13]....
        /*00fc*/ 	.word	0x0000c260


	//   ....[14]....
        /*0100*/ 	.word	0x0000c3c0


	//   ....[15]....
        /*0104*/ 	.word	0x0000c400


	//   ....[16]....
        /*0108*/ 	.word	0x0000c440


	//   ....[17]....
        /*010c*/ 	.word	0x0000c4f0


	//   ....[18]....
        /*0110*/ 	.word	0x0000c550


	//   ....[19]....
        /*0114*/ 	.word	0x0000c6c0


	//   ....[20]....
        /*0118*/ 	.word	0x0000c7d0


	//   ....[21]....
        /*011c*/ 	.word	0x0000c910


	//   ....[22]....
        /*0120*/ 	.word	0x0000c950


	//----- nvinfo : EIATTR_MAX_THREADS
	.align		4
.L_589:
        /*0124*/ 	.byte	0x04, 0x05
        /*0126*/ 	.short	(.L_591 - .L_590)
.L_590:
        /*0128*/ 	.word	0x00000080
        /*012c*/ 	.word	0x00000001
        /*0130*/ 	.word	0x00000001


	//----- nvinfo : EIATTR_CRS_STACK_SIZE
	.align		4
.L_591:
        /*0134*/ 	.byte	0x04, 0x1e
        /*0136*/ 	.short	(.L_593 - .L_592)
.L_592:
        /*0138*/ 	.word	0x00000000


	//----- nvinfo : EIATTR_CBANK_PARAM_SIZE
	.align		4
.L_593:
        /*013c*/ 	.byte	0x03, 0x19
        /*013e*/ 	.short	0x0048


	//----- nvinfo : EIATTR_PARAM_CBANK
	.align		4
        /*0140*/ 	.byte	0x04, 0x0a
        /*0142*/ 	.short	(.L_595 - .L_594)
	.align		4
.L_594:
        /*0144*/ 	.word	index@(.nv.constant0._ZN2at6native27unrolled_elementwise_kernelIZZZNS0_65_GLOBAL__N__cd49fe81_27_ActivationSoftplusKernel_cu_9e10b42f_310024softplus_backward_kernelERNS_18TensorIteratorBaseERKN3c106ScalarES8_ENKUlvE_clEvENKUlvE1_clEvEUlNS5_4HalfESB_E_St5arrayIPcLm3EELi4E23TrivialOffsetCalculatorILi2EjESG_ILi1EjENS0_6memory12LoadWithCastILi2EEENSJ_13StoreWithCastILi1EEEEEviT_T0_T2_T3_T4_T5_)
        /*0148*/ 	.short	0x0380
        /*014a*/ 	.short	0x0048


	//----- nvinfo : EIATTR_SW_WAR
	.align		4
.L_595:
        /*014c*/ 	.byte	0x04, 0x36
        /*014e*/ 	.short	(.L_597 - .L_596)
.L_596:
        /*0150*/ 	.word	0x00000008
.L_597:


//--------------------- .nv.info._ZN2at6native18elementwise_kernelILi128ELi4EZNS0_22gpu_kernel_impl_nocastIZZZNS0_65_GLOBAL__N__cd49fe81_27_ActivationSoftplusKernel_cu_9e10b42f_310024softplus_backward_kernelERNS_18TensorIteratorBaseERKN3c106ScalarES9_ENKUlvE_clEvENKUlvE1_clEvEUlNS6_4HalfESC_E_EEvS5_RKT_EUliE_EEviT1_ --------------------------
	.section	.nv.info._ZN2at6native18elementwise_kernelILi128ELi4EZNS0_22gpu_kernel_impl_nocastIZZZNS0_65_GLOBAL__N__cd49fe81_27_ActivationSoftplusKernel_cu_9e10b42f_310024softplus_backward_kernelERNS_18TensorIteratorBaseERKN3c106ScalarES9_ENKUlvE_clEvENKUlvE1_clEvEUlNS6_4HalfESC_E_EEvS5_RKT_EUliE_EEviT1_,"",@"SHT_CUDA_INFO"
	.sectionflags	@""
	.align	4


	//----- nvinfo : EIATTR_CUDA_API_VERSION
	.align		4
        /*0000*/ 	.byte	0x04, 0x37
        /*0002*/ 	.short	(.L_599 - .L_598)
.L_598:
        /*0004*/ 	.word	0x00000082


	//----- nvinfo : EIATTR_KPARAM_INFO
	.align		4
.L_599:
        /*0008*/ 	.byte	0x04, 0x17
        /*000a*/ 	.short	(.L_601 - .L_600)
.L_600:
        /*000c*/ 	.word	0x00000000
        /*0010*/ 	.short	0x0001
        /*0012*/ 	.short	0x0008
        /*0014*/ 	.byte	0x00, 0xf0, 0x41, 0x0a


	//----- nvinfo : EIATTR_KPARAM_INFO
	.align		4
.L_601:
        /*0018*/ 	.byte	0x04, 0x17
        /*001a*/ 	.short	(.L_603 - .L_602)
.L_602:
        /*001c*/ 	.word	0x00000000
        /*0020*/ 	.short	0x0000
        /*0022*/ 	.short	0x0000
        /*0024*/ 	.byte	0x00, 0xf0, 0x11, 0x00


	//----- nvinfo : EIATTR_SPARSE_MMA_MASK
	.align		4
.L_603:
        /*0028*/ 	.byte	0x03, 0x50
        /*002a*/ 	.short	0x0000


	//----- nvinfo : EIATTR_MAXREG_COUNT
	.align		4
        /*002c*/ 	.byte	0x03, 0x1b
        /*002e*/ 	.short	0x0080


	//----- nvinfo : EIATTR_MERCURY_ISA_VERSION
	.align		4
        /*0030*/ 	.byte	0x03, 0x5f
        /*0032*/ 	.short	0x0101


	//----- nvinfo : EIATTR_VRC_CTA_INIT_COUNT
	.align		4
        /*0034*/ 	.byte	0x02, 0x4a
	.zero		1
	.zero		1


	//----- nvinfo : EIATTR_EXIT_INSTR_OFFSETS
	.align		4
        /*0038*/ 	.byte	0x04, 0x1c
        /*003a*/ 	.short	(.L_605 - .L_604)


	//   ....[0]....
.L_604:
        /*003c*/ 	.word	0x00000510


	//   ....[1]....
        /*0040*/ 	.word	0x00000640


	//   ....[2]....
        /*0044*/ 	.word	0x00004d30


	//   ....[3]....
        /*0048*/ 	.word	0x00006470


	//----- nvinfo : EIATTR_MAX_THREADS
	.align		4
.L_605:
        /*004c*/ 	.byte	0x04, 0x05
        /*004e*/ 	.short	(.L_607 - .L_606)
.L_606:
        /*0050*/ 	.word	0x00000080
        /*0054*/ 	.word	0x00000001
        /*0058*/ 	.word	0x00000001


	//----- nvinfo : EIATTR_CRS_STACK_SIZE
	.align		4
.L_607:
        /*005c*/ 	.byte	0x04, 0x1e
        /*005e*/ 	.short	(.L_609 - .L_608)
.L_608:
        /*0060*/ 	.word	0x00000000


	//----- nvinfo : EIATTR_CBANK_PARAM_SIZE
	.align		4
.L_609:
        /*0064*/ 	.byte	0x03, 0x19
        /*0066*/ 	.short	0x0298


	//----- nvinfo : EIATTR_PARAM_CBANK
	.align		4
        /*0068*/ 	.byte	0x04, 0x0a
        /*006a*/ 	.short	(.L_611 - .L_610)
	.align		4
.L_610:
        /*006c*/ 	.word	index@(.nv.constant0._ZN2at6native18elementwise_kernelILi128ELi4EZNS0_22gpu_kernel_impl_nocastIZZZNS0_65_GLOBAL__N__cd49fe81_27_ActivationSoftplusKernel_cu_9e10b42f_310024softplus_backward_kernelERNS_18TensorIteratorBaseERKN3c106ScalarES9_ENKUlvE_clEvENKUlvE1_clEvEUlNS6_4HalfESC_E_EEvS5_RKT_EUliE_EEviT1_)
        /*0070*/ 	.short	0x0380
        /*0072*/ 	.short	0x0298


	//----- nvinfo : EIATTR_SW_WAR
	.align		4
.L_611:
        /*0074*/ 	.byte	0x04, 0x36
        /*0076*/ 	.short	(.L_613 - .L_612)
.L_612:
        /*0078*/ 	.word	0x00000008
.L_613:


//--------------------- .nv.info._ZN2at6native27unrolled_elementwise_kernelIZZZNS0_65_GLOBAL__N__cd49fe81_27_ActivationSoftplusKernel_cu_9e10b42f_310024softplus_backward_kernelERNS_18TensorIteratorBaseERKN3c106ScalarES8_ENKUlvE_clEvENKUlvE1_clEvEUlNS5_4HalfESB_E_St5arrayIPcLm3EELi4E23TrivialOffsetCalculatorILi2EjESG_ILi1EjENS0_6memory15LoadWithoutCastENSJ_16StoreWithoutCastEEEviT_T0_T2_T3_T4_T5_ --------------------------
	.section	.nv.info._ZN2at6native27unrolled_elementwise_kernelIZZZNS0_65_GLOBAL__N__cd49fe81_27_ActivationSoftplusKernel_cu_9e10b42f_310024softplus_backward_kernelERNS_18TensorIteratorBaseERKN3c106ScalarES8_ENKUlvE_clEvENKUlvE1_clEvEUlNS5_4HalfESB_E_St5arrayIPcLm3EELi4E23TrivialOffsetCalculatorILi2EjESG_ILi1EjENS0_6memory15LoadWithoutCastENSJ_16StoreWithoutCastEEEviT_T0_T2_T3_T4_T5_,"",@"SHT_CUDA_INFO"
	.sectionflags	@""
	.align	4


	//----- nvinfo : EIATTR_CUDA_API_VERSION
	.align		4
        /*0000*/ 	.byte	0x04, 0x37
        /*0002*/ 	.short	(.L_615 - .L_614)
.L_614:
        /*0004*/ 	.word	0x00000082


	//----- nvinfo : EIATTR_KPARAM_INFO
	.align		4
.L_615:
        /*0008*/ 	.byte	0x04, 0x17
        /*000a*/ 	.short	(.L_617 - .L_616)
.L_616:
        /*000c*/ 	.word	0x00000000
        /*0010*/ 	.short	0x0006
        /*0012*/ 	.short	0x0033
        /*0014*/ 	.byte	0x00, 0xf0, 0x05, 0x00


	//----- nvinfo : EIATTR_KPARAM_INFO
	.align		4
.L_617:
        /*0018*/ 	.byte	0x04, 0x17
        /*001a*/ 	.short	(.L_619 - .L_618)
.L_618:
        /*001c*/ 	.word	0x00000000
        /*0020*/ 	.short	0x0005
        /*0022*/ 	.short	0x0032
        /*0024*/ 	.byte	0x00, 0xf0, 0x05, 0x00


	//----- nvinfo : EIATTR_KPARAM_INFO
	.align		4
.L_619:
        /*0028*/ 	.byte	0x04, 0x17
        /*002a*/ 	.short	(.L_621 - .L_620)
.L_620:
        /*002c*/ 	.word	0x00000000
        /*0030*/ 	.short	0x0004
        /*0032*/ 	.short	0x0031
        /*0034*/ 	.byte	0x00, 0xf0, 0x05, 0x00


	//----- nvinfo : EIATTR_KPARAM_INFO
	.align		4
.L_621:
        /*0038*/ 	.byte	0x04, 0x17
        /*003a*/ 	.short	(.L_623 - .L_622)
.L_622:
        /*003c*/ 	.word	0x00000000
        /*0040*/ 	.short	0x0003
        /*0042*/ 	.short	0x0030
        /*0044*/ 	.byte	0x00, 0xf0, 0x05, 0x00


	//----- nvinfo : EIATTR_KPARAM_INFO
	.align		4
.L_623:
        /*0048*/ 	.byte	0x04, 0x17
        /*004a*/ 	.short	(.L_625 - .L_624)
.L_624:
        /*004c*/ 	.word	0x00000000
        /*0050*/ 	.short	0x0002
        /*0052*/ 	.short	0x0018
        /*0054*/ 	.byte	0x00, 0xf0, 0x61, 0x00


	//----- nvinfo : EIATTR_KPARAM_INFO
	.align		4
.L_625:
        /*0058*/ 	.byte	0x04, 0x17
        /*005a*/ 	.short	(.L_627 - .L_626)
.L_626:
        /*005c*/ 	.word	0x00000000
        /*0060*/ 	.short	0x0001
        /*0062*/ 	.short	0x0008
        /*0064*/ 	.byte	0x00, 0xf0, 0x41, 0x00


	//----- nvinfo : EIATTR_KPARAM_INFO
	.align		4
.L_627:
        /*0068*/ 	.byte	0x04, 0x17
        /*006a*/ 	.short	(.L_629 - .L_628)
.L_628:
        /*006c*/ 	.word	0x00000000
        /*0070*/ 	.short	0x0000
        /*0072*/ 	.short	0x0000
        /*0074*/ 	.byte	0x00, 0xf0, 0x11, 0x00


	//----- nvinfo : EIATTR_SPARSE_MMA_MASK
	.align		4
.L_629:
        /*0078*/ 	.byte	0x03, 0x50
        /*007a*/ 	.short	0x0000


	//----- nvinfo : EIATTR_MAXREG_COUNT
	.align		4
        /*007c*/ 	.byte	0x03, 0x1b
        /*007e*/ 	.short	0x00ff


	//----- nvinfo : EIATTR_MERCURY_ISA_VERSION
	.align		4
        /*0080*/ 	.byte	0x03, 0x5f
        /*0082*/ 	.short	0x0101


	//----- nvinfo : EIATTR_VRC_CTA_INIT_COUNT
	.align		4
        /*0084*/ 	.byte	0x02, 0x4a
	.zero		1
	.zero		1


	//----- nvinfo : EIATTR_EXIT_INSTR_OFFSETS
	.align		4
        /*0088*/ 	.byte	0x04, 0x1c
        /*008a*/ 	.short	(.L_631 - .L_630)


	//   ....[0]....
.L_630:
        /*008c*/ 	.word	0x00000890


	//   ....[1]....
        /*0090*/ 	.word	0x000008e0


	//----- nvinfo : EIATTR_MAX_THREADS
	.align		4
.L_631:
        /*0094*/ 	.byte	0x04, 0x05
        /*0096*/ 	.short	(.L_633 - .L_632)
.L_632:
        /*0098*/ 	.word	0x00000080
        /*009c*/ 	.word	0x00000001
        /*00a0*/ 	.word	0x00000001


	//----- nvinfo : EIATTR_CRS_STACK_SIZE
	.align		4
.L_633:
        /*00a4*/ 	.byte	0x04, 0x1e
        /*00a6*/ 	.short	(.L_635 - .L_634)
.L_634:
        /*00a8*/ 	.word	0x00000000


	//----- nvinfo : EIATTR_CBANK_PARAM_SIZE
	.align		4
.L_635:
        /*00ac*/ 	.byte	0x03, 0x19
        /*00ae*/ 	.short	0x0034


	//----- nvinfo : EIATTR_PARAM_CBANK
	.align		4
        /*00b0*/ 	.byte	0x04, 0x0a
        /*00b2*/ 	.short	(.L_637 - .L_636)
	.align		4
.L_636:
        /*00b4*/ 	.word	index@(.nv.constant0._ZN2at6native27unrolled_elementwise_kernelIZZZNS0_65_GLOBAL__N__cd49fe81_27_ActivationSoftplusKernel_cu_9e10b42f_310024softplus_backward_kernelERNS_18TensorIteratorBaseERKN3c106ScalarES8_ENKUlvE_clEvENKUlvE1_clEvEUlNS5_4HalfESB_E_St5arrayIPcLm3EELi4E23TrivialOffsetCalculatorILi2EjESG_ILi1EjENS0_6memory15LoadWithoutCastENSJ_16StoreWithoutCastEEEviT_T0_T2_T3_T4_T5_)
        /*00b8*/ 	.short	0x0380
        /*00ba*/ 	.short	0x0034


	//----- nvinfo : EIATTR_SW_WAR
	.align		4
.L_637:
        /*00bc*/ 	.byte	0x04, 0x36
        /*00be*/ 	.short	(.L_639 - .L_638)
.L_638:
        /*00c0*/ 	.word	0x00000008
.L_639:


//--------------------- .nv.info._ZN2at6native29vectorized_elementwise_kernelILi2EZZZNS0_65_GLOBAL__N__cd49fe81_27_ActivationSoftplusKernel_cu_9e10b42f_310024softplus_backward_kernelERNS_18TensorIteratorBaseERKN3c106ScalarES8_ENKUlvE_clEvENKUlvE1_clEvEUlNS5_4HalfESB_E_St5arrayIPcLm3EEEEviT0_T1_ --------------------------
	.section	.nv.info._ZN2at6native29vectorized_elementwise_kernelILi2EZZZNS0_65_GLOBAL__N__cd49fe81_27_ActivationSoftplusKernel_cu_9e10b42f_310024softplus_backward_kernelERNS_18TensorIteratorBaseERKN3c106ScalarES8_ENKUlvE_clEvENKUlvE1_clEvEUlNS5_4HalfESB_E_St5arrayIPcLm3EEEEviT0_T1_,"",@"SHT_CUDA_INFO"
	.sectionflags	@""
	.align	4


	//----- nvinfo : EIATTR_CUDA_API_VERSION
	.align		4
        /*0000*/ 	.byte	0x04, 0x37
        /*0002*/ 	.short	(.L_641 - .L_640)
.L_640:
        /*0004*/ 	.word	0x00000082


	//----- nvinfo : EIATTR_KPARAM_INFO
	.align		4
.L_641:
        /*0008*/ 	.byte	0x04, 0x17
        /*000a*/ 	.short	(.L_643 - .L_642)
.L_642:
        /*000c*/ 	.word	0x00000000
        /*0010*/ 	.short	0x0002
        /*0012*/ 	.short	0x0018
        /*0014*/ 	.byte	0x00, 0xf0, 0x61, 0x00


	//----- nvinfo : EIATTR_KPARAM_INFO
	.align		4
.L_643:
        /*0018*/ 	.byte	0x04, 0x17
        /*001a*/ 	.short	(.L_645 - .L_644)
.L_644:
        /*001c*/ 	.word	0x00000000
        /*0020*/ 	.short	0x0001
        /*0022*/ 	.short	0x0008
        /*0024*/ 	.byte	0x00, 0xf0, 0x41, 0x00


	//----- nvinfo : EIATTR_KPARAM_INFO
	.align		4
.L_645:
        /*0028*/ 	.byte	0x04, 0x17
        /*002a*/ 	.short	(.L_647 - .L_646)
.L_646:
        /*002c*/ 	.word	0x00000000
        /*0030*/ 	.short	0x0000
        /*0032*/ 	.short	0x0000
        /*0034*/ 	.byte	0x00, 0xf0, 0x11, 0x00


	//----- nvinfo : EIATTR_SPARSE_MMA_MASK
	.align		4
.L_647:
        /*0038*/ 	.byte	0x03, 0x50
        /*003a*/ 	.short	0x0000


	//----- nvinfo : EIATTR_MAXREG_COUNT
	.align		4
        /*003c*/ 	.byte	0x03, 0x1b
        /*003e*/ 	.short	0x00ff


	//----- nvinfo : EIATTR_MERCURY_ISA_VERSION
	.align		4
        /*0040*/ 	.byte	0x03, 0x5f
        /*0042*/ 	.short	0x0101


	//----- nvinfo : EIATTR_VRC_CTA_INIT_COUNT
	.align		4
        /*0044*/ 	.byte	0x02, 0x4a
	.zero		1
	.zero		1


	//----- nvinfo : EIATTR_EXIT_INSTR_OFFSETS
	.align		4
        /*0048*/ 	.byte	0x04, 0x1c
        /*004a*/ 	.short	(.L_649 - .L_648)


	//   ....[0]....
.L_648:
        /*004c*/ 	.word	0x000011d0


	//   ....[1]....
        /*0050*/ 	.word	0x00001220


	//   ....[2]....
        /*0054*/ 	.word	0x000018e0


	//----- nvinfo : EIATTR_MAX_THREADS
	.align		4
.L_649:
        /*0058*/ 	.byte	0x04, 0x05
        /*005a*/ 	.short	(.L_651 - .L_650)
.L_650:
        /*005c*/ 	.word	0x00000080
        /*0060*/ 	.word	0x00000001
        /*0064*/ 	.word	0x00000001


	//----- nvinfo : EIATTR_CRS_STACK_SIZE
	.align		4
.L_651:
        /*0068*/ 	.byte	0x04, 0x1e
        /*006a*/ 	.short	(.L_653 - .L_652)
.L_652:
        /*006c*/ 	.word	0x00000000


	//----- nvinfo : EIATTR_CBANK_PARAM_SIZE
	.align		4
.L_653:
        /*0070*/ 	.byte	0x03, 0x19
        /*0072*/ 	.short	0x0030


	//----- nvinfo : EIATTR_PARAM_CBANK
	.align		4
        /*0074*/ 	.byte	0x04, 0x0a
        /*0076*/ 	.short	(.L_655 - .L_654)
	.align		4
.L_654:
        /*0078*/ 	.word	index@(.nv.constant0._ZN2at6native29vectorized_elementwise_kernelILi2EZZZNS0_65_GLOBAL__N__cd49fe81_27_ActivationSoftplusKernel_cu_9e10b42f_310024softplus_backward_kernelERNS_18TensorIteratorBaseERKN3c106ScalarES8_ENKUlvE_clEvENKUlvE1_clEvEUlNS5_4HalfESB_E_St5arrayIPcLm3EEEEviT0_T1_)
        /*007c*/ 	.short	0x0380
        /*007e*/ 	.short	0x0030


	//----- nvinfo : EIATTR_SW_WAR
	.align		4
.L_655:
        /*0080*/ 	.byte	0x04, 0x36
        /*0082*/ 	.short	(.L_657 - .L_656)
.L_656:
        /*0084*/ 	.word	0x00000008
.L_657:


//--------------------- .nv.info._ZN2at6native29vectorized_elementwise_kernelILi4EZZZNS0_65_GLOBAL__N__cd49fe81_27_ActivationSoftplusKernel_cu_9e10b42f_310024softplus_backward_kernelERNS_18TensorIteratorBaseERKN3c106ScalarES8_ENKUlvE_clEvENKUlvE1_clEvEUlNS5_4HalfESB_E_St5arrayIPcLm3EEEEviT0_T1_ --------------------------
	.section	.nv.info._ZN2at6native29vectorized_elementwise_kernelILi4EZZZNS0_65_GLOBAL__N__cd49fe81_27_ActivationSoftplusKernel_cu_9e10b42f_310024softplus_backward_kernelERNS_18TensorIteratorBaseERKN3c106ScalarES8_ENKUlvE_clEvENKUlvE1_clEvEUlNS5_4HalfESB_E_St5arrayIPcLm3EEEEviT0_T1_,"",@"SHT_CUDA_INFO"
	.sectionflags	@""
	.align	4


	//----- nvinfo : EIATTR_CUDA_API_VERSION
	.align		4
        /*0000*/ 	.byte	0x04, 0x37
        /*0002*/ 	.short	(.L_659 - .L_658)
.L_658:
        /*0004*/ 	.word	0x00000082


	//----- nvinfo : EIATTR_KPARAM_INFO
	.align		4
.L_659:
        /*0008*/ 	.byte	0x04, 0x17
        /*000a*/ 	.short	(.L_661 - .L_660)
.L_660:
        /*000c*/ 	.word	0x00000000
        /*0010*/ 	.short	0x0002
        /*0012*/ 	.short	0x0018
        /*0014*/ 	.byte	0x00, 0xf0, 0x61, 0x00


	//----- nvinfo : EIATTR_KPARAM_INFO
	.align		4
.L_661:
        /*0018*/ 	.byte	0x04, 0x17
        /*001a*/ 	.short	(.L_663 - .L_662)
.L_662:
        /*001c*/ 	.word	0x00000000
        /*0020*/ 	.short	0x0001
        /*0022*/ 	.short	0x0008
        /*0024*/ 	.byte	0x00, 0xf0, 0x41, 0x00


	//----- nvinfo : EIATTR_KPARAM_INFO
	.align		4
.L_663:
        /*0028*/ 	.byte	0x04, 0x17
        /*002a*/ 	.short	(.L_665 - .L_664)
.L_664:
        /*002c*/ 	.word	0x00000000
        /*0030*/ 	.short	0x0000
        /*0032*/ 	.short	0x0000
        /*0034*/ 	.byte	0x00, 0xf0, 0x11, 0x00


	//----- nvinfo : EIATTR_SPARSE_MMA_MASK
	.align		4
.L_665:
        /*0038*/ 	.byte	0x03, 0x50
        /*003a*/ 	.short	0x0000


	//----- nvinfo : EIATTR_MAXREG_COUNT
	.align		4
        /*003c*/ 	.byte	0x03, 0x1b
        /*003e*/ 	.short	0x00ff


	//----- nvinfo : EIATTR_MERCURY_ISA_VERSION
	.align		4
        /*0040*/ 	.byte	0x03, 0x5f
        /*0042*/ 	.short	0x0101


	//----- nvinfo : EIATTR_VRC_CTA_INIT_COUNT
	.align		4
        /*0044*/ 	.byte	0x02, 0x4a
	.zero		1
	.zero		1


	//----- nvinfo : EIATTR_EXIT_INSTR_OFFSETS
	.align		4
        /*0048*/ 	.byte	0x04, 0x1c
        /*004a*/ 	.short	(.L_667 - .L_666)


	//   ....[0]....
.L_666:
        /*004c*/ 	.word	0x000011d0


	//   ....[1]....
        /*0050*/ 	.word	0x00001220


	//   ....[2]....
        /*0054*/ 	.word	0x00001880


	//----- nvinfo : EIATTR_MAX_THREADS
	.align		4
.L_667:
        /*0058*/ 	.byte	0x04, 0x05
        /*005a*/ 	.short	(.L_669 - .L_668)
.L_668:
        /*005c*/ 	.word	0x00000080
        /*0060*/ 	.word	0x00000001
        /*0064*/ 	.word	0x00000001


	//----- nvinfo : EIATTR_CRS_STACK_SIZE
	.align		4
.L_669:
        /*0068*/ 	.byte	0x04, 0x1e
        /*006a*/ 	.short	(.L_671 - .L_670)
.L_670:
        /*006c*/ 	.word	0x00000000


	//----- nvinfo : EIATTR_CBANK_PARAM_SIZE
	.align		4
.L_671:
        /*0070*/ 	.byte	0x03, 0x19
        /*0072*/ 	.short	0x0030


	//----- nvinfo : EIATTR_PARAM_CBANK
	.align		4
        /*0074*/ 	.byte	0x04, 0x0a
        /*0076*/ 	.short	(.L_673 - .L_672)
	.align		4
.L_672:
        /*0078*/ 	.word	index@(.nv.constant0._ZN2at6native29vectorized_elementwise_kernelILi4EZZZNS0_65_GLOBAL__N__cd49fe81_27_ActivationSoftplusKernel_cu_9e10b42f_310024softplus_backward_kernelERNS_18TensorIteratorBaseERKN3c106ScalarES8_ENKUlvE_clEvENKUlvE1_clEvEUlNS5_4HalfESB_E_St5arrayIPcLm3EEEEviT0_T1_)
        /*007c*/ 	.short	0x0380
        /*007e*/ 	.short	0x0030


	//----- nvinfo : EIATTR_SW_WAR
	.align		4
.L_673:
        /*0080*/ 	.byte	0x04, 0x36
        /*0082*/ 	.short	(.L_675 - .L_674)
.L_674:
        /*0084*/ 	.word	0x00000008
.L_675:


//--------------------- .nv.info._ZN2at6native29vectorized_elementwise_kernelILi8EZZZNS0_65_GLOBAL__N__cd49fe81_27_ActivationSoftplusKernel_cu_9e10b42f_310024softplus_backward_kernelERNS_18TensorIteratorBaseERKN3c106ScalarES8_ENKUlvE_clEvENKUlvE1_clEvEUlNS5_4HalfESB_E_St5arrayIPcLm3EEEEviT0_T1_ --------------------------
	.section	.nv.info._ZN2at6native29vectorized_elementwise_kernelILi8EZZZNS0_65_GLOBAL__N__cd49fe81_27_ActivationSoftplusKernel_cu_9e10b42f_310024softplus_backward_kernelERNS_18TensorIteratorBaseERKN3c106ScalarES8_ENKUlvE_clEvENKUlvE1_clEvEUlNS5_4HalfESB_E_St5arrayIPcLm3EEEEviT0_T1_,"",@"SHT_CUDA_INFO"
	.sectionflags	@""
	.align	4


	//----- nvinfo : EIATTR_CUDA_API_VERSION
	.align		4
        /*0000*/ 	.byte	0x04, 0x37
        /*0002*/ 	.short	(.L_677 - .L_676)
.L_676:
        /*0004*/ 	.word	0x00000082


	//----- nvinfo : EIATTR_KPARAM_INFO
	.align		4
.L_677:
        /*0008*/ 	.byte	0x04, 0x17
        /*000a*/ 	.short	(.L_679 - .L_678)
.L_678:
        /*000c*/ 	.word	0x00000000
        /*0010*/ 	.short	0x0002
        /*0012*/ 	.short	0x0018
        /*0014*/ 	.byte	0x00, 0xf0, 0x61, 0x00


	//----- nvinfo : EIATTR_KPARAM_INFO
	.align		4
.L_679:
        /*0018*/ 	.byte	0x04, 0x17
        /*001a*/ 	.short	(.L_681 - .L_680)
.L_680:
        /*001c*/ 	.word	0x00000000
        /*0020*/ 	.short	0x0001
        /*0022*/ 	.short	0x0008
        /*0024*/ 	.byte	0x00, 0xf0, 0x41, 0x00


	//----- nvinfo : EIATTR_KPARAM_INFO
	.align		4
.L_681:
        /*0028*/ 	.byte	0x04, 0x17
        /*002a*/ 	.short	(.L_683 - .L_682)
.L_682:
        /*002c*/ 	.word	0x00000000
        /*0030*/ 	.short	0x0000
        /*0032*/ 	.short	0x0000
        /*0034*/ 	.byte	0x00, 0xf0, 0x11, 0x00


	//----- nvinfo : EIATTR_SPARSE_MMA_MASK
	.align		4
.L_683:
        /*0038*/ 	.byte	0x03, 0x50
        /*003a*/ 	.short	0x0000


	//----- nvinfo : EIATTR_MAXREG_COUNT
	.align		4
        /*003c*/ 	.byte	0x03, 0x1b
        /*003e*/ 	.short	0x00ff


	//----- nvinfo : EIATTR_MERCURY_ISA_VERSION
	.align		4
        /*0040*/ 	.byte	0x03, 0x5f
        /*0042*/ 	.short	0x0101


	//----- nvinfo : EIATTR_VRC_CTA_INIT_COUNT
	.align		4
        /*0044*/ 	.byte	0x02, 0x4a
	.zero		1
	.zero		1


	//----- nvinfo : EIATTR_EXIT_INSTR_OFFSETS
	.align		4
        /*0048*/ 	.byte	0x04, 0x1c
        /*004a*/ 	.short	(.L_685 - .L_684)


	//   ....[0]....
.L_684:
        /*004c*/ 	.word	0x000011d0


	//   ....[1]....
        /*0050*/ 	.word	0x00001220


	//   ....[2]....
        /*0054*/ 	.word	0x00001850


	//----- nvinfo : EIATTR_MAX_THREADS
	.align		4
.L_685:
        /*0058*/ 	.byte	0x04, 0x05
        /*005a*/ 	.short	(.L_687 - .L_686)
.L_686:
        /*005c*/ 	.word	0x00000080
        /*0060*/ 	.word	0x00000001
        /*0064*/ 	.word	0x00000001


	//----- nvinfo : EIATTR_CRS_STACK_SIZE
	.align		4
.L_687:
        /*0068*/ 	.byte	0x04, 0x1e
        /*006a*/ 	.short	(.L_689 - .L_688)
.L_688:
        /*006c*/ 	.word	0x00000000


	//----- nvinfo : EIATTR_CBANK_PARAM_SIZE
	.align		4
.L_689:
        /*0070*/ 	.byte	0x03, 0x19
        /*0072*/ 	.short	0x0030


	//----- nvinfo : EIATTR_PARAM_CBANK
	.align		4
        /*0074*/ 	.byte	0x04, 0x0a
        /*0076*/ 	.short	(.L_691 - .L_690)
	.align		4
.L_690:
        /*0078*/ 	.word	index@(.nv.constant0._ZN2at6native29vectorized_elementwise_kernelILi8EZZZNS0_65_GLOBAL__N__cd49fe81_27_ActivationSoftplusKernel_cu_9e10b42f_310024softplus_backward_kernelERNS_18TensorIteratorBaseERKN3c106ScalarES8_ENKUlvE_clEvENKUlvE1_clEvEUlNS5_4HalfESB_E_St5arrayIPcLm3EEEEviT0_T1_)
        /*007c*/ 	.short	0x0380
        /*007e*/ 	.short	0x0030


	//----- nvinfo : EIATTR_SW_WAR
	.align		4
.L_691:
        /*0080*/ 	.byte	0x04, 0x36
        /*0082*/ 	.short	(.L_693 - .L_692)
.L_692:
        /*0084*/ 	.word	0x00000008
.L_693:


//--------------------- .nv.info._ZN2at6native18elementwise_kernelILi128ELi4EZNS0_15gpu_kernel_implIZZZNS0_65_GLOBAL__N__cd49fe81_27_ActivationSoftplusKernel_cu_9e10b42f_310024softplus_backward_kernelERNS_18TensorIteratorBaseERKN3c106ScalarES9_ENKUlvE_clEvENKUlvE0_clEvEUlffE_EEvS5_RKT_EUliE_EEviT1_ --------------------------
	.section	.nv.info._ZN2at6native18elementwise_kernelILi128ELi4EZNS0_15gpu_kernel_implIZZZNS0_65_GLOBAL__N__cd49fe81_27_ActivationSoftplusKernel_cu_9e10b42f_310024softplus_backward_kernelERNS_18TensorIteratorBaseERKN3c106ScalarES9_ENKUlvE_clEvENKUlvE0_clEvEUlffE_EEvS5_RKT_EUliE_EEviT1_,"",@"SHT_CUDA_INFO"
	.sectionflags	@""
	.align	4


	//----- nvinfo : EIATTR_CUDA_API_VERSION
	.align		4
        /*0000*/ 	.byte	0x04, 0x37
        /*0002*/ 	.short	(.L_695 - .L_694)
.L_694:
        /*0004*/ 	.word	0x00000082


	//----- nvinfo : EIATTR_KPARAM_INFO
	.align		4
.L_695:
        /*0008*/ 	.byte	0x04, 0x17
        /*000a*/ 	.short	(.L_697 - .L_696)
.L_696:
        /*000c*/ 	.word	0x00000000
        /*0010*/ 	.short	0x0001
        /*0012*/ 	.short	0x0008
        /*0014*/ 	.byte	0x00, 0xf0, 0x61, 0x0a


	//----- nvinfo : EIATTR_KPARAM_INFO
	.align		4
.L_697:
        /*0018*/ 	.byte	0x04, 0x17
        /*001a*/ 	.short	(.L_699 - .L_698)
.L_698:
        /*001c*/ 	.word	0x00000000
        /*0020*/ 	.short	0x0000
        /*0022*/ 	.short	0x0000
        /*0024*/ 	.byte	0x00, 0xf0, 0x11, 0x00


	//----- nvinfo : EIATTR_SPARSE_MMA_MASK
	.align		4
.L_699:
        /*0028*/ 	.byte	0x03, 0x50
        /*002a*/ 	.short	0x0000


	//----- nvinfo : EIATTR_MAXREG_COUNT
	.align		4
        /*002c*/ 	.byte	0x03, 0x1b
        /*002e*/ 	.short	0x0080


	//----- nvinfo : EIATTR_EXTERNS
	.align		4
        /*0030*/ 	.byte	0x04, 0x0f
        /*0032*/ 	.short	(.L_701 - .L_700)


	//   ....[0]....
	.align		4
.L_700:
        /*0034*/ 	.word	index@(__assertfail)


	//----- nvinfo : EIATTR_MERCURY_ISA_VERSION
	.align		4
.L_701:
        /*0038*/ 	.byte	0x03, 0x5f
        /*003a*/ 	.short	0x0101


	//----- nvinfo : EIATTR_VRC_CTA_INIT_COUNT
	.align		4
        /*003c*/ 	.byte	0x02, 0x4a
	.zero		1
	.zero		1


	//----- nvinfo : EIATTR_SYSCALL_OFFSETS
	.align		4
        /*0040*/ 	.byte	0x04, 0x46
        /*0042*/ 	.short	(.L_703 - .L_702)


	//   ....[0]....
.L_702:
        /*0044*/ 	.word	0x00002420


	//   ....[1]....
        /*0048*/ 	.word	0x00003210


	//   ....[2]....
        /*004c*/ 	.word	0x00004050


	//   ....[3]....
        /*0050*/ 	.word	0x00006590


	//   ....[4]....
        /*0054*/ 	.word	0x00007380


	//   ....[5]....
        /*0058*/ 	.word	0x00008020


	//   ....[6]....
        /*005c*/ 	.word	0x0000a670


	//   ....[7]....
        /*0060*/ 	.word	0x0000b460


	//   ....[8]....
        /*0064*/ 	.word	0x0000c100


	//   ....[9]....
        /*0068*/ 	.word	0x0000e770


	//   ....[10]....
        /*006c*/ 	.word	0x0000f560


	//   ....[11]....
        /*0070*/ 	.word	0x000101d0


	//----- nvinfo : EIATTR_EXIT_INSTR_OFFSETS
	.align		4
.L_703:
        /*0074*/ 	.byte	0x04, 0x1c
        /*0076*/ 	.short	(.L_705 - .L_704)


	//   ....[0]....
.L_704:
        /*0078*/ 	.word	0x0000c3b0


	//   ....[1]....
        /*007c*/ 	.word	0x0000f750


	//   ....[2]....
        /*0080*/ 	.word	0x0000f790


	//   ....[3]....
        /*0084*/ 	.word	0x0000f820


	//   ....[4]....
        /*0088*/ 	.word	0x0000f850


	//   ....[5]....
        /*008c*/ 	.word	0x0000f880


	//   ....[6]....
        /*0090*/ 	.word	0x0000f900


	//   ....[7]....
        /*0094*/ 	.word	0x0000f930


	//   ....[8]....
        /*0098*/ 	.word	0x0000f9c0


	//   ....[9]....
        /*009c*/ 	.word	0x0000fa00


	//   ....[10]....
        /*00a0*/ 	.word	0x0000fa40


	//   ....[11]....
        /*00a4*/ 	.word	0x0000fb10


	//   ....[12]....
        /*00a8*/ 	.word	0x0000fc70


	//   ....[13]....
        /*00ac*/ 	.word	0x0000fdd0


	//   ....[14]....
        /*00b0*/ 	.word	0x0000ff20


	//   ....[15]....
        /*00b4*/ 	.word	0x0000ff50


	//   ....[16]....
        /*00b8*/ 	.word	0x0000ff80


	//   ....[17]....
        /*00bc*/ 	.word	0x00010020


	//   ....[18]....
        /*00c0*/ 	.word	0x00010070


	//   ....[19]....
        /*00c4*/ 	.word	0x000101e0


	//   ....[20]....
        /*00c8*/ 	.word	0x000102e0


	//   ....[21]....
        /*00cc*/ 	.word	0x00010410


	//   ....[22]....
        /*00d0*/ 	.word	0x00010440


	//----- nvinfo : EIATTR_MAX_THREADS
	.align		4
.L_705:
        /*00d4*/ 	.byte	0x04, 0x05
        /*00d6*/ 	.short	(.L_707 - .L_706)
.L_706:
        /*00d8*/ 	.word	0x00000080
        /*00dc*/ 	.word	0x00000001
        /*00e0*/ 	.word	0x00000001


	//----- nvinfo : EIATTR_CRS_STACK_SIZE
	.align		4
.L_707:
        /*00e4*/ 	.byte	0x04, 0x1e
        /*00e6*/ 	.short	(.L_709 - .L_708)
.L_708:
        /*00e8*/ 	.word	0x00000000


	//----- nvinfo : EIATTR_CBANK_PARAM_SIZE
	.align		4
.L_709:
        /*00ec*/ 	.byte	0x03, 0x19
        /*00ee*/ 	.short	0x02a0


	//----- nvinfo : EIATTR_PARAM_CBANK
	.align		4
        /*00f0*/ 	.byte	0x04, 0x0a
        /*00f2*/ 	.short	(.L_711 - .L_710)
	.align		4
.L_710:
        /*00f4*/ 	.word	index@(.nv.constant0._ZN2at6native18elementwise_kernelILi128ELi4EZNS0_15gpu_kernel_implIZZZNS0_65_GLOBAL__N__cd49fe81_27_ActivationSoftplusKernel_cu_9e10b42f_310024softplus_backward_kernelERNS_18TensorIteratorBaseERKN3c106ScalarES9_ENKUlvE_clEvENKUlvE0_clEvEUlffE_EEvS5_RKT_EUliE_EEviT1_)
        /*00f8*/ 	.short	0x0380
        /*00fa*/ 	.short	0x02a0


	//----- nvinfo : EIATTR_SW_WAR
	.align		4
.L_711:
        /*00fc*/ 	.byte	0x04, 0x36
        /*00fe*/ 	.short	(.L_713 - .L_712)
.L_712:
        /*0100*/ 	.word	0x00000008
.L_713:


//--------------------- .nv.info._ZN2at6native27unrolled_elementwise_kernelIZZZNS0_65_GLOBAL__N__cd49fe81_27_ActivationSoftplusKernel_cu_9e10b42f_310024softplus_backward_kernelERNS_18TensorIteratorBaseERKN3c106ScalarES8_ENKUlvE_clEvENKUlvE0_clEvEUlffE_St5arrayIPcLm3EELi4E23TrivialOffsetCalculatorILi2EjESF_ILi1EjENS0_6memory12LoadWithCastILi2EEENSI_13StoreWithCastILi1EEEEEviT_T0_T2_T3_T4_T5_ --------------------------
	.section	.nv.info._ZN2at6native27unrolled_elementwise_kernelIZZZNS0_65_GLOBAL__N__cd49fe81_27_ActivationSoftplusKernel_cu_9e10b42f_310024softplus_backward_kernelERNS_18TensorIteratorBaseERKN3c106ScalarES8_ENKUlvE_clEvENKUlvE0_clEvEUlffE_St5arrayIPcLm3EELi4E23TrivialOffsetCalculatorILi2EjESF_ILi1EjENS0_6memory12LoadWithCastILi2EEENSI_13StoreWithCastILi1EEEEEviT_T0_T2_T3_T4_T5_,"",@"SHT_CUDA_INFO"
	.sectionflags	@""
	.align	4


	//----- nvinfo : EIATTR_CUDA_API_VERSION
	.align		4
        /*0000*/ 	.byte	0x04, 0x37
        /*0002*/ 	.short	(.L_715 - .L_714)
.L_714:
        /*0004*/ 	.word	0x00000082


	//----- nvinfo : EIATTR_KPARAM_INFO
	.align		4
.L_715:
        /*0008*/ 	.byte	0x04, 0x17
        /*000a*/ 	.short	(.L_717 - .L_716)
.L_716:
        /*000c*/ 	.word	0x00000000
        /*0010*/ 	.short	0x0006
        /*0012*/ 	.short	0x0040
        /*0014*/ 	.byte	0x00, 0xf0, 0x21, 0x00


	//----- nvinfo : EIATTR_KPARAM_INFO
	.align		4
.L_717:
        /*0018*/ 	.byte	0x04, 0x17
        /*001a*/ 	.short	(.L_719 - .L_718)
.L_718:
        /*001c*/ 	.word	0x00000000
        /*0020*/ 	.short	0x0005
        /*0022*/ 	.short	0x0034
        /*0024*/ 	.byte	0x00, 0xf0, 0x31, 0x00


	//----- nvinfo : EIATTR_KPARAM_INFO
	.align		4
.L_719:
        /*0028*/ 	.byte	0x04, 0x17
        /*002a*/ 	.short	(.L_721 - .L_720)
.L_720:
        /*002c*/ 	.word	0x00000000
        /*0030*/ 	.short	0x0004
        /*0032*/ 	.short	0x0031
        /*0034*/ 	.byte	0x00, 0xf0, 0x05, 0x00


	//----- nvinfo : EIATTR_KPARAM_INFO
	.align		4
.L_721:
        /*0038*/ 	.byte	0x04, 0x17
        /*003a*/ 	.short	(.L_723 - .L_722)
.L_722:
        /*003c*/ 	.word	0x00000000
        /*0040*/ 	.short	0x0003
        /*0042*/ 	.short	0x0030
        /*0044*/ 	.byte	0x00, 0xf0, 0x05, 0x00


	//----- nvinfo : EIATTR_KPARAM_INFO
	.align		4
.L_723:
        /*0048*/ 	.byte	0x04, 0x17
        /*004a*/ 	.short	(.L_725 - .L_724)
.L_724:
        /*004c*/ 	.word	0x00000000
        /*0050*/ 	.short	0x0002
        /*0052*/ 	.short	0x0018
        /*0054*/ 	.byte	0x00, 0xf0, 0x61, 0x00


	//----- nvinfo : EIATTR_KPARAM_INFO
	.align		4
.L_725:
        /*0058*/ 	.byte	0x04, 0x17
        /*005a*/ 	.short	(.L_727 - .L_726)
.L_726:
        /*005c*/ 	.word	0x00000000
        /*0060*/ 	.short	0x0001
        /*0062*/ 	.short	0x0008
        /*0064*/ 	.byte	0x00, 0xf0, 0x41, 0x00


	//----- nvinfo : EIATTR_KPARAM_INFO
	.align		4
.L_727:
        /*0068*/ 	.byte	0x04, 0x17
        /*006a*/ 	.short	(.L_729 - .L_728)
.L_728:
        /*006c*/ 	.word	0x00000000
        /*0070*/ 	.short	0x0000
        /*0072*/ 	.short	0x0000
        /*0074*/ 	.byte	0x00, 0xf0, 0x11, 0x00


	//----- nvinfo : EIATTR_SPARSE_MMA_MASK
	.align		4
.L_729:
        /*0078*/ 	.byte	0x03, 0x50
        /*007a*/ 	.short	0x0000


	//----- nvinfo : EIATTR_MAXREG_COUNT
	.align		4
        /*007c*/ 	.byte	0x03, 0x1b
        /*007e*/ 	.short	0x00ff


	//----- nvinfo : EIATTR_EXTERNS
	.align		4
        /*0080*/ 	.byte	0x04, 0x0f
        /*0082*/ 	.short	(.L_731 - .L_730)


	//   ....[0]....
	.align		4
.L_730:
        /*0084*/ 	.word	index@(__assertfail)


	//----- nvinfo : EIATTR_MERCURY_ISA_VERSION
	.align		4
.L_731:
        /*0088*/ 	.byte	0x03, 0x5f
        /*008a*/ 	.short	0x0101


	//----- nvinfo : EIATTR_VRC_CTA_INIT_COUNT
	.align		4
        /*008c*/ 	.byte	0x02, 0x4a
	.zero		1
	.zero		1


	//----- nvinfo : EIATTR_SYSCALL_OFFSETS
	.align		4
        /*0090*/ 	.byte	0x04, 0x46
        /*0092*/ 	.short	(.L_733 - .L_732)


	//   ....[0]....
.L_732:
        /*0094*/ 	.word	0x00000e00


	//   ....[1]....
        /*0098*/ 	.word	0x00001c10


	//   ....[2]....
        /*009c*/ 	.word	0x00002b30


	//   ....[3]....
        /*00a0*/ 	.word	0x00003950


	//   ....[4]....
        /*00a4*/ 	.word	0x000047f0


	//   ....[5]....
        /*00a8*/ 	.word	0x00005600


	//   ....[6]....
        /*00ac*/ 	.word	0x000064a0


	//   ....[7]....
        /*00b0*/ 	.word	0x00007290


	//   ....[8]....
        /*00b4*/ 	.word	0x000084b0


	//   ....[9]....
        /*00b8*/ 	.word	0x00009250


	//   ....[10]....
        /*00bc*/ 	.word	0x0000a0b0


	//   ....[11]....
        /*00c0*/ 	.word	0x0000af10


	//----- nvinfo : EIATTR_EXIT_INSTR_OFFSETS
	.align		4
.L_733:
        /*00c4*/ 	.byte	0x04, 0x1c
        /*00c6*/ 	.short	(.L_735 - .L_734)


	//   ....[0]....
.L_734:
        /*00c8*/ 	.word	0x0000a350


	//   ....[1]....
        /*00cc*/ 	.word	0x0000a490


	//   ....[2]....
        /*00d0*/ 	.word	0x0000a4d0


	//   ....[3]....
        /*00d4*/ 	.word	0x0000a560


	//   ....[4]....
        /*00d8*/ 	.word	0x0000a590


	//   ....[5]....
        /*00dc*/ 	.word	0x0000a5c0


	//   ....[6]....
        /*00e0*/ 	.word	0x0000a640


	//   ....[7]....
        /*00e4*/ 	.word	0x0000a670


	//   ....[8]....
        /*00e8*/ 	.word	0x0000a700


	//   ....[9]....
        /*00ec*/ 	.word	0x0000a740


	//   ....[10]....
        /*00f0*/ 	.word	0x0000a780


	//   ....[11]....
        /*00f4*/ 	.word	0x0000a850


	//   ....[12]....
        /*00f8*/ 	.word	0x0000a9b0


	//   ....[13]....
        /*00fc*/ 	.word	0x0000ab10


	//   ....[14]....
        /*0100*/ 	.word	0x0000ac60


	//   ....[15]....
        /*0104*/ 	.word	0x0000ac90


	//   ....[16]....
        /*0108*/ 	.word	0x0000acc0


	//   ....[17]....
        /*010c*/ 	.word	0x0000ad60


	//   ....[18]....
        /*0110*/ 	.word	0x0000adb0


	//   ....[19]....
        /*0114*/ 	.word	0x0000af20


	//   ....[20]....
        /*0118*/ 	.word	0x0000b020


	//   ....[21]....
        /*011c*/ 	.word	0x0000b150


	//   ....[22]....
        /*0120*/ 	.word	0x0000b180


	//----- nvinfo : EIATTR_MAX_THREADS
	.align		4
.L_735:
        /*0124*/ 	.byte	0x04, 0x05
        /*0126*/ 	.short	(.L_737 - .L_736)
.L_736:
        /*0128*/ 	.word	0x00000080
        /*012c*/ 	.word	0x00000001
        /*0130*/ 	.word	0x00000001


	//----- nvinfo : EIATTR_CRS_STACK_SIZE
	.align		4
.L_737:
        /*0134*/ 	.byte	0x04, 0x1e
        /*0136*/ 	.short	(.L_739 - .L_738)
.L_738:
        /*0138*/ 	.word	0x00000000


	//----- nvinfo : EIATTR_CBANK_PARAM_SIZE
	.align		4
.L_739:
        /*013c*/ 	.byte	0x03, 0x19
        /*013e*/ 	.short	0x0048


	//----- nvinfo : EIATTR_PARAM_CBANK
	.align		4
        /*0140*/ 	.byte	0x04, 0x0a
        /*0142*/ 	.short	(.L_741 - .L_740)
	.align		4
.L_740:
        /*0144*/ 	.word	index@(.nv.constant0._ZN2at6native27unrolled_elementwise_kernelIZZZNS0_65_GLOBAL__N__cd49fe81_27_ActivationSoftplusKernel_cu_9e10b42f_310024softplus_backward_kernelERNS_18TensorIteratorBaseERKN3c106ScalarES8_ENKUlvE_clEvENKUlvE0_clEvEUlffE_St5arrayIPcLm3EELi4E23TrivialOffsetCalculatorILi2EjESF_ILi1EjENS0_6memory12LoadWithCastILi2EEENSI_13StoreWithCastILi1EEEEEviT_T0_T2_T3_T4_T5_)
        /*0148*/ 	.short	0x0380
        /*014a*/ 	.short	0x0048


	//----- nvinfo : EIATTR_SW_WAR
	.align		4
.L_741:
        /*014c*/ 	.byte	0x04, 0x36
        /*014e*/ 	.short	(.L_743 - .L_742)
.L_742:
        /*0150*/ 	.word	0x00000008
.L_743:


//--------------------- .nv.info._ZN2at6native18elementwise_kernelILi128ELi2EZNS0_22gpu_kernel_impl_nocastIZZZNS0_65_GLOBAL__N__cd49fe81_27_ActivationSoftplusKernel_cu_9e10b42f_310024softplus_backward_kernelERNS_18TensorIteratorBaseERKN3c106ScalarES9_ENKUlvE_clEvENKUlvE0_clEvEUlffE_EEvS5_RKT_EUliE_EEviT1_ --------------------------
	.section	.nv.info._ZN2at6native18elementwise_kernelILi128ELi2EZNS0_22gpu_kernel_impl_nocastIZZZNS0_65_GLOBAL__N__cd49fe81_27_ActivationSoftplusKernel_cu_9e10b42f_310024softplus_backward_kernelERNS_18TensorIteratorBaseERKN3c106ScalarES9_ENKUlvE_clEvENKUlvE0_clEvEUlffE_EEvS5_RKT_EUliE_EEviT1_,"",@"SHT_CUDA_INFO"
	.sectionflags	@""
	.align	4


	//----- nvinfo : EIATTR_CUDA_API_VERSION
	.align		4
        /*0000*/ 	.byte	0x04, 0x37
        /*0002*/ 	.short	(.L_745 - .L_744)
.L_744:
        /*0004*/ 	.word	0x00000082


	//----- nvinfo : EIATTR_KPARAM_INFO
	.align		4
.L_745:
        /*0008*/ 	.byte	0x04, 0x17
        /*000a*/ 	.short	(.L_747 - .L_746)
.L_746:
        /*000c*/ 	.word	0x00000000
        /*0010*/ 	.short	0x0001
        /*0012*/ 	.short	0x0008
        /*0014*/ 	.byte	0x00, 0xf0, 0x41, 0x0a


	//----- nvinfo : EIATTR_KPARAM_INFO
	.align		4
.L_747:
        /*0018*/ 	.byte	0x04, 0x17
        /*001a*/ 	.short	(.L_749 - .L_748)
.L_748:
        /*001c*/ 	.word	0x00000000
        /*0020*/ 	.short	0x0000
        /*0022*/ 	.short	0x0000
        /*0024*/ 	.byte	0x00, 0xf0, 0x11, 0x00


	//----- nvinfo : EIATTR_SPARSE_MMA_MASK
	.align		4
.L_749:
        /*0028*/ 	.byte	0x03, 0x50
        /*002a*/ 	.short	0x0000


	//----- nvinfo : EIATTR_MAXREG_COUNT
	.align		4
        /*002c*/ 	.byte	0x03, 0x1b
        /*002e*/ 	.short	0x0080


	//----- nvinfo : EIATTR_MERCURY_ISA_VERSION
	.align		4
        /*0030*/ 	.byte	0x03, 0x5f
        /*0032*/ 	.short	0x0101


	//----- nvinfo : EIATTR_VRC_CTA_INIT_COUNT
	.align		4
        /*0034*/ 	.byte	0x02, 0x4a
	.zero		1
	.zero		1


	//----- nvinfo : EIATTR_EXIT_INSTR_OFFSETS
	.align		4
        /*0038*/ 	.byte	0x04, 0x1c
        /*003a*/ 	.short	(.L_751 - .L_750)


	//   ....[0]....
.L_750:
        /*003c*/ 	.word	0x000001f0


	//   ....[1]....
        /*0040*/ 	.word	0x000002f0


	//   ....[2]....
        /*0044*/ 	.word	0x00001aa0


	//   ....[3]....
        /*0048*/ 	.word	0x000031b0


	//----- nvinfo : EIATTR_MAX_THREADS
	.align		4
.L_751:
        /*004c*/ 	.byte	0x04, 0x05
        /*004e*/ 	.short	(.L_753 - .L_752)
.L_752:
        /*0050*/ 	.word	0x00000080
        /*0054*/ 	.word	0x00000001
        /*0058*/ 	.word	0x00000001


	//----- nvinfo : EIATTR_CRS_STACK_SIZE
	.align		4
.L_753:
        /*005c*/ 	.byte	0x04, 0x1e
        /*005e*/ 	.short	(.L_755 - .L_754)
.L_754:
        /*0060*/ 	.word	0x00000000


	//----- nvinfo : EIATTR_CBANK_PARAM_SIZE
	.align		4
.L_755:
        /*0064*/ 	.byte	0x03, 0x19
        /*0066*/ 	.short	0x0298


	//----- nvinfo : EIATTR_PARAM_CBANK
	.align		4
        /*0068*/ 	.byte	0x04, 0x0a
        /*006a*/ 	.short	(.L_757 - .L_756)
	.align		4
.L_756:
        /*006c*/ 	.word	index@(.nv.constant0._ZN2at6native18elementwise_kernelILi128ELi2EZNS0_22gpu_kernel_impl_nocastIZZZNS0_65_GLOBAL__N__cd49fe81_27_ActivationSoftplusKernel_cu_9e10b42f_310024softplus_backward_kernelERNS_18TensorIteratorBaseERKN3c106ScalarES9_ENKUlvE_clEvENKUlvE0_clEvEUlffE_EEvS5_RKT_EUliE_EEviT1_)
        /*0070*/ 	.short	0x0380
        /*0072*/ 	.short	0x0298


	//----- nvinfo : EIATTR_SW_WAR
	.align		4
.L_757:
        /*0074*/ 	.byte	0x04, 0x36
        /*0076*/ 	.short	(.L_759 - .L_758)
.L_758:
        /*0078*/ 	.word	0x00000008
.L_759:


//--------------------- .nv.info._ZN2at6native27unrolled_elementwise_kernelIZZZNS0_65_GLOBAL__N__cd49fe81_27_ActivationSoftplusKernel_cu_9e10b42f_310024softplus_backward_kernelERNS_18TensorIteratorBaseERKN3c106ScalarES8_ENKUlvE_clEvENKUlvE0_clEvEUlffE_St5arrayIPcLm3EELi4E23TrivialOffsetCalculatorILi2EjESF_ILi1EjENS0_6memory15LoadWithoutCastENSI_16StoreWithoutCastEEEviT_T0_T2_T3_T4_T5_ --------------------------
	.section	.nv.info._ZN2at6native27unrolled_elementwise_kernelIZZZNS0_65_GLOBAL__N__cd49fe81_27_ActivationSoftplusKernel_cu_9e10b42f_310024softplus_backward_kernelERNS_18TensorIteratorBaseERKN3c106ScalarES8_ENKUlvE_clEvENKUlvE0_clEvEUlffE_St5arrayIPcLm3EELi4E23TrivialOffsetCalculatorILi2EjESF_ILi1EjENS0_6memory15LoadWithoutCastENSI_16StoreWithoutCastEEEviT_T0_T2_T3_T4_T5_,"",@"SHT_CUDA_INFO"
	.sectionflags	@""
	.align	4


	//----- nvinfo : EIATTR_CUDA_API_VERSION
	.align		4
        /*0000*/ 	.byte	0x04, 0x37
        /*0002*/ 	.short	(.L_761 - .L_760)
.L_760:
        /*0004*/ 	.word	0x00000082


	//----- nvinfo : EIATTR_KPARAM_INFO
	.align		4
.L_761:
        /*0008*/ 	.byte	0x04, 0x17
        /*000a*/ 	.short	(.L_763 - .L_762)
.L_762:
        /*000c*/ 	.word	0x00000000
        /*0010*/ 	.short	0x0006
        /*0012*/ 	.short	0x0033
        /*0014*/ 	.byte	0x00, 0xf0, 0x05, 0x00


	//----- nvinfo : EIATTR_KPARAM_INFO
	.align		4
.L_763:
        /*0018*/ 	.byte	0x04, 0x17
        /*001a*/ 	.short	(.L_765 - .L_764)
.L_764:
        /*001c*/ 	.word	0x00000000
        /*0020*/ 	.short	0x0005
        /*0022*/ 	.short	0x0032
        /*0024*/ 	.byte	0x00, 0xf0, 0x05, 0x00


	//----- nvinfo : EIATTR_KPARAM_INFO
	.align		4
.L_765:
        /*0028*/ 	.byte	0x04, 0x17
        /*002a*/ 	.short	(.L_767 - .L_766)
.L_766:
        /*002c*/ 	.word	0x00000000
        /*0030*/ 	.short	0x0004
        /*0032*/ 	.short	0x0031
        /*0034*/ 	.byte	0x00, 0xf0, 0x05, 0x00


	//----- nvinfo : EIATTR_KPARAM_INFO
	.align		4
.L_767:
        /*0038*/ 	.byte	0x04, 0x17
        /*003a*/ 	.short	(.L_769 - .L_768)
.L_768:
        /*003c*/ 	.word	0x00000000
        /*0040*/ 	.short	0x0003
        /*0042*/ 	.short	0x0030
        /*0044*/ 	.byte	0x00, 0xf0, 0x05, 0x00


	//----- nvinfo : EIATTR_KPARAM_INFO
	.align		4
.L_769:
        /*0048*/ 	.byte	0x04, 0x17
        /*004a*/ 	.short	(.L_771 - .L_770)
.L_770:
        /*004c*/ 	.word	0x00000000
        /*0050*/ 	.short	0x0002
        /*0052*/ 	.short	0x0018
        /*0054*/ 	.byte	0x00, 0xf0, 0x61, 0x00


	//----- nvinfo : EIATTR_KPARAM_INFO
	.align		4
.L_771:
        /*0058*/ 	.byte	0x04, 0x17
        /*005a*/ 	.short	(.L_773 - .L_772)
.L_772:
        /*005c*/ 	.word	0x00000000
        /*0060*/ 	.short	0x0001
        /*0062*/ 	.short	0x0008
        /*0064*/ 	.byte	0x00, 0xf0, 0x41, 0x00


	//----- nvinfo : EIATTR_KPARAM_INFO
	.align		4
.L_773:
        /*0068*/ 	.byte	0x04, 0x17
        /*006a*/ 	.short	(.L_775 - .L_774)
.L_774:
        /*006c*/ 	.word	0x00000000
        /*0070*/ 	.short	0x0000
        /*0072*/ 	.short	0x0000
        /*0074*/ 	.byte	0x00, 0xf0, 0x11, 0x00


	//----- nvinfo : EIATTR_SPARSE_MMA_MASK
	.align		4
.L_775:
        /*0078*/ 	.byte	0x03, 0x50
        /*007a*/ 	.short	0x0000


	//----- nvinfo : EIATTR_MAXREG_COUNT
	.align		4
        /*007c*/ 	.byte	0x03, 0x1b
        /*007e*/ 	.short	0x00ff


	//----- nvinfo : EIATTR_MERCURY_ISA_VERSION
	.align		4
        /*0080*/ 	.byte	0x03, 0x5f
        /*0082*/ 	.short	0x0101


	//----- nvinfo : EIATTR_VRC_CTA_INIT_COUNT
	.align		4
        /*0084*/ 	.byte	0x02, 0x4a
	.zero		1
	.zero		1


	//----- nvinfo : EIATTR_EXIT_INSTR_OFFSETS
	.align		4
        /*0088*/ 	.byte	0x04, 0x1c
        /*008a*/ 	.short	(.L_777 - .L_776)


	//   ....[0]....
.L_776:
        /*008c*/ 	.word	0x000007a0


	//   ....[1]....
        /*0090*/ 	.word	0x000007f0


	//----- nvinfo : EIATTR_MAX_THREADS
	.align		4
.L_777:
        /*0094*/ 	.byte	0x04, 0x05
        /*0096*/ 	.short	(.L_779 - .L_778)
.L_778:
        /*0098*/ 	.word	0x00000080
        /*009c*/ 	.word	0x00000001
        /*00a0*/ 	.word	0x00000001


	//----- nvinfo : EIATTR_CRS_STACK_SIZE
	.align		4
.L_779:
        /*00a4*/ 	.byte	0x04, 0x1e
        /*00a6*/ 	.short	(.L_781 - .L_780)
.L_780:
        /*00a8*/ 	.word	0x00000000


	//----- nvinfo : EIATTR_CBANK_PARAM_SIZE
	.align		4
.L_781:
        /*00ac*/ 	.byte	0x03, 0x19
        /*00ae*/ 	.short	0x0034


	//----- nvinfo : EIATTR_PARAM_CBANK
	.align		4
        /*00b0*/ 	.byte	0x04, 0x0a
        /*00b2*/ 	.short	(.L_783 - .L_782)
	.align		4
.L_782:
        /*00b4*/ 	.word	index@(.nv.constant0._ZN2at6native27unrolled_elementwise_kernelIZZZNS0_65_GLOBAL__N__cd49fe81_27_ActivationSoftplusKernel_cu_9e10b42f_310024softplus_backward_kernelERNS_18TensorIteratorBaseERKN3c106ScalarES8_ENKUlvE_clEvENKUlvE0_clEvEUlffE_St5arrayIPcLm3EELi4E23TrivialOffsetCalculatorILi2EjESF_ILi1EjENS0_6memory15LoadWithoutCastENSI_16StoreWithoutCastEEEviT_T0_T2_T3_T4_T5_)
        /*00b8*/ 	.short	0x0380
        /*00ba*/ 	.short	0x0034


	//----- nvinfo : EIATTR_SW_WAR
	.align		4
.L_783:
        /*00bc*/ 	.byte	0x04, 0x36
        /*00be*/ 	.short	(.L_785 - .L_784)
.L_784:
        /*00c0*/ 	.word	0x00000008
.L_785:


//--------------------- .nv.info._ZN2at6native29vectorized_elementwise_kernelILi2EZZZNS0_65_GLOBAL__N__cd49fe81_27_ActivationSoftplusKernel_cu_9e10b42f_310024softplus_backward_kernelERNS_18TensorIteratorBaseERKN3c106ScalarES8_ENKUlvE_clEvENKUlvE0_clEvEUlffE_St5arrayIPcLm3EEEEviT0_T1_ --------------------------
	.section	.nv.info._ZN2at6native29vectorized_elementwise_kernelILi2EZZZNS0_65_GLOBAL__N__cd49fe81_27_ActivationSoftplusKernel_cu_9e10b42f_310024softplus_backward_kernelERNS_18TensorIteratorBaseERKN3c106ScalarES8_ENKUlvE_clEvENKUlvE0_clEvEUlffE_St5arrayIPcLm3EEEEviT0_T1_,"",@"SHT_CUDA_INFO"
	.sectionflags	@""
	.align	4


	//----- nvinfo : EIATTR_CUDA_API_VERSION
	.align		4
        /*0000*/ 	.byte	0x04, 0x37
        /*0002*/ 	.short	(.L_787 - .L_786)
.L_786:
        /*0004*/ 	.word	0x00000082


	//----- nvinfo : EIATTR_KPARAM_INFO
	.align		4
.L_787:
        /*0008*/ 	.byte	0x04, 0x17
        /*000a*/ 	.short	(.L_789 - .L_788)
.L_788:
        /*000c*/ 	.word	0x00000000
        /*0010*/ 	.short	0x0002
        /*0012*/ 	.short	0x0018
        /*0014*/ 	.byte	0x00, 0xf0, 0x61, 0x00


	//----- nvinfo : EIATTR_KPARAM_INFO
	.align		4
.L_789:
        /*0018*/ 	.byte	0x04, 0x17
        /*001a*/ 	.short	(.L_791 - .L_790)
.L_790:
        /*001c*/ 	.word	0x00000000
        /*0020*/ 	.short	0x0001
        /*0022*/ 	.short	0x0008
        /*0024*/ 	.byte	0x00, 0xf0, 0x41, 0x00


	//----- nvinfo : EIATTR_KPARAM_INFO
	.align		4
.L_791:
        /*0028*/ 	.byte	0x04, 0x17
        /*002a*/ 	.short	(.L_793 - .L_792)
.L_792:
        /*002c*/ 	.word	0x00000000
        /*0030*/ 	.short	0x0000
        /*0032*/ 	.short	0x0000
        /*0034*/ 	.byte	0x00, 0xf0, 0x11, 0x00


	//----- nvinfo : EIATTR_SPARSE_MMA_MASK
	.align		4
.L_793:
        /*0038*/ 	.byte	0x03, 0x50
        /*003a*/ 	.short	0x0000


	//----- nvinfo : EIATTR_MAXREG_COUNT
	.align		4
        /*003c*/ 	.byte	0x03, 0x1b
        /*003e*/ 	.short	0x00ff


	//----- nvinfo : EIATTR_MERCURY_ISA_VERSION
	.align		4
        /*0040*/ 	.byte	0x03, 0x5f
        /*0042*/ 	.short	0x0101


	//----- nvinfo : EIATTR_VRC_CTA_INIT_COUNT
	.align		4
        /*0044*/ 	.byte	0x02, 0x4a
	.zero		1
	.zero		1


	//----- nvinfo : EIATTR_EXIT_INSTR_OFFSETS
	.align		4
        /*0048*/ 	.byte	0x04, 0x1c
        /*004a*/ 	.short	(.L_795 - .L_794)


	//   ....[0]....
.L_794:
        /*004c*/ 	.word	0x00001030


	//   ....[1]....
        /*0050*/ 	.word	0x00001080


	//   ....[2]....
        /*0054*/ 	.word	0x00001600


	//----- nvinfo : EIATTR_MAX_THREADS
	.align		4
.L_795:
        /*0058*/ 	.byte	0x04, 0x05
        /*005a*/ 	.short	(.L_797 - .L_796)
.L_796:
        /*005c*/ 	.word	0x00000080
        /*0060*/ 	.word	0x00000001
        /*0064*/ 	.word	0x00000001


	//----- nvinfo : EIATTR_CRS_STACK_SIZE
	.align		4
.L_797:
        /*0068*/ 	.byte	0x04, 0x1e
        /*006a*/ 	.short	(.L_799 - .L_798)
.L_798:
        /*006c*/ 	.word	0x00000000


	//----- nvinfo : EIATTR_CBANK_PARAM_SIZE
	.align		4
.L_799:
        /*0070*/ 	.byte	0x03, 0x19
        /*0072*/ 	.short	0x0030


	//----- nvinfo : EIATTR_PARAM_CBANK
	.align		4
        /*0074*/ 	.byte	0x04, 0x0a
        /*0076*/ 	.short	(.L_801 - .L_800)
	.align		4
.L_800:
        /*0078*/ 	.word	index@(.nv.constant0._ZN2at6native29vectorized_elementwise_kernelILi2EZZZNS0_65_GLOBAL__N__cd49fe81_27_ActivationSoftplusKernel_cu_9e10b42f_310024softplus_backward_kernelERNS_18TensorIteratorBaseERKN3c106ScalarES8_ENKUlvE_clEvENKUlvE0_clEvEUlffE_St5arrayIPcLm3EEEEviT0_T1_)
        /*007c*/ 	.short	0x0380
        /*007e*/ 	.short	0x0030


	//----- nvinfo : EIATTR_SW_WAR
	.align		4
.L_801:
        /*0080*/ 	.byte	0x04, 0x36
        /*0082*/ 	.short	(.L_803 - .L_802)
.L_802:
        /*0084*/ 	.word	0x00000008
.L_803:


//--------------------- .nv.info._ZN2at6native29vectorized_elementwise_kernelILi4EZZZNS0_65_GLOBAL__N__cd49fe81_27_ActivationSoftplusKernel_cu_9e10b42f_310024softplus_backward_kernelERNS_18TensorIteratorBaseERKN3c106ScalarES8_ENKUlvE_clEvENKUlvE0_clEvEUlffE_St5arrayIPcLm3EEEEviT0_T1_ --------------------------
	.section	.nv.info._ZN2at6native29vectorized_elementwise_kernelILi4EZZZNS0_65_GLOBAL__N__cd49fe81_27_ActivationSoftplusKernel_cu_9e10b42f_310024softplus_backward_kernelERNS_18TensorIteratorBaseERKN3c106ScalarES8_ENKUlvE_clEvENKUlvE0_clEvEUlffE_St5arrayIPcLm3EEEEviT0_T1_,"",@"SHT_CUDA_INFO"
	.sectionflags	@""
	.align	4


	//----- nvinfo : EIATTR_CUDA_API_VERSION
	.align		4
        /*0000*/ 	.byte	0x04, 0x37
        /*0002*/ 	.short	(.L_805 - .L_804)
.L_804:
        /*0004*/ 	.word	0x00000082


	//----- nvinfo : EIATTR_KPARAM_INFO
	.align		4
.L_805:
        /*0008*/ 	.byte	0x04, 0x17
        /*000a*/ 	.short	(.L_807 - .L_806)
.L_806:
        /*000c*/ 	.word	0x00000000
        /*0010*/ 	.short	0x0002
        /*0012*/ 	.short	0x0018
        /*0014*/ 	.byte	0x00, 0xf0, 0x61, 0x00


	//----- nvinfo : EIATTR_KPARAM_INFO
	.align		4
.L_807:
        /*0018*/ 	.byte	0x04, 0x17
        /*001a*/ 	.short	(.L_809 - .L_808)
.L_808:
        /*001c*/ 	.word	0x00000000
        /*0020*/ 	.short	0x0001
        /*0022*/ 	.short	0x0008
        /*0024*/ 	.byte	0x00, 0xf0, 0x41, 0x00


	//----- nvinfo : EIATTR_KPARAM_INFO
	.align		4
.L_809:
        /*0028*/ 	.byte	0x04, 0x17
        /*002a*/ 	.short	(.L_811 - .L_810)
.L_810:
        /*002c*/ 	.word	0x00000000
        /*0030*/ 	.short	0x0000
        /*0032*/ 	.short	0x0000
        /*0034*/ 	.byte	0x00, 0xf0, 0x11, 0x00


	//----- nvinfo : EIATTR_SPARSE_MMA_MASK
	.align		4
.L_811:
        /*0038*/ 	.byte	0x03, 0x50
        /*003a*/ 	.short	0x0000


	//----- nvinfo : EIATTR_MAXREG_COUNT
	.align		4
        /*003c*/ 	.byte	0x03, 0x1b
        /*003e*/ 	.short	0x00ff


	//----- nvinfo : EIATTR_MERCURY_ISA_VERSION
	.align		4
        /*0040*/ 	.byte	0x03, 0x5f
        /*0042*/ 	.short	0x0101


	//----- nvinfo : EIATTR_VRC_CTA_INIT_COUNT
	.align		4
        /*0044*/ 	.byte	0x02, 0x4a
	.zero		1
	.zero		1


	//----- nvinfo : EIATTR_EXIT_INSTR_OFFSETS
	.align		4
        /*0048*/ 	.byte	0x04, 0x1c
        /*004a*/ 	.short	(.L_813 - .L_812)


	//   ....[0]....
.L_812:
        /*004c*/ 	.word	0x00001030


	//   ....[1]....
        /*0050*/ 	.word	0x00001080


	//   ....[2]....
        /*0054*/ 	.word	0x000015a0


	//----- nvinfo : EIATTR_MAX_THREADS
	.align		4
.L_813:
        /*0058*/ 	.byte	0x04, 0x05
        /*005a*/ 	.short	(.L_815 - .L_814)
.L_814:
        /*005c*/ 	.word	0x00000080
        /*0060*/ 	.word	0x00000001
        /*0064*/ 	.word	0x00000001


	//----- nvinfo : EIATTR_CRS_STACK_SIZE
	.align		4
.L_815:
        /*0068*/ 	.byte	0x04, 0x1e
        /*006a*/ 	.short	(.L_817 - .L_816)
.L_816:
        /*006c*/ 	.word	0x00000000


	//----- nvinfo : EIATTR_CBANK_PARAM_SIZE
	.align		4
.L_817:
        /*0070*/ 	.byte	0x03, 0x19
        /*0072*/ 	.short	0x0030


	//----- nvinfo : EIATTR_PARAM_CBANK
	.align		4
        /*0074*/ 	.byte	0x04, 0x0a
        /*0076*/ 	.short	(.L_819 - .L_818)
	.align		4
.L_818:
        /*0078*/ 	.word	index@(.nv.constant0._ZN2at6native29vectorized_elementwise_kernelILi4EZZZNS0_65_GLOBAL__N__cd49fe81_27_ActivationSoftplusKernel_cu_9e10b42f_310024softplus_backward_kernelERNS_18TensorIteratorBaseERKN3c106ScalarES8_ENKUlvE_clEvENKUlvE0_clEvEUlffE_St5arrayIPcLm3EEEEviT0_T1_)
        /*007c*/ 	.short	0x0380
        /*007e*/ 	.short	0x0030


	//----- nvinfo : EIATTR_SW_WAR
	.align		4
.L_819:
        /*0080*/ 	.byte	0x04, 0x36
        /*0082*/ 	.short	(.L_821 - .L_820)
.L_820:
        /*0084*/ 	.word	0x00000008
.L_821:


//--------------------- .nv.info._ZN2at6native29vectorized_elementwise_kernelILi8EZZZNS0_65_GLOBAL__N__cd49fe81_27_ActivationSoftplusKernel_cu_9e10b42f_310024softplus_backward_kernelERNS_18TensorIteratorBaseERKN3c106ScalarES8_ENKUlvE_clEvENKUlvE0_clEvEUlffE_St5arrayIPcLm3EEEEviT0_T1_ --------------------------
	.section	.nv.info._ZN2at6native29vectorized_elementwise_kernelILi8EZZZNS0_65_GLOBAL__N__cd49fe81_27_ActivationSoftplusKernel_cu_9e10b42f_310024softplus_backward_kernelERNS_18TensorIteratorBaseERKN3c106ScalarES8_ENKUlvE_clEvENKUlvE0_clEvEUlffE_St5arrayIPcLm3EEEEviT0_T1_,"",@"SHT_CUDA_INFO"
	.sectionflags	@""
	.align	4


	//----- nvinfo : EIATTR_CUDA_API_VERSION
	.align		4
        /*0000*/ 	.byte	0x04, 0x37
        /*0002*/ 	.short	(.L_823 - .L_822)
.L_822:
        /*0004*/ 	.word	0x00000082


	//----- nvinfo : EIATTR_KPARAM_INFO
	.align		4
.L_823:
        /*0008*/ 	.byte	0x04, 0x17
        /*000a*/ 	.short	(.L_825 - .L_824)
.L_824:
        /*000c*/ 	.word	0x00000000
        /*0010*/ 	.short	0x0002
        /*0012*/ 	.short	0x0018
        /*0014*/ 	.byte	0x00, 0xf0, 0x61, 0x00


	//----- nvinfo : EIATTR_KPARAM_INFO
	.align		4
.L_825:
        /*0018*/ 	.byte	0x04, 0x17
        /*001a*/ 	.short	(.L_827 - .L_826)
.L_826:
        /*001c*/ 	.word	0x00000000
        /*0020*/ 	.short	0x0001
        /*0022*/ 	.short	0x0008
        /*0024*/ 	.byte	0x00, 0xf0, 0x41, 0x00


	//----- nvinfo : EIATTR_KPARAM_INFO
	.align		4
.L_827:
        /*0028*/ 	.byte	0x04, 0x17
        /*002a*/ 	.short	(.L_829 - .L_828)
.L_828:
        /*002c*/ 	.word	0x00000000
        /*0030*/ 	.short	0x0000
        /*0032*/ 	.short	0x0000
        /*0034*/ 	.byte	0x00, 0xf0, 0x11, 0x00


	//----- nvinfo : EIATTR_SPARSE_MMA_MASK
	.align		4
.L_829:
        /*0038*/ 	.byte	0x03, 0x50
        /*003a*/ 	.short	0x0000


	//----- nvinfo : EIATTR_MAXREG_COUNT
	.align		4
        /*003c*/ 	.byte	0x03, 0x1b
        /*003e*/ 	.short	0x00ff


	//----- nvinfo : EIATTR_MERCURY_ISA_VERSION
	.align		4
        /*0040*/ 	.byte	0x03, 0x5f
        /*0042*/ 	.short	0x0101


	//----- nvinfo : EIATTR_VRC_CTA_INIT_COUNT
	.align		4
        /*0044*/ 	.byte	0x02, 0x4a
	.zero		1
	.zero		1


	//----- nvinfo : EIATTR_EXIT_INSTR_OFFSETS
	.align		4
        /*0048*/ 	.byte	0x04, 0x1c
        /*004a*/ 	.short	(.L_831 - .L_830)


	//   ....[0]....
.L_830:
        /*004c*/ 	.word	0x00001030


	//   ....[1]....
        /*0050*/ 	.word	0x00001080


	//   ....[2]....
        /*0054*/ 	.word	0x00001570


	//----- nvinfo : EIATTR_MAX_THREADS
	.align		4
.L_831:
        /*0058*/ 	.byte	0x04, 0x05
        /*005a*/ 	.short	(.L_833 - .L_832)
.L_832:
        /*005c*/ 	.word	0x00000080
        /*0060*/ 	.word	0x00000001
        /*0064*/ 	.word	0x00000001


	//----- nvinfo : EIATTR_CRS_STACK_SIZE
	.align		4
.L_833:
        /*0068*/ 	.byte	0x04, 0x1e
        /*006a*/ 	.short	(.L_835 - .L_834)
.L_834:
        /*006c*/ 	.word	0x00000000


	//----- nvinfo : EIATTR_CBANK_PARAM_SIZE
	.align		4
.L_835:
        /*0070*/ 	.byte	0x03, 0x19
        /*0072*/ 	.short	0x0030


	//----- nvinfo : EIATTR_PARAM_CBANK
	.align		4
        /*0074*/ 	.byte	0x04, 0x0a
        /*0076*/ 	.short	(.L_837 - .L_836)
	.align		4
.L_836:
        /*0078*/ 	.word	index@(.nv.constant0._ZN2at6native29vectorized_elementwise_kernelILi8EZZZNS0_65_GLOBAL__N__cd49fe81_27_ActivationSoftplusKernel_cu_9e10b42f_310024softplus_backward_kernelERNS_18TensorIteratorBaseERKN3c106ScalarES8_ENKUlvE_clEvENKUlvE0_clEvEUlffE_St5arrayIPcLm3EEEEviT0_T1_)
        /*007c*/ 	.short	0x0380
        /*007e*/ 	.short	0x0030


	//----- nvinfo : EIATTR_SW_WAR
	.align		4
.L_837:
        /*0080*/ 	.byte	0x04, 0x36
        /*0082*/ 	.short	(.L_839 - .L_838)
.L_838:
        /*0084*/ 	.word	0x00000008
.L_839:


//--------------------- .nv.info._ZN2at6native18elementwise_kernelILi128ELi4EZNS0_15gpu_kernel_implIZZZNS0_65_GLOBAL__N__cd49fe81_27_ActivationSoftplusKernel_cu_9e10b42f_310024softplus_backward_kernelERNS_18TensorIteratorBaseERKN3c106ScalarES9_ENKUlvE_clEvENKUlvE_clEvEUlddE_EEvS5_RKT_EUliE_EEviT1_ --------------------------
	.section	.nv.info._ZN2at6native18elementwise_kernelILi128ELi4EZNS0_15gpu_kernel_implIZZZNS0_65_GLOBAL__N__cd49fe81_27_ActivationSoftplusKernel_cu_9e10b42f_310024softplus_backward_kernelERNS_18TensorIteratorBaseERKN3c106ScalarES9_ENKUlvE_clEvENKUlvE_clEvEUlddE_EEvS5_RKT_EUliE_EEviT1_,"",@"SHT_CUDA_INFO"
	.sectionflags	@""
	.align	4


	//----- nvinfo : EIATTR_CUDA_API_VERSION
	.align		4
        /*0000*/ 	.byte	0x04, 0x37
        /*0002*/ 	.short	(.L_841 - .L_840)
.L_840:
        /*0004*/ 	.word	0x00000082


	//----- nvinfo : EIATTR_KPARAM_INFO
	.align		4
.L_841:
        /*0008*/ 	.byte	0x04, 0x17
        /*000a*/ 	.short	(.L_843 - .L_842)
.L_842:
        /*000c*/ 	.word	0x00000000
        /*0010*/ 	.short	0x0001
        /*0012*/ 	.short	0x0008
        /*0014*/ 	.byte	0x00, 0xf0, 0x81, 0x0a


	//----- nvinfo : EIATTR_KPARAM_INFO
	.align		4
.L_843:
        /*0018*/ 	.byte	0x04, 0x17
        /*001a*/ 	.short	(.L_845 - .L_844)
.L_844:
        /*001c*/ 	.word	0x00000000
        /*0020*/ 	.short	0x0000
        /*0022*/ 	.short	0x0000
        /*0024*/ 	.byte	0x00, 0xf0, 0x11, 0x00


	//----- nvinfo : EIATTR_SPARSE_MMA_MASK
	.align		4
.L_845:
        /*0028*/ 	.byte	0x03, 0x50
        /*002a*/ 	.short	0x0000


	//----- nvinfo : EIATTR_MAXREG_COUNT
	.align		4
        /*002c*/ 	.byte	0x03, 0x1b
        /*002e*/ 	.short	0x0080


	//----- nvinfo : EIATTR_EXTERNS
	.align		4
        /*0030*/ 	.byte	0x04, 0x0f
        /*0032*/ 	.short	(.L_847 - .L_846)


	//   ....[0]....
	.align		4
.L_846:
        /*0034*/ 	.word	index@(__assertfail)


	//----- nvinfo : EIATTR_MERCURY_ISA_VERSION
	.align		4
.L_847:
        /*0038*/ 	.byte	0x03, 0x5f
        /*003a*/ 	.short	0x0101


	//----- nvinfo : EIATTR_VRC_CTA_INIT_COUNT
	.align		4
        /*003c*/ 	.byte	0x02, 0x4a
	.zero		1
	.zero		1


	//----- nvinfo : EIATTR_SYSCALL_OFFSETS
	.align		4
        /*0040*/ 	.byte	0x04, 0x46
        /*0042*/ 	.short	(.L_849 - .L_848)


	//   ....[0]....
.L_848:
        /*0044*/ 	.word	0x000024c0


	//   ....[1]....
        /*0048*/ 	.word	0x000033a0


	//   ....[2]....
        /*004c*/ 	.word	0x000049e0


	//   ....[3]....
        /*0050*/ 	.word	0x00007050


	//   ....[4]....
        /*0054*/ 	.word	0x00007f30


	//   ....[5]....
        /*0058*/ 	.word	0x000092f0


	//   ....[6]....
        /*005c*/ 	.word	0x0000bb10


	//   ....[7]....
        /*0060*/ 	.word	0x0000c9f0


	//   ....[8]....
        /*0064*/ 	.word	0x0000ddb0


	//   ....[9]....
        /*0068*/ 	.word	0x00010600


	//   ....[10]....
        /*006c*/ 	.word	0x000114e0


	//   ....[11]....
        /*0070*/ 	.word	0x00012870


	//----- nvinfo : EIATTR_EXIT_INSTR_OFFSETS
	.align		4
.L_849:
        /*0074*/ 	.byte	0x04, 0x1c
        /*0076*/ 	.short	(.L_851 - .L_850)


	//   ....[0]....
.L_850:
        /*0078*/ 	.word	0x0000e150


	//   ....[1]....
        /*007c*/ 	.word	0x00011c00


	//   ....[2]....
        /*0080*/ 	.word	0x00011c40


	//   ....[3]....
        /*0084*/ 	.word	0x00011cd0


	//   ....[4]....
        /*0088*/ 	.word	0x00011d00


	//   ....[5]....
        /*008c*/ 	.word	0x00011d30


	//   ....[6]....
        /*0090*/ 	.word	0x00011e00


	//   ....[7]....
        /*0094*/ 	.word	0x00011e80


	//   ....[8]....
        /*0098*/ 	.word	0x00011f60


	//   ....[9]....
        /*009c*/ 	.word	0x00011ff0


	//   ....[10]....
        /*00a0*/ 	.word	0x00012010


	//   ....[11]....
        /*00a4*/ 	.word	0x000120e0


	//   ....[12]....
        /*00a8*/ 	.word	0x00012290


	//   ....[13]....
        /*00ac*/ 	.word	0x00012440


	//   ....[14]....
        /*00b0*/ 	.word	0x000125e0


	//   ....[15]....
        /*00b4*/ 	.word	0x00012610


	//   ....[16]....
        /*00b8*/ 	.word	0x00012640


	//   ....[17]....
        /*00bc*/ 	.word	0x000126e0


	//   ....[18]....
        /*00c0*/ 	.word	0x00012710


	//   ....[19]....
        /*00c4*/ 	.word	0x00012880


	//   ....[20]....
        /*00c8*/ 	.word	0x000129d0


	//   ....[21]....
        /*00cc*/ 	.word	0x00012b50


	//   ....[22]....
        /*00d0*/ 	.word	0x00012bd0


	//----- nvinfo : EIATTR_MAX_THREADS
	.align		4
.L_851:
        /*00d4*/ 	.byte	0x04, 0x05
        /*00d6*/ 	.short	(.L_853 - .L_852)
.L_852:
        /*00d8*/ 	.word	0x00000080
        /*00dc*/ 	.word	0x00000001
        /*00e0*/ 	.word	0x00000001


	//----- nvinfo : EIATTR_CRS_STACK_SIZE
	.align		4
.L_853:
        /*00e4*/ 	.byte	0x04, 0x1e
        /*00e6*/ 	.short	(.L_855 - .L_854)
.L_854:
        /*00e8*/ 	.word	0x00000000


	//----- nvinfo : EIATTR_CBANK_PARAM_SIZE
	.align		4
.L_855:
        /*00ec*/ 	.byte	0x03, 0x19
        /*00ee*/ 	.short	0x02a8


	//----- nvinfo : EIATTR_PARAM_CBANK
	.align		4
        /*00f0*/ 	.byte	0x04, 0x0a
        /*00f2*/ 	.short	(.L_857 - .L_856)
	.align		4
.L_856:
        /*00f4*/ 	.word	index@(.nv.constant0._ZN2at6native18elementwise_kernelILi128ELi4EZNS0_15gpu_kernel_implIZZZNS0_65_GLOBAL__N__cd49fe81_27_ActivationSoftplusKernel_cu_9e10b42f_310024softplus_backward_kernelERNS_18TensorIteratorBaseERKN3c106ScalarES9_ENKUlvE_clEvENKUlvE_clEvEUlddE_EEvS5_RKT_EUliE_EEviT1_)
        /*00f8*/ 	.short	0x0380
        /*00fa*/ 	.short	0x02a8


	//----- nvinfo : EIATTR_SW_WAR
	.align		4
.L_857:
        /*00fc*/ 	.byte	0x04, 0x36
        /*00fe*/ 	.short	(.L_859 - .L_858)
.L_858:
        /*0100*/ 	.word	0x00000008
.L_859:


//--------------------- .nv.info._ZN2at6native27unrolled_elementwise_kernelIZZZNS0_65_GLOBAL__N__cd49fe81_27_ActivationSoftplusKernel_cu_9e10b42f_310024softplus_backward_kernelERNS_18TensorIteratorBaseERKN3c106ScalarES8_ENKUlvE_clEvENKUlvE_clEvEUlddE_St5arrayIPcLm3EELi4E23TrivialOffsetCalculatorILi2EjESF_ILi1EjENS0_6memory12LoadWithCastILi2EEENSI_13StoreWithCastILi1EEEEEviT_T0_T2_T3_T4_T5_ --------------------------
	.section	.nv.info._ZN2at6native27unrolled_elementwise_kernelIZZZNS0_65_GLOBAL__N__cd49fe81_27_ActivationSoftplusKernel_cu_9e10b42f_310024softplus_backward_kernelERNS_18TensorIteratorBaseERKN3c106ScalarES8_ENKUlvE_clEvENKUlvE_clEvEUlddE_St5arrayIPcLm3EELi4E23TrivialOffsetCalculatorILi2EjESF_ILi1EjENS0_6memory12LoadWithCastILi2EEENSI_13StoreWithCastILi1EEEEEviT_T0_T2_T3_T4_T5_,"",@"SHT_CUDA_INFO"
	.sectionflags	@""
	.align	4


	//----- nvinfo : EIATTR_CUDA_API_VERSION
	.align		4
        /*0000*/ 	.byte	0x04, 0x37
        /*0002*/ 	.short	(.L_861 - .L_860)
.L_860:
        /*0004*/ 	.word	0x00000082


	//----- nvinfo : EIATTR_KPARAM_INFO
	.align		4
.L_861:
        /*0008*/ 	.byte	0x04, 0x17
        /*000a*/ 	.short	(.L_863 - .L_862)
.L_862:
        /*000c*/ 	.word	0x00000000
        /*0010*/ 	.short	0x0006
        /*0012*/ 	.short	0x0048
        /*0014*/ 	.byte	0x00, 0xf0, 0x21, 0x00


	//----- nvinfo : EIATTR_KPARAM_INFO
	.align		4
.L_863:
        /*0018*/ 	.byte	0x04, 0x17
        /*001a*/ 	.short	(.L_865 - .L_864)
.L_864:
        /*001c*/ 	.word	0x00000000
        /*0020*/ 	.short	0x0005
        /*0022*/ 	.short	0x003c
        /*0024*/ 	.byte	0x00, 0xf0, 0x31, 0x00


	//----- nvinfo : EIATTR_KPARAM_INFO
	.align		4
.L_865:
        /*0028*/ 	.byte	0x04, 0x17
        /*002a*/ 	.short	(.L_867 - .L_866)
.L_866:
        /*002c*/ 	.word	0x00000000
        /*0030*/ 	.short	0x0004
        /*0032*/ 	.short	0x0039
        /*0034*/ 	.byte	0x00, 0xf0, 0x05, 0x00


	//----- nvinfo : EIATTR_KPARAM_INFO
	.align		4
.L_867:
        /*0038*/ 	.byte	0x04, 0x17
        /*003a*/ 	.short	(.L_869 - .L_868)
.L_868:
        /*003c*/ 	.word	0x00000000
        /*0040*/ 	.short	0x0003
        /*0042*/ 	.short	0x0038
        /*0044*/ 	.byte	0x00, 0xf0, 0x05, 0x00


	//----- nvinfo : EIATTR_KPARAM_INFO
	.align		4
.L_869:
        /*0048*/ 	.byte	0x04, 0x17
        /*004a*/ 	.short	(.L_871 - .L_870)
.L_870:
        /*004c*/ 	.word	0x00000000
        /*0050*/ 	.short	0x0002
        /*0052*/ 	.short	0x0020
        /*0054*/ 	.byte	0x00, 0xf0, 0x61, 0x00


	//----- nvinfo : EIATTR_KPARAM_INFO
	.align		4
.L_871:
        /*0058*/ 	.byte	0x04, 0x17
        /*005a*/ 	.short	(.L_873 - .L_872)
.L_872:
        /*005c*/ 	.word	0x00000000
        /*0060*/ 	.short	0x0001
        /*0062*/ 	.short	0x0008
        /*0064*/ 	.byte	0x00, 0xf0, 0x61, 0x00


	//----- nvinfo : EIATTR_KPARAM_INFO
	.align		4
.L_873:
        /*0068*/ 	.byte	0x04, 0x17
        /*006a*/ 	.short	(.L_875 - .L_874)
.L_874:
        /*006c*/ 	.word	0x00000000
        /*0070*/ 	.short	0x0000
        /*0072*/ 	.short	0x0000
        /*0074*/ 	.byte	0x00, 0xf0, 0x11, 0x00


	//----- nvinfo : EIATTR_SPARSE_MMA_MASK
	.align		4
.L_875:
        /*0078*/ 	.byte	0x03, 0x50
        /*007a*/ 	.short	0x0000


	//----- nvinfo : EIATTR_MAXREG_COUNT
	.align		4
        /*007c*/ 	.byte	0x03, 0x1b
        /*007e*/ 	.short	0x00ff


	//----- nvinfo : EIATTR_EXTERNS
	.align		4
        /*0080*/ 	.byte	0x04, 0x0f
        /*0082*/ 	.short	(.L_877 - .L_876)


	//   ....[0]....
	.align		4
.L_876:
        /*0084*/ 	.word	index@(__assertfail)


	//----- nvinfo : EIATTR_MERCURY_ISA_VERSION
	.align		4
.L_877:
        /*0088*/ 	.byte	0x03, 0x5f
        /*008a*/ 	.short	0x0101


	//----- nvinfo : EIATTR_VRC_CTA_INIT_COUNT
	.align		4
        /*008c*/ 	.byte	0x02, 0x4a
	.zero		1
	.zero		1


	//----- nvinfo : EIATTR_SYSCALL_OFFSETS
	.align		4
        /*0090*/ 	.byte	0x04, 0x46
        /*0092*/ 	.short	(.L_879 - .L_878)


	//   ....[0]....
.L_878:
        /*0094*/ 	.word	0x00000eb0


	//   ....[1]....
        /*0098*/ 	.word	0x00001dc0


	//   ....[2]....
        /*009c*/ 	.word	0x00002e10


	//   ....[3]....
        /*00a0*/ 	.word	0x00003d20


	//   ....[4]....
        /*00a4*/ 	.word	0x00004cb0


	//   ....[5]....
        /*00a8*/ 	.word	0x00005bc0


	//   ....[6]....
        /*00ac*/ 	.word	0x00006b50


	//   ....[7]....
        /*00b0*/ 	.word	0x00007a30


	//   ....[8]....
        /*00b4*/ 	.word	0x0000a320


	//   ....[9]....
        /*00b8*/ 	.word	0x0000b2f0


	//   ....[10]....
        /*00bc*/ 	.word	0x0000c450


	//   ....[11]....
        /*00c0*/ 	.word	0x0000d590


	//----- nvinfo : EIATTR_EXIT_INSTR_OFFSETS
	.align		4
.L_879:
        /*00c4*/ 	.byte	0x04, 0x1c
        /*00c6*/ 	.short	(.L_881 - .L_880)


	//   ....[0]....
.L_880:
        /*00c8*/ 	.word	0x0000c7e0


	//   ....[1]....
        /*00cc*/ 	.word	0x0000c920


	//   ....[2]....
        /*00d0*/ 	.word	0x0000c960


	//   ....[3]....
        /*00d4*/ 	.word	0x0000c9f0


	//   ....[4]....
        /*00d8*/ 	.word	0x0000ca20


	//   ....[5]....
        /*00dc*/ 	.word	0x0000ca50


	//   ....[6]....
        /*00e0*/ 	.word	0x0000cb20


	//   ....[7]....
        /*00e4*/ 	.word	0x0000cba0


	//   ....[8]....
        /*00e8*/ 	.word	0x0000cc80


	//   ....[9]....
        /*00ec*/ 	.word	0x0000cd10


	//   ....[10]....
        /*00f0*/ 	.word	0x0000cd30


	//   ....[11]....
        /*00f4*/ 	.word	0x0000ce00


	//   ....[12]....
        /*00f8*/ 	.word	0x0000cfb0


	//   ....[13]....
        /*00fc*/ 	.word	0x0000d160


	//   ....[14]....
        /*0100*/ 	.word	0x0000d300


	//   ....[15]....
        /*0104*/ 	.word	0x0000d330


	//   ....[16]....
        /*0108*/ 	.word	0x0000d360


	//   ....[17]....
        /*010c*/ 	.word	0x0000d400


	//   ....[18]....
        /*0110*/ 	.word	0x0000d430


	//   ....[19]....
        /*0114*/ 	.word	0x0000d5a0


	//   ....[20]....
        /*0118*/ 	.word	0x0000d6f0


	//   ....[21]....
        /*011c*/ 	.word	0x0000d870


	//   ....[22]....
        /*0120*/ 	.word	0x0000d8f0


	//----- nvinfo : EIATTR_MAX_THREADS
	.align		4
.L_881:
        /*0124*/ 	.byte	0x04, 0x05
        /*0126*/ 	.short	(.L_883 - .L_882)
.L_882:
        /*0128*/ 	.word	0x00000080
        /*012c*/ 	.word	0x00000001
        /*0130*/ 	.word	0x00000001


	//----- nvinfo : EIATTR_CRS_STACK_SIZE
	.align		4
.L_883:
        /*0134*/ 	.byte	0x04, 0x1e
        /*0136*/ 	.short	(.L_885 - .L_884)
.L_884:
        /*0138*/ 	.word	0x00000000


	//----- nvinfo : EIATTR_CBANK_PARAM_SIZE
	.align		4
.L_885:
        /*013c*/ 	.byte	0x03, 0x19
        /*013e*/ 	.short	0x0050


	//----- nvinfo : EIATTR_PARAM_CBANK
	.align		4
        /*0140*/ 	.byte	0x04, 0x0a
        /*0142*/ 	.short	(.L_887 - .L_886)
	.align		4
.L_886:
        /*0144*/ 	.word	index@(.nv.constant0._ZN2at6native27unrolled_elementwise_kernelIZZZNS0_65_GLOBAL__N__cd49fe81_27_ActivationSoftplusKernel_cu_9e10b42f_310024softplus_backward_kernelERNS_18TensorIteratorBaseERKN3c106ScalarES8_ENKUlvE_clEvENKUlvE_clEvEUlddE_St5arrayIPcLm3EELi4E23TrivialOffsetCalculatorILi2EjESF_ILi1EjENS0_6memory12LoadWithCastILi2EEENSI_13StoreWithCastILi1EEEEEviT_T0_T2_T3_T4_T5_)
        /*0148*/ 	.short	0x0380
        /*014a*/ 	.short	0x0050


	//----- nvinfo : EIATTR_SW_WAR
	.align		4
.L_887:
        /*014c*/ 	.byte	0x04, 0x36
        /*014e*/ 	.short	(.L_889 - .L_888)
.L_888:
        /*0150*/ 	.word	0x00000008
.L_889:


//--------------------- .nv.info._ZN2at6native18elementwise_kernelILi128ELi2EZNS0_22gpu_kernel_impl_nocastIZZZNS0_65_GLOBAL__N__cd49fe81_27_ActivationSoftplusKernel_cu_9e10b42f_310024softplus_backward_kernelERNS_18TensorIteratorBaseERKN3c106ScalarES9_ENKUlvE_clEvENKUlvE_clEvEUlddE_EEvS5_RKT_EUliE_EEviT1_ --------------------------
	.section	.nv.info._ZN2at6native18elementwise_kernelILi128ELi2EZNS0_22gpu_kernel_impl_nocastIZZZNS0_65_GLOBAL__N__cd49fe81_27_ActivationSoftplusKernel_cu_9e10b42f_310024softplus_backward_kernelERNS_18TensorIteratorBaseERKN3c106ScalarES9_ENKUlvE_clEvENKUlvE_clEvEUlddE_EEvS5_RKT_EUliE_EEviT1_,"",@"SHT_CUDA_INFO"
	.sectionflags	@""
	.align	4


	//----- nvinfo : EIATTR_CUDA_API_VERSION
	.align		4
        /*0000*/ 	.byte	0x04, 0x37
        /*0002*/ 	.short	(.L_891 - .L_890)
.L_890:
        /*0004*/ 	.word	0x00000082


	//----- nvinfo : EIATTR_KPARAM_INFO
	.align		4
.L_891:
        /*0008*/ 	.byte	0x04, 0x17
        /*000a*/ 	.short	(.L_893 - .L_892)
.L_892:
        /*000c*/ 	.word	0x00000000
        /*0010*/ 	.short	0x0001
        /*0012*/ 	.short	0x0008
        /*0014*/ 	.byte	0x00, 0xf0, 0x61, 0x0a


	//----- nvinfo : EIATTR_KPARAM_INFO
	.align		4
.L_893:
        /*0018*/ 	.byte	0x04, 0x17
        /*001a*/ 	.short	(.L_895 - .L_894)
.L_894:
        /*001c*/ 	.word	0x00000000
        /*0020*/ 	.short	0x0000
        /*0022*/ 	.short	0x0000
        /*0024*/ 	.byte	0x00, 0xf0, 0x11, 0x00


	//----- nvinfo : EIATTR_SPARSE_MMA_MASK
	.align		4
.L_895:
        /*0028*/ 	.byte	0x03, 0x50
        /*002a*/ 	.short	0x0000


	//----- nvinfo : EIATTR_MAXREG_COUNT
	.align		4
        /*002c*/ 	.byte	0x03, 0x1b
        /*002e*/ 	.short	0x0080


	//----- nvinfo : EIATTR_MERCURY_ISA_VERSION
	.align		4
        /*0030*/ 	.byte	0x03, 0x5f
        /*0032*/ 	.short	0x0101


	//----- nvinfo : EIATTR_VRC_CTA_INIT_COUNT
	.align		4
        /*0034*/ 	.byte	0x02, 0x4a
	.zero		1
	.zero		1


	//----- nvinfo : EIATTR_EXIT_INSTR_OFFSETS
	.align		4
        /*0038*/ 	.byte	0x04, 0x1c
        /*003a*/ 	.short	(.L_897 - .L_896)


	//   ....[0]....
.L_896:
        /*003c*/ 	.word	0x000006a0


	//   ....[1]....
        /*0040*/ 	.word	0x00000c50


	//   ....[2]....
        /*0044*/ 	.word	0x00002910


	//   ....[3]....
        /*0048*/ 	.word	0x00004520


	//----- nvinfo : EIATTR_MAX_THREADS
	.align		4
.L_897:
        /*004c*/ 	.byte	0x04, 0x05
        /*004e*/ 	.short	(.L_899 - .L_898)
.L_898:
        /*0050*/ 	.word	0x00000080
        /*0054*/ 	.word	0x00000001
        /*0058*/ 	.word	0x00000001


	//----- nvinfo : EIATTR_CRS_STACK_SIZE
	.align		4
.L_899:
        /*005c*/ 	.byte	0x04, 0x1e
        /*005e*/ 	.short	(.L_901 - .L_900)
.L_900:
        /*0060*/ 	.word	0x00000000


	//----- nvinfo : EIATTR_CBANK_PARAM_SIZE
	.align		4
.L_901:
        /*0064*/ 	.byte	0x03, 0x19
        /*0066*/ 	.short	0x02a0


	//----- nvinfo : EIATTR_PARAM_CBANK
	.align		4
        /*0068*/ 	.byte	0x04, 0x0a
        /*006a*/ 	.short	(.L_903 - .L_902)
	.align		4
.L_902:
        /*006c*/ 	.word	index@(.nv.constant0._ZN2at6native18elementwise_kernelILi128ELi2EZNS0_22gpu_kernel_impl_nocastIZZZNS0_65_GLOBAL__N__cd49fe81_27_ActivationSoftplusKernel_cu_9e10b42f_310024softplus_backward_kernelERNS_18TensorIteratorBaseERKN3c106ScalarES9_ENKUlvE_clEvENKUlvE_clEvEUlddE_EEvS5_RKT_EUliE_EEviT1_)
        /*0070*/ 	.short	0x0380
        /*0072*/ 	.short	0x02a0


	//----- nvinfo : EIATTR_SW_WAR
	.align		4
.L_903:
        /*0074*/ 	.byte	0x04, 0x36
        /*0076*/ 	.short	(.L_905 - .L_904)
.L_904:
        /*0078*/ 	.word	0x00000008
.L_905:


//--------------------- .nv.info._ZN2at6native27unrolled_elementwise_kernelIZZZNS0_65_GLOBAL__N__cd49fe81_27_ActivationSoftplusKernel_cu_9e10b42f_310024softplus_backward_kernelERNS_18TensorIteratorBaseERKN3c106ScalarES8_ENKUlvE_clEvENKUlvE_clEvEUlddE_St5arrayIPcLm3EELi4E23TrivialOffsetCalculatorILi2EjESF_ILi1EjENS0_6memory15LoadWithoutCastENSI_16StoreWithoutCastEEEviT_T0_T2_T3_T4_T5_ --------------------------
	.section	.nv.info._ZN2at6native27unrolled_elementwise_kernelIZZZNS0_65_GLOBAL__N__cd49fe81_27_ActivationSoftplusKernel_cu_9e10b42f_310024softplus_backward_kernelERNS_18TensorIteratorBaseERKN3c106ScalarES8_ENKUlvE_clEvENKUlvE_clEvEUlddE_St5arrayIPcLm3EELi4E23TrivialOffsetCalculatorILi2EjESF_ILi1EjENS0_6memory15LoadWithoutCastENSI_16StoreWithoutCastEEEviT_T0_T2_T3_T4_T5_,"",@"SHT_CUDA_INFO"
	.sectionflags	@""
	.align	4


	//----- nvinfo : EIATTR_CUDA_API_VERSION
	.align		4
        /*0000*/ 	.byte	0x04, 0x37
        /*0002*/ 	.short	(.L_907 - .L_906)
.L_906:
        /*0004*/ 	.word	0x00000082


	//----- nvinfo : EIATTR_KPARAM_INFO
	.align		4
.L_907:
        /*0008*/ 	.byte	0x04, 0x17
        /*000a*/ 	.short	(.L_909 - .L_908)
.L_908:
        /*000c*/ 	.word	0x00000000
        /*0010*/ 	.short	0x0006
        /*0012*/ 	.short	0x003b
        /*0014*/ 	.byte	0x00, 0xf0, 0x05, 0x00


	//----- nvinfo : EIATTR_KPARAM_INFO
	.align		4
.L_909:
        /*0018*/ 	.byte	0x04, 0x17
        /*001a*/ 	.short	(.L_911 - .L_910)
.L_910:
        /*001c*/ 	.word	0x00000000
        /*0020*/ 	.short	0x0005
        /*0022*/ 	.short	0x003a
        /*0024*/ 	.byte	0x00, 0xf0, 0x05, 0x00


	//----- nvinfo : EIATTR_KPARAM_INFO
	.align		4
.L_911:
        /*0028*/ 	.byte	0x04, 0x17
        /*002a*/ 	.short	(.L_913 - .L_912)
.L_912:
        /*002c*/ 	.word	0x00000000
        /*0030*/ 	.short	0x0004
        /*0032*/ 	.short	0x0039
        /*0034*/ 	.byte	0x00, 0xf0, 0x05, 0x00


	//----- nvinfo : EIATTR_KPARAM_INFO
	.align		4
.L_913:
        /*0038*/ 	.byte	0x04, 0x17
        /*003a*/ 	.short	(.L_915 - .L_914)
.L_914:
        /*003c*/ 	.word	0x00000000
        /*0040*/ 	.short	0x0003
        /*0042*/ 	.short	0x0038
        /*0044*/ 	.byte	0x00, 0xf0, 0x05, 0x00


	//----- nvinfo : EIATTR_KPARAM_INFO
	.align		4
.L_915:
        /*0048*/ 	.byte	0x04, 0x17
        /*004a*/ 	.short	(.L_917 - .L_916)
.L_916:
        /*004c*/ 	.word	0x00000000
        /*0050*/ 	.short	0x0002
        /*0052*/ 	.short	0x0020
        /*0054*/ 	.byte	0x00, 0xf0, 0x61, 0x00


	//----- nvinfo : EIATTR_KPARAM_INFO
	.align		4
.L_917:
        /*0058*/ 	.byte	0x04, 0x17
        /*005a*/ 	.short	(.L_919 - .L_918)
.L_918:
        /*005c*/ 	.word	0x00000000
        /*0060*/ 	.short	0x0001
        /*0062*/ 	.short	0x0008
        /*0064*/ 	.byte	0x00, 0xf0, 0x61, 0x00


	//----- nvinfo : EIATTR_KPARAM_INFO
	.align		4
.L_919:
        /*0068*/ 	.byte	0x04, 0x17
        /*006a*/ 	.short	(.L_921 - .L_920)
.L_920:
        /*006c*/ 	.word	0x00000000
        /*0070*/ 	.short	0x0000
        /*0072*/ 	.short	0x0000
        /*0074*/ 	.byte	0x00, 0xf0, 0x11, 0x00


	//----- nvinfo : EIATTR_SPARSE_MMA_MASK
	.align		4
.L_921:
        /*0078*/ 	.byte	0x03, 0x50
        /*007a*/ 	.short	0x0000


	//----- nvinfo : EIATTR_MAXREG_COUNT
	.align		4
        /*007c*/ 	.byte	0x03, 0x1b
        /*007e*/ 	.short	0x00ff


	//----- nvinfo : EIATTR_MERCURY_ISA_VERSION
	.align		4
        /*0080*/ 	.byte	0x03, 0x5f
        /*0082*/ 	.short	0x0101


	//----- nvinfo : EIATTR_VRC_CTA_INIT_COUNT
	.align		4
        /*0084*/ 	.byte	0x02, 0x4a
	.zero		1
	.zero		1


	//----- nvinfo : EIATTR_EXIT_INSTR_OFFSETS
	.align		4
        /*0088*/ 	.byte	0x04, 0x1c
        /*008a*/ 	.short	(.L_923 - .L_922)


	//   ....[0]....
.L_922:
        /*008c*/ 	.word	0x00001c40


	//   ....[1]....
        /*0090*/ 	.word	0x00001c90


	//----- nvinfo : EIATTR_MAX_THREADS
	.align		4
.L_923:
        /*0094*/ 	.byte	0x04, 0x05
        /*0096*/ 	.short	(.L_925 - .L_924)
.L_924:
        /*0098*/ 	.word	0x00000080
        /*009c*/ 	.word	0x00000001
        /*00a0*/ 	.word	0x00000001


	//----- nvinfo : EIATTR_CRS_STACK_SIZE
	.align		4
.L_925:
        /*00a4*/ 	.byte	0x04, 0x1e
        /*00a6*/ 	.short	(.L_927 - .L_926)
.L_926:
        /*00a8*/ 	.word	0x00000000


	//----- nvinfo : EIATTR_CBANK_PARAM_SIZE
	.align		4
.L_927:
        /*00ac*/ 	.byte	0x03, 0x19
        /*00ae*/ 	.short	0x003c


	//----- nvinfo : EIATTR_PARAM_CBANK
	.align		4
        /*00b0*/ 	.byte	0x04, 0x0a
        /*00b2*/ 	.short	(.L_929 - .L_928)
	.align		4
.L_928:
        /*00b4*/ 	.word	index@(.nv.constant0._ZN2at6native27unrolled_elementwise_kernelIZZZNS0_65_GLOBAL__N__cd49fe81_27_ActivationSoftplusKernel_cu_9e10b42f_310024softplus_backward_kernelERNS_18TensorIteratorBaseERKN3c106ScalarES8_ENKUlvE_clEvENKUlvE_clEvEUlddE_St5arrayIPcLm3EELi4E23TrivialOffsetCalculatorILi2EjESF_ILi1EjENS0_6memory15LoadWithoutCastENSI_16StoreWithoutCastEEEviT_T0_T2_T3_T4_T5_)
        /*00b8*/ 	.short	0x0380
        /*00ba*/ 	.short	0x003c


	//----- nvinfo : EIATTR_SW_WAR
	.align		4
.L_929:
        /*00bc*/ 	.byte	0x04, 0x36
        /*00be*/ 	.short	(.L_931 - .L_930)
.L_930:
        /*00c0*/ 	.word	0x00000008
.L_931:


//--------------------- .nv.info._ZN2at6native29vectorized_elementwise_kernelILi2EZZZNS0_65_GLOBAL__N__cd49fe81_27_ActivationSoftplusKernel_cu_9e10b42f_310024softplus_backward_kernelERNS_18TensorIteratorBaseERKN3c106ScalarES8_ENKUlvE_clEvENKUlvE_clEvEUlddE_St5arrayIPcLm3EEEEviT0_T1_ --------------------------
	.section	.nv.info._ZN2at6native29vectorized_elementwise_kernelILi2EZZZNS0_65_GLOBAL__N__cd49fe81_27_ActivationSoftplusKernel_cu_9e10b42f_310024softplus_backward_kernelERNS_18TensorIteratorBaseERKN3c106ScalarES8_ENKUlvE_clEvENKUlvE_clEvEUlddE_St5arrayIPcLm3EEEEviT0_T1_,"",@"SHT_CUDA_INFO"
	.sectionflags	@""
	.align	4


	//----- nvinfo : EIATTR_CUDA_API_VERSION
	.align		4
        /*0000*/ 	.byte	0x04, 0x37
        /*0002*/ 	.short	(.L_933 - .L_932)
.L_932:
        /*0004*/ 	.word	0x00000082


	//----- nvinfo : EIATTR_KPARAM_INFO
	.align		4
.L_933:
        /*0008*/ 	.byte	0x04, 0x17
        /*000a*/ 	.short	(.L_935 - .L_934)
.L_934:
        /*000c*/ 	.word	0x00000000
        /*0010*/ 	.short	0x0002
        /*0012*/ 	.short	0x0020
        /*0014*/ 	.byte	0x00, 0xf0, 0x61, 0x00


	//----- nvinfo : EIATTR_KPARAM_INFO
	.align		4
.L_935:
        /*0018*/ 	.byte	0x04, 0x17
        /*001a*/ 	.short	(.L_937 - .L_936)
.L_936:
        /*001c*/ 	.word	0x00000000
        /*0020*/ 	.short	0x0001
        /*0022*/ 	.short	0x0008
        /*0024*/ 	.byte	0x00, 0xf0, 0x61, 0x00


	//----- nvinfo : EIATTR_KPARAM_INFO
	.align		4
.L_937:
        /*0028*/ 	.byte	0x04, 0x17
        /*002a*/ 	.short	(.L_939 - .L_938)
.L_938:
        /*002c*/ 	.word	0x00000000
        /*0030*/ 	.short	0x0000
        /*0032*/ 	.short	0x0000
        /*0034*/ 	.byte	0x00, 0xf0, 0x11, 0x00


	//----- nvinfo : EIATTR_SPARSE_MMA_MASK
	.align		4
.L_939:
        /*0038*/ 	.byte	0x03, 0x50
        /*003a*/ 	.short	0x0000


	//----- nvinfo : EIATTR_MAXREG_COUNT
	.align		4
        /*003c*/ 	.byte	0x03, 0x1b
        /*003e*/ 	.short	0x00ff


	//----- nvinfo : EIATTR_MERCURY_ISA_VERSION
	.align		4
        /*0040*/ 	.byte	0x03, 0x5f
        /*0042*/ 	.short	0x0101


	//----- nvinfo : EIATTR_VRC_CTA_INIT_COUNT
	.align		4
        /*0044*/ 	.byte	0x02, 0x4a
	.zero		1
	.zero		1


	//----- nvinfo : EIATTR_EXIT_INSTR_OFFSETS
	.align		4
        /*0048*/ 	.byte	0x04, 0x1c
        /*004a*/ 	.short	(.L_941 - .L_940)


	//   ....[0]....
.L_940:
        /*004c*/ 	.word	0x000038d0


	//   ....[1]....
        /*0050*/ 	.word	0x00003920


	//   ....[2]....
        /*0054*/ 	.word	0x000067d0


	//----- nvinfo : EIATTR_MAX_THREADS
	.align		4
.L_941:
        /*0058*/ 	.byte	0x04, 0x05
        /*005a*/ 	.short	(.L_943 - .L_942)
.L_942:
        /*005c*/ 	.word	0x00000080
        /*0060*/ 	.word	0x00000001
        /*0064*/ 	.word	0x00000001


	//----- nvinfo : EIATTR_CRS_STACK_SIZE
	.align		4
.L_943:
        /*0068*/ 	.byte	0x04, 0x1e
        /*006a*/ 	.short	(.L_945 - .L_944)
.L_944:
        /*006c*/ 	.word	0x00000000


	//----- nvinfo : EIATTR_CBANK_PARAM_SIZE
	.align		4
.L_945:
        /*0070*/ 	.byte	0x03, 0x19
        /*0072*/ 	.short	0x0038


	//----- nvinfo : EIATTR_PARAM_CBANK
	.align		4
        /*0074*/ 	.byte	0x04, 0x0a
        /*0076*/ 	.short	(.L_947 - .L_946)
	.align		4
.L_946:
        /*0078*/ 	.word	index@(.nv.constant0._ZN2at6native29vectorized_elementwise_kernelILi2EZZZNS0_65_GLOBAL__N__cd49fe81_27_ActivationSoftplusKernel_cu_9e10b42f_310024softplus_backward_kernelERNS_18TensorIteratorBaseERKN3c106ScalarES8_ENKUlvE_clEvENKUlvE_clEvEUlddE_St5arrayIPcLm3EEEEviT0_T1_)
        /*007c*/ 	.short	0x0380
        /*007e*/ 	.short	0x0038


	//----- nvinfo : EIATTR_SW_WAR
	.align		4
.L_947:
        /*0080*/ 	.byte	0x04, 0x36
        /*0082*/ 	.short	(.L_949 - .L_948)
.L_948:
        /*0084*/ 	.word	0x00000008
.L_949:


//--------------------- .nv.info._ZN2at6native29vectorized_elementwise_kernelILi4EZZZNS0_65_GLOBAL__N__cd49fe81_27_ActivationSoftplusKernel_cu_9e10b42f_310024softplus_backward_kernelERNS_18TensorIteratorBaseERKN3c106ScalarES8_ENKUlvE_clEvENKUlvE_clEvEUlddE_St5arrayIPcLm3EEEEviT0_T1_ --------------------------
	.section	.nv.info._ZN2at6native29vectorized_elementwise_kernelILi4EZZZNS0_65_GLOBAL__N__cd49fe81_27_ActivationSoftplusKernel_cu_9e10b42f_310024softplus_backward_kernelERNS_18TensorIteratorBaseERKN3c106ScalarES8_ENKUlvE_clEvENKUlvE_clEvEUlddE_St5arrayIPcLm3EEEEviT0_T1_,"",@"SHT_CUDA_INFO"
	.sectionflags	@""
	.align	4


	//----- nvinfo : EIATTR_CUDA_API_VERSION
	.align		4
        /*0000*/ 	.byte	0x04, 0x37
        /*0002*/ 	.short	(.L_951 - .L_950)
.L_950:
        /*0004*/ 	.word	0x00000082


	//----- nvinfo : EIATTR_KPARAM_INFO
	.align		4
.L_951:
        /*0008*/ 	.byte	0x04, 0x17
        /*000a*/ 	.short	(.L_953 - .L_952)
.L_952:
        /*000c*/ 	.word	0x00000000
        /*0010*/ 	.short	0x0002
        /*0012*/ 	.short	0x0020
        /*0014*/ 	.byte	0x00, 0xf0, 0x61, 0x00


	//----- nvinfo : EIATTR_KPARAM_INFO
	.align		4
.L_953:
        /*0018*/ 	.byte	0x04, 0x17
        /*001a*/ 	.short	(.L_955 - .L_954)
.L_954:
        /*001c*/ 	.word	0x00000000
        /*0020*/ 	.short	0x0001
        /*0022*/ 	.short	0x0008
        /*0024*/ 	.byte	0x00, 0xf0, 0x61, 0x00


	//----- nvinfo : EIATTR_KPARAM_INFO
	.align		4
.L_955:
        /*0028*/ 	.byte	0x04, 0x17
        /*002a*/ 	.short	(.L_957 - .L_956)
.L_956:
        /*002c*/ 	.word	0x00000000
        /*0030*/ 	.short	0x0000
        /*0032*/ 	.short	0x0000
        /*0034*/ 	.byte	0x00, 0xf0, 0x11, 0x00


	//----- nvinfo : EIATTR_SPARSE_MMA_MASK
	.align		4
.L_957:
        /*0038*/ 	.byte	0x03, 0x50
        /*003a*/ 	.short	0x0000


	//----- nvinfo : EIATTR_MAXREG_COUNT
	.align		4
        /*003c*/ 	.byte	0x03, 0x1b
        /*003e*/ 	.short	0x00ff


	//----- nvinfo : EIATTR_MERCURY_ISA_VERSION
	.align		4
        /*0040*/ 	.byte	0x03, 0x5f
        /*0042*/ 	.short	0x0101


	//----- nvinfo : EIATTR_VRC_CTA_INIT_COUNT
	.align		4
        /*0044*/ 	.byte	0x02, 0x4a
	.zero		1
	.zero		1


	//----- nvinfo : EIATTR_EXIT_INSTR_OFFSETS
	.align		4
        /*0048*/ 	.byte	0x04, 0x1c
        /*004a*/ 	.short	(.L_959 - .L_958)


	//   ....[0]....
.L_958:
        /*004c*/ 	.word	0x000038d0


	//   ....[1]....
        /*0050*/ 	.word	0x00003920


	//   ....[2]....
        /*0054*/ 	.word	0x00006770


	//----- nvinfo : EIATTR_MAX_THREADS
	.align		4
.L_959:
        /*0058*/ 	.byte	0x04, 0x05
        /*005a*/ 	.short	(.L_961 - .L_960)
.L_960:
        /*005c*/ 	.word	0x00000080
        /*0060*/ 	.word	0x00000001
        /*0064*/ 	.word	0x00000001


	//----- nvinfo : EIATTR_CRS_STACK_SIZE
	.align		4
.L_961:
        /*0068*/ 	.byte	0x04, 0x1e
        /*006a*/ 	.short	(.L_963 - .L_962)
.L_962:
        /*006c*/ 	.word	0x00000000


	//----- nvinfo : EIATTR_CBANK_PARAM_SIZE
	.align		4
.L_963:
        /*0070*/ 	.byte	0x03, 0x19
        /*0072*/ 	.short	0x0038


	//----- nvinfo : EIATTR_PARAM_CBANK
	.align		4
        /*0074*/ 	.byte	0x04, 0x0a
        /*0076*/ 	.short	(.L_965 - .L_964)
	.align		4
.L_964:
        /*0078*/ 	.word	index@(.nv.constant0._ZN2at6native29vectorized_elementwise_kernelILi4EZZZNS0_65_GLOBAL__N__cd49fe81_27_ActivationSoftplusKernel_cu_9e10b42f_310024softplus_backward_kernelERNS_18TensorIteratorBaseERKN3c106ScalarES8_ENKUlvE_clEvENKUlvE_clEvEUlddE_St5arrayIPcLm3EEEEviT0_T1_)
        /*007c*/ 	.short	0x0380
        /*007e*/ 	.short	0x0038


	//----- nvinfo : EIATTR_SW_WAR
	.align		4
.L_965:
        /*0080*/ 	.byte	0x04, 0x36
        /*0082*/ 	.short	(.L_967 - .L_966)
.L_966:
        /*0084*/ 	.word	0x00000008
.L_967:


//--------------------- .nv.info._ZN2at6native29vectorized_elementwise_kernelILi8EZZZNS0_65_GLOBAL__N__cd49fe81_27_ActivationSoftplusKernel_cu_9e10b42f_310024softplus_backward_kernelERNS_18TensorIteratorBaseERKN3c106ScalarES8_ENKUlvE_clEvENKUlvE_clEvEUlddE_St5arrayIPcLm3EEEEviT0_T1_ --------------------------
	.section	.nv.info._ZN2at6native29vectorized_elementwise_kernelILi8EZZZNS0_65_GLOBAL__N__cd49fe81_27_ActivationSoftplusKernel_cu_9e10b42f_310024softplus_backward_kernelERNS_18TensorIteratorBaseERKN3c106ScalarES8_ENKUlvE_clEvENKUlvE_clEvEUlddE_St5arrayIPcLm3EEEEviT0_T1_,"",@"SHT_CUDA_INFO"
	.sectionflags	@""
	.align	4


	//----- nvinfo : EIATTR_CUDA_API_VERSION
	.align		4
        /*0000*/ 	.byte	0x04, 0x37
        /*0002*/ 	.short	(.L_969 - .L_968)
.L_968:
        /*0004*/ 	.word	0x00000082


	//----- nvinfo : EIATTR_KPARAM_INFO
	.align		4
.L_969:
        /*0008*/ 	.byte	0x04, 0x17
        /*000a*/ 	.short	(.L_971 - .L_970)
.L_970:
        /*000c*/ 	.word	0x00000000
        /*0010*/ 	.short	0x0002
        /*0012*/ 	.short	0x0020
        /*0014*/ 	.byte	0x00, 0xf0, 0x61, 0x00


	//----- nvinfo : EIATTR_KPARAM_INFO
	.align		4
.L_971:
        /*0018*/ 	.byte	0x04, 0x17
        /*001a*/ 	.short	(.L_973 - .L_972)
.L_972:
        /*001c*/ 	.word	0x00000000
        /*0020*/ 	.short	0x0001
        /*0022*/ 	.short	0x0008
        /*0024*/ 	.byte	0x00, 0xf0, 0x61, 0x00


	//----- nvinfo : EIATTR_KPARAM_INFO
	.align		4
.L_973:
        /*0028*/ 	.byte	0x04, 0x17
        /*002a*/ 	.short	(.L_975 - .L_974)
.L_974:
        /*002c*/ 	.word	0x00000000
        /*0030*/ 	.short	0x0000
        /*0032*/ 	.short	0x0000
        /*0034*/ 	.byte	0x00, 0xf0, 0x11, 0x00


	//----- nvinfo : EIATTR_SPARSE_MMA_MASK
	.align		4
.L_975:
        /*0038*/ 	.byte	0x03, 0x50
        /*003a*/ 	.short	0x0000


	//----- nvinfo : EIATTR_MAXREG_COUNT
	.align		4
        /*003c*/ 	.byte	0x03, 0x1b
        /*003e*/ 	.short	0x00ff


	//----- nvinfo : EIATTR_MERCURY_ISA_VERSION
	.align		4
        /*0040*/ 	.byte	0x03, 0x5f
        /*0042*/ 	.short	0x0101


	//----- nvinfo : EIATTR_VRC_CTA_INIT_COUNT
	.align		4
        /*0044*/ 	.byte	0x02, 0x4a
	.zero		1
	.zero		1


	//----- nvinfo : EIATTR_EXIT_INSTR_OFFSETS
	.align		4
        /*0048*/ 	.byte	0x04, 0x1c
        /*004a*/ 	.short	(.L_977 - .L_976)


	//   ....[0]....
.L_976:
        /*004c*/ 	.word	0x000038d0


	//   ....[1]....
        /*0050*/ 	.word	0x00003920


	//   ....[2]....
        /*0054*/ 	.word	0x00006770


	//----- nvinfo : EIATTR_MAX_THREADS
	.align		4
.L_977:
        /*0058*/ 	.byte	0x04, 0x05
        /*005a*/ 	.short	(.L_979 - .L_978)
.L_978:
        /*005c*/ 	.word	0x00000080
        /*0060*/ 	.word	0x00000001
        /*0064*/ 	.word	0x00000001


	//----- nvinfo : EIATTR_CRS_STACK_SIZE
	.align		4
.L_979:
        /*0068*/ 	.byte	0x04, 0x1e
        /*006a*/ 	.short	(.L_981 - .L_980)
.L_980:
        /*006c*/ 	.word	0x00000000


	//----- nvinfo : EIATTR_CBANK_PARAM_SIZE
	.align		4
.L_981:
        /*0070*/ 	.byte	0x03, 0x19
        /*0072*/ 	.short	0x0038


	//----- nvinfo : EIATTR_PARAM_CBANK
	.align		4
        /*0074*/ 	.byte	0x04, 0x0a
        /*0076*/ 	.short	(.L_983 - .L_982)
	.align		4
.L_982:
        /*0078*/ 	.word	index@(.nv.constant0._ZN2at6native29vectorized_elementwise_kernelILi8EZZZNS0_65_GLOBAL__N__cd49fe81_27_ActivationSoftplusKernel_cu_9e10b42f_310024softplus_backward_kernelERNS_18TensorIteratorBaseERKN3c106ScalarES8_ENKUlvE_clEvENKUlvE_clEvEUlddE_St5arrayIPcLm3EEEEviT0_T1_)
        /*007c*/ 	.short	0x0380
        /*007e*/ 	.short	0x0038


	//----- nvinfo : EIATTR_SW_WAR
	.align		4
.L_983:
        /*0080*/ 	.byte	0x04, 0x36
        /*0082*/ 	.short	(.L_985 - .L_984)
.L_984:
        /*0084*/ 	.word	0x00000008
.L_985:


//--------------------- .nv.info._ZN2at6native18elementwise_kernelILi128ELi4EZNS0_15gpu_kernel_implIZZZNS0_65_GLOBAL__N__cd49fe81_27_ActivationSoftplusKernel_cu_9e10b42f_310015softplus_kernelERNS_18TensorIteratorBaseERKN3c106ScalarES9_ENKUlvE_clEvENKUlvE2_clEvEUlNS6_8BFloat16EE_EEvS5_RKT_EUliE_EEviT1_ --------------------------
	.section	.nv.info._ZN2at6native18elementwise_kernelILi128ELi4EZNS0_15gpu_kernel_implIZZZNS0_65_GLOBAL__N__cd49fe81_27_ActivationSoftplusKernel_cu_9e10b42f_310015softplus_kernelERNS_18TensorIteratorBaseERKN3c106ScalarES9_ENKUlvE_clEvENKUlvE2_clEvEUlNS6_8BFloat16EE_EEvS5_RKT_EUliE_EEviT1_,"",@"SHT_CUDA_INFO"
	.sectionflags	@""
	.align	4


	//----- nvinfo : EIATTR_CUDA_API_VERSION
	.align		4
        /*0000*/ 	.byte	0x04, 0x37
        /*0002*/ 	.short	(.L_987 - .L_986)
.L_986:
        /*0004*/ 	.word	0x00000082


	//----- nvinfo : EIATTR_KPARAM_INFO
	.align		4
.L_987:
        /*0008*/ 	.byte	0x04, 0x17
        /*000a*/ 	.short	(.L_989 - .L_988)
.L_988:
        /*000c*/ 	.word	0x00000000
        /*0010*/ 	.short	0x0001
        /*0012*/ 	.short	0x0008
        /*0014*/ 	.byte	0x00, 0xf0, 0xa1, 0x08


	//----- nvinfo : EIATTR_KPARAM_INFO
	.align		4
.L_989:
        /*0018*/ 	.byte	0x04, 0x17
        /*001a*/ 	.short	(.L_991 - .L_990)
.L_990:
        /*001c*/ 	.word	0x00000000
        /*0020*/ 	.short	0x0000
        /*0022*/ 	.short	0x0000
        /*0024*/ 	.byte	0x00, 0xf0, 0x11, 0x00


	//----- nvinfo : EIATTR_SPARSE_MMA_MASK
	.align		4
.L_991:
        /*0028*/ 	.byte	0x03, 0x50
        /*002a*/ 	.short	0x0000


	//----- nvinfo : EIATTR_MAXREG_COUNT
	.align		4
        /*002c*/ 	.byte	0x03, 0x1b
        /*002e*/ 	.short	0x0080


	//----- nvinfo : EIATTR_EXTERNS
	.align		4
        /*0030*/ 	.byte	0x04, 0x0f
        /*0032*/ 	.short	(.L_993 - .L_992)


	//   ....[0]....
	.align		4
.L_992:
        /*0034*/ 	.word	index@(__assertfail)


	//----- nvinfo : EIATTR_MERCURY_ISA_VERSION
	.align		4
.L_993:
        /*0038*/ 	.byte	0x03, 0x5f
        /*003a*/ 	.short	0x0101


	//----- nvinfo : EIATTR_VRC_CTA_INIT_COUNT
	.align		4
        /*003c*/ 	.byte	0x02, 0x4a
	.zero		1
	.zero		1


	//----- nvinfo : EIATTR_SYSCALL_OFFSETS
	.align		4
        /*0040*/ 	.byte	0x04, 0x46
        /*0042*/ 	.short	(.L_995 - .L_994)


	//   ....[0]....
.L_994:
        /*0044*/ 	.word	0x00002210


	//   ....[1]....
        /*0048*/ 	.word	0x00003370


	//   ....[2]....
        /*004c*/ 	.word	0x00005720


	//   ....[3]....
        /*0050*/ 	.word	0x000066d0


	//   ....[4]....
        /*0054*/ 	.word	0x00008b70


	//   ....[5]....
        /*0058*/ 	.word	0x00009b20


	//   ....[6]....
        /*005c*/ 	.word	0x0000bfd0


	//   ....[7]....
        /*0060*/ 	.word	0x0000cf50


	//----- nvinfo : EIATTR_EXIT_INSTR_OFFSETS
	.align		4
.L_995:
        /*0064*/ 	.byte	0x04, 0x1c
        /*0066*/ 	.short	(.L_997 - .L_996)


	//   ....[0]....
.L_996:
        /*0068*/ 	.word	0x00009de0


	//   ....[1]....
        /*006c*/ 	.word	0x0000c3d0


	//   ....[2]....
        /*0070*/ 	.word	0x0000c410


	//   ....[3]....
        /*0074*/ 	.word	0x0000c4b0


	//   ....[4]....
        /*0078*/ 	.word	0x0000c4f0


	//   ....[5]....
        /*007c*/ 	.word	0x0000c530


	//   ....[6]....
        /*0080*/ 	.word	0x0000c5c0


	//   ....[7]....
        /*0084*/ 	.word	0x0000c600


	//   ....[8]....
        /*0088*/ 	.word	0x0000c6a0


	//   ....[9]....
        /*008c*/ 	.word	0x0000c6f0


	//   ....[10]....
        /*0090*/ 	.word	0x0000c740


	//   ....[11]....
        /*0094*/ 	.word	0x0000c820


	//   ....[12]....
        /*0098*/ 	.word	0x0000c990


	//   ....[13]....
        /*009c*/ 	.word	0x0000cb00


	//   ....[14]....
        /*00a0*/ 	.word	0x0000cc60


	//   ....[15]....
        /*00a4*/ 	.word	0x0000cca0


	//   ....[16]....
        /*00a8*/ 	.word	0x0000cce0


	//   ....[17]....
        /*00ac*/ 	.word	0x0000cd90


	//   ....[18]....
        /*00b0*/ 	.word	0x0000cdf0


	//   ....[19]....
        /*00b4*/ 	.word	0x0000cf60


	//   ....[20]....
        /*00b8*/ 	.word	0x0000d070


	//   ....[21]....
        /*00bc*/ 	.word	0x0000d1b0


	//   ....[22]....
        /*00c0*/ 	.word	0x0000d1d0


	//----- nvinfo : EIATTR_MAX_THREADS
	.align		4
.L_997:
        /*00c4*/ 	.byte	0x04, 0x05
        /*00c6*/ 	.short	(.L_999 - .L_998)
.L_998:
        /*00c8*/ 	.word	0x00000080
        /*00cc*/ 	.word	0x00000001
        /*00d0*/ 	.word	0x00000001


	//----- nvinfo : EIATTR_CRS_STACK_SIZE
	.align		4
.L_999:
        /*00d4*/ 	.byte	0x04, 0x1e
        /*00d6*/ 	.short	(.L_1001 - .L_1000)
.L_1000:
        /*00d8*/ 	.word	0x00000000


	//----- nvinfo : EIATTR_CBANK_PARAM_SIZE
	.align		4
.L_1001:
        /*00dc*/ 	.byte	0x03, 0x19
        /*00de*/ 	.short	0x0230


	//----- nvinfo : EIATTR_PARAM_CBANK
	.align		4
        /*00e0*/ 	.byte	0x04, 0x0a
        /*00e2*/ 	.short	(.L_1003 - .L_1002)
	.align		4
.L_1002:
        /*00e4*/ 	.word	index@(.nv.constant0._ZN2at6native18elementwise_kernelILi128ELi4EZNS0_15gpu_kernel_implIZZZNS0_65_GLOBAL__N__cd49fe81_27_ActivationSoftplusKernel_cu_9e10b42f_310015softplus_kernelERNS_18TensorIteratorBaseERKN3c106ScalarES9_ENKUlvE_clEvENKUlvE2_clEvEUlNS6_8BFloat16EE_EEvS5_RKT_EUliE_EEviT1_)
        /*00e8*/ 	.short	0x0380
        /*00ea*/ 	.short	0x0230


	//----- nvinfo : EIATTR_SW_WAR
	.align		4
.L_1003:
        /*00ec*/ 	.byte	0x04, 0x36
        /*00ee*/ 	.short	(.L_1005 - .L_1004)
.L_1004:
        /*00f0*/ 	.word	0x00000008
.L_1005:


//--------------------- .nv.info._ZN2at6native27unrolled_elementwise_kernelIZZZNS0_65_GLOBAL__N__cd49fe81_27_ActivationSoftplusKernel_cu_9e10b42f_310015softplus_kernelERNS_18TensorIteratorBaseERKN3c106ScalarES8_ENKUlvE_clEvENKUlvE2_clEvEUlNS5_8BFloat16EE_St5arrayIPcLm2EELi4E23TrivialOffsetCalculatorILi1EjESH_NS0_6memory12LoadWithCastILi1EEENSI_13StoreWithCastILi1EEEEEviT_T0_T2_T3_T4_T5_ --------------------------
	.section	.nv.info._ZN2at6native27unrolled_elementwise_kernelIZZZNS0_65_GLOBAL__N__cd49fe81_27_ActivationSoftplusKernel_cu_9e10b42f_310015softplus_kernelERNS_18TensorIteratorBaseERKN3c106ScalarES8_ENKUlvE_clEvENKUlvE2_clEvEUlNS5_8BFloat16EE_St5arrayIPcLm2EELi4E23TrivialOffsetCalculatorILi1EjESH_NS0_6memory12LoadWithCastILi1EEENSI_13StoreWithCastILi1EEEEEviT_T0_T2_T3_T4_T5_,"",@"SHT_CUDA_INFO"
	.sectionflags	@""
	.align	4


	//----- nvinfo : EIATTR_CUDA_API_VERSION
	.align		4
        /*0000*/ 	.byte	0x04, 0x37
        /*0002*/ 	.short	(.L_1007 - .L_1006)
.L_1006:
        /*0004*/ 	.word	0x00000082


	//----- nvinfo : EIATTR_KPARAM_INFO
	.align		4
.L_1007:
        /*0008*/ 	.byte	0x04, 0x17
        /*000a*/ 	.short	(.L_1009 - .L_1008)
.L_1008:
        /*000c*/ 	.word	0x00000000
        /*0010*/ 	.short	0x0006
        /*0012*/ 	.short	0x0034
        /*0014*/ 	.byte	0x00, 0xf0, 0x21, 0x00


	//----- nvinfo : EIATTR_KPARAM_INFO
	.align		4
.L_1009:
        /*0018*/ 	.byte	0x04, 0x17
        /*001a*/ 	.short	(.L_1011 - .L_1010)
.L_1010:
        /*001c*/ 	.word	0x00000000
        /*0020*/ 	.short	0x0005
        /*0022*/ 	.short	0x002c
        /*0024*/ 	.byte	0x00, 0xf0, 0x21, 0x00


	//----- nvinfo : EIATTR_KPARAM_INFO
	.align		4
.L_1011:
        /*0028*/ 	.byte	0x04, 0x17
        /*002a*/ 	.short	(.L_1013 - .L_1012)
.L_1012:
        /*002c*/ 	.word	0x00000000
        /*0030*/ 	.short	0x0004
        /*0032*/ 	.short	0x0029
        /*0034*/ 	.byte	0x00, 0xf0, 0x05, 0x00


	//----- nvinfo : EIATTR_KPARAM_INFO
	.align		4
.L_1013:
        /*0038*/ 	.byte	0x04, 0x17
        /*003a*/ 	.short	(.L_1015 - .L_1014)
.L_1014:
        /*003c*/ 	.word	0x00000000
        /*0040*/ 	.short	0x0003
        /*0042*/ 	.short	0x0028
        /*0044*/ 	.byte	0x00, 0xf0, 0x05, 0x00


	//----- nvinfo : EIATTR_KPARAM_INFO
	.align		4
.L_1015:
        /*0048*/ 	.byte	0x04, 0x17
        /*004a*/ 	.short	(.L_1017 - .L_1016)
.L_1016:
        /*004c*/ 	.word	0x00000000
        /*0050*/ 	.short	0x0002
        /*0052*/ 	.short	0x0018
        /*0054*/ 	.byte	0x00, 0xf0, 0x41, 0x00


	//----- nvinfo : EIATTR_KPARAM_INFO
	.align		4
.L_1017:
        /*0058*/ 	.byte	0x04, 0x17
        /*005a*/ 	.short	(.L_1019 - .L_1018)
.L_1018:
        /*005c*/ 	.word	0x00000000
        /*0060*/ 	.short	0x0001
        /*0062*/ 	.short	0x0008
        /*0064*/ 	.byte	0x00, 0xf0, 0x41, 0x00


	//----- nvinfo : EIATTR_KPARAM_INFO
	.align		4
.L_1019:
        /*0068*/ 	.byte	0x04, 0x17
        /*006a*/ 	.short	(.L_1021 - .L_1020)
.L_1020:
        /*006c*/ 	.word	0x00000000
        /*0070*/ 	.short	0x0000
        /*0072*/ 	.short	0x0000
        /*0074*/ 	.byte	0x00, 0xf0, 0x11, 0x00


	//----- nvinfo : EIATTR_SPARSE_MMA_MASK
	.align		4
.L_1021:
        /*0078*/ 	.byte	0x03, 0x50
        /*007a*/ 	.short	0x0000


	//----- nvinfo : EIATTR_MAXREG_COUNT
	.align		4
        /*007c*/ 	.byte	0x03, 0x1b
        /*007e*/ 	.short	0x00ff


	//----- nvinfo : EIATTR_EXTERNS
	.align		4
        /*0080*/ 	.byte	0x04, 0x0f
        /*0082*/ 	.short	(.L_1023 - .L_1022)


	//   ....[0]....
	.align		4
.L_1022:
        /*0084*/ 	.word	index@(__assertfail)


	//----- nvinfo : EIATTR_MERCURY_ISA_VERSION
	.align		4
.L_1023:
        /*0088*/ 	.byte	0x03, 0x5f
        /*008a*/ 	.short	0x0101


	//----- nvinfo : EIATTR_VRC_CTA_INIT_COUNT
	.align		4
        /*008c*/ 	.byte	0x02, 0x4a
	.zero		1
	.zero		1


	//----- nvinfo : EIATTR_SYSCALL_OFFSETS
	.align		4
        /*0090*/ 	.byte	0x04, 0x46
        /*0092*/ 	.short	(.L_1025 - .L_1024)


	//   ....[0]....
.L_1024:
        /*0094*/ 	.word	0x00001000


	//   ....[1]....
        /*0098*/ 	.word	0x000021e0


	//   ....[2]....
        /*009c*/ 	.word	0x00003300


	//   ....[3]....
        /*00a0*/ 	.word	0x00004330


	//   ....[4]....
        /*00a4*/ 	.word	0x00005e30


	//   ....[5]....
        /*00a8*/ 	.word	0x00006d10


	//   ....[6]....
        /*00ac*/ 	.word	0x00007c90


	//   ....[7]....
        /*00b0*/ 	.word	0x00008c10


	//----- nvinfo : EIATTR_EXIT_INSTR_OFFSETS
	.align		4
.L_1025:
        /*00b4*/ 	.byte	0x04, 0x1c
        /*00b6*/ 	.short	(.L_1027 - .L_1026)


	//   ....[0]....
.L_1026:
        /*00b8*/ 	.word	0x00007f40


	//   ....[1]....
        /*00bc*/ 	.word	0x00008090


	//   ....[2]....
        /*00c0*/ 	.word	0x000080d0


	//   ....[3]....
        /*00c4*/ 	.word	0x00008170


	//   ....[4]....
        /*00c8*/ 	.word	0x000081b0


	//   ....[5]....
        /*00cc*/ 	.word	0x000081f0


	//   ....[6]....
        /*00d0*/ 	.word	0x00008280


	//   ....[7]....
        /*00d4*/ 	.word	0x000082c0


	//   ....[8]....
        /*00d8*/ 	.word	0x00008360


	//   ....[9]....
        /*00dc*/ 	.word	0x000083b0


	//   ....[10]....
        /*00e0*/ 	.word	0x00008400


	//   ....[11]....
        /*00e4*/ 	.word	0x000084e0


	//   ....[12]....
        /*00e8*/ 	.word	0x00008650


	//   ....[13]....
        /*00ec*/ 	.word	0x000087c0


	//   ....[14]....
        /*00f0*/ 	.word	0x00008920


	//   ....[15]....
        /*00f4*/ 	.word	0x00008960


	//   ....[16]....
        /*00f8*/ 	.word	0x000089a0


	//   ....[17]....
        /*00fc*/ 	.word	0x00008a50


	//   ....[18]....
        /*0100*/ 	.word	0x00008ab0


	//   ....[19]....
        /*0104*/ 	.word	0x00008c20


	//   ....[20]....
        /*0108*/ 	.word	0x00008d30


	//   ....[21]....
        /*010c*/ 	.word	0x00008e70


	//   ....[22]....
        /*0110*/ 	.word	0x00008e90


	//----- nvinfo : EIATTR_MAX_THREADS
	.align		4
.L_1027:
        /*0114*/ 	.byte	0x04, 0x05
        /*0116*/ 	.short	(.L_1029 - .L_1028)
.L_1028:
        /*0118*/ 	.word	0x00000080
        /*011c*/ 	.word	0x00000001
        /*0120*/ 	.word	0x00000001


	//----- nvinfo : EIATTR_CRS_STACK_SIZE
	.align		4
.L_1029:
        /*0124*/ 	.byte	0x04, 0x1e
        /*0126*/ 	.short	(.L_1031 - .L_1030)
.L_1030:
        /*0128*/ 	.word	0x00000000


	//----- nvinfo : EIATTR_CBANK_PARAM_SIZE
	.align		4
.L_1031:
        /*012c*/ 	.byte	0x03, 0x19
        /*012e*/ 	.short	0x003c


	//----- nvinfo : EIATTR_PARAM_CBANK
	.align		4
        /*0130*/ 	.byte	0x04, 0x0a
        /*0132*/ 	.short	(.L_1033 - .L_1032)
	.align		4
.L_1032:
        /*0134*/ 	.word	index@(.nv.constant0._ZN2at6native27unrolled_elementwise_kernelIZZZNS0_65_GLOBAL__N__cd49fe81_27_ActivationSoftplusKernel_cu_9e10b42f_310015softplus_kernelERNS_18TensorIteratorBaseERKN3c106ScalarES8_ENKUlvE_clEvENKUlvE2_clEvEUlNS5_8BFloat16EE_St5arrayIPcLm2EELi4E23TrivialOffsetCalculatorILi1EjESH_NS0_6memory12LoadWithCastILi1EEENSI_13StoreWithCastILi1EEEEEviT_T0_T2_T3_T4_T5_)
        /*0138*/ 	.short	0x0380
        /*013a*/ 	.short	0x003c


	//----- nvinfo : EIATTR_SW_WAR
	.align		4
.L_1033:
        /*013c*/ 	.byte	0x04, 0x36
        /*013e*/ 	.short	(.L_1035 - .L_1034)
.L_1034:
        /*0140*/ 	.word	0x00000008
.L_1035:


//--------------------- .nv.info._ZN2at6native18elementwise_kernelILi128ELi4EZNS0_22gpu_kernel_impl_nocastIZZZNS0_65_GLOBAL__N__cd49fe81_27_ActivationSoftplusKernel_cu_9e10b42f_310015softplus_kernelERNS_18TensorIteratorBaseERKN3c106ScalarES9_ENKUlvE_clEvENKUlvE2_clEvEUlNS6_8BFloat16EE_EEvS5_RKT_EUliE_EEviT1_ --------------------------
	.section	.nv.info._ZN2at6native18elementwise_kernelILi128ELi4EZNS0_22gpu_kernel_impl_nocastIZZZNS0_65_GLOBAL__N__cd49fe81_27_ActivationSoftplusKernel_cu_9e10b42f_310015softplus_kernelERNS_18TensorIteratorBaseERKN3c106ScalarES9_ENKUlvE_clEvENKUlvE2_clEvEUlNS6_8BFloat16EE_EEvS5_RKT_EUliE_EEviT1_,"",@"SHT_CUDA_INFO"
	.sectionflags	@""
	.align	4


	//----- nvinfo : EIATTR_CUDA_API_VERSION
	.align		4
        /*0000*/ 	.byte	0x04, 0x37
        /*0002*/ 	.short	(.L_1037 - .L_1036)
.L_1036:
        /*0004*/ 	.word	0x00000082


	//----- nvinfo : EIATTR_KPARAM_INFO
	.align		4
.L_1037:
        /*0008*/ 	.byte	0x04, 0x17
        /*000a*/ 	.short	(.L_1039 - .L_1038)
.L_1038:
        /*000c*/ 	.word	0x00000000
        /*0010*/ 	.short	0x0001
        /*0012*/ 	.short	0x0008
        /*0014*/ 	.byte	0x00, 0xf0, 0x81, 0x08


	//----- nvinfo : EIATTR_KPARAM_INFO
	.align		4
.L_1039:
        /*0018*/ 	.byte	0x04, 0x17
        /*001a*/ 	.short	(.L_1041 - .L_1040)
.L_1040:
        /*001c*/ 	.word	0x00000000
        /*0020*/ 	.short	0x0000
        /*0022*/ 	.short	0x0000
        /*0024*/ 	.byte	0x00, 0xf0, 0x11, 0x00


	//----- nvinfo : EIATTR_SPARSE_MMA_MASK
	.align		4
.L_1041:
        /*0028*/ 	.byte	0x03, 0x50
        /*002a*/ 	.short	0x0000


	//----- nvinfo : EIATTR_MAXREG_COUNT
	.align		4
        /*002c*/ 	.byte	0x03, 0x1b
        /*002e*/ 	.short	0x0080


	//----- nvinfo : EIATTR_MERCURY_ISA_VERSION
	.align		4
        /*0030*/ 	.byte	0x03, 0x5f
        /*0032*/ 	.short	0x0101


	//----- nvinfo : EIATTR_VRC_CTA_INIT_COUNT
	.align		4
        /*0034*/ 	.byte	0x02, 0x4a
	.zero		1
	.zero		1


	//----- nvinfo : EIATTR_EXIT_INSTR_OFFSETS
	.align		4
        /*0038*/ 	.byte	0x04, 0x1c
        /*003a*/ 	.short	(.L_1043 - .L_1042)


	//   ....[0]....
.L_1042:
        /*003c*/ 	.word	0x00000990


	//   ....[1]....
        /*0040*/ 	.word	0x00000c40


	//   ....[2]....
        /*0044*/ 	.word	0x00004e80


	//   ....[3]....
        /*0048*/ 	.word	0x00006420


	//----- nvinfo : EIATTR_MAX_THREADS
	.align		4
.L_1043:
        /*004c*/ 	.byte	0x04, 0x05
        /*004e*/ 	.short	(.L_1045 - .L_1044)
.L_1044:
        /*0050*/ 	.word	0x00000080
        /*0054*/ 	.word	0x00000001
        /*0058*/ 	.word	0x00000001


	//----- nvinfo : EIATTR_CRS_STACK_SIZE
	.align		4
.L_1045:
        /*005c*/ 	.byte	0x04, 0x1e
        /*005e*/ 	.short	(.L_1047 - .L_1046)
.L_1046:
        /*0060*/ 	.word	0x00000000


	//----- nvinfo : EIATTR_CBANK_PARAM_SIZE
	.align		4
.L_1047:
        /*0064*/ 	.byte	0x03, 0x19
        /*0066*/ 	.short	0x0228


	//----- nvinfo : EIATTR_PARAM_CBANK
	.align		4
        /*0068*/ 	.byte	0x04, 0x0a
        /*006a*/ 	.short	(.L_1049 - .L_1048)
	.align		4
.L_1048:
        /*006c*/ 	.word	index@(.nv.constant0._ZN2at6native18elementwise_kernelILi128ELi4EZNS0_22gpu_kernel_impl_nocastIZZZNS0_65_GLOBAL__N__cd49fe81_27_ActivationSoftplusKernel_cu_9e10b42f_310015softplus_kernelERNS_18TensorIteratorBaseERKN3c106ScalarES9_ENKUlvE_clEvENKUlvE2_clEvEUlNS6_8BFloat16EE_EEvS5_RKT_EUliE_EEviT1_)
        /*0070*/ 	.short	0x0380
        /*0072*/ 	.short	0x0228


	//----- nvinfo : EIATTR_SW_WAR
	.align		4
.L_1049:
        /*0074*/ 	.byte	0x04, 0x36
        /*0076*/ 	.short	(.L_1051 - .L_1050)
.L_1050:
        /*0078*/ 	.word	0x00000008
.L_1051:


//--------------------- .nv.info._ZN2at6native27unrolled_elementwise_kernelIZZZNS0_65_GLOBAL__N__cd49fe81_27_ActivationSoftplusKernel_cu_9e10b42f_310015softplus_kernelERNS_18TensorIteratorBaseERKN3c106ScalarES8_ENKUlvE_clEvENKUlvE2_clEvEUlNS5_8BFloat16EE_St5arrayIPcLm2EELi4E23TrivialOffsetCalculatorILi1EjESH_NS0_6memory15LoadWithoutCastENSI_16StoreWithoutCastEEEviT_T0_T2_T3_T4_T5_ --------------------------
	.section	.nv.info._ZN2at6native27unrolled_elementwise_kernelIZZZNS0_65_GLOBAL__N__cd49fe81_27_ActivationSoftplusKernel_cu_9e10b42f_310015softplus_kernelERNS_18TensorIteratorBaseERKN3c106ScalarES8_ENKUlvE_clEvENKUlvE2_clEvEUlNS5_8BFloat16EE_St5arrayIPcLm2EELi4E23TrivialOffsetCalculatorILi1EjESH_NS0_6memory15LoadWithoutCastENSI_16StoreWithoutCastEEEviT_T0_T2_T3_T4_T5_,"",@"SHT_CUDA_INFO"
	.sectionflags	@""
	.align	4


	//----- nvinfo : EIATTR_CUDA_API_VERSION
	.align		4
        /*0000*/ 	.byte	0x04, 0x37
        /*0002*/ 	.short	(.L_1053 - .L_1052)
.L_1052:
        /*0004*/ 	.word	0x00000082


	//----- nvinfo : EIATTR_KPARAM_INFO
	.align		4
.L_1053:
        /*0008*/ 	.byte	0x04, 0x17
        /*000a*/ 	.short	(.L_1055 - .L_1054)
.L_1054:
        /*000c*/ 	.word	0x00000000
        /*0010*/ 	.short	0x0006
        /*0012*/ 	.short	0x002b
        /*0014*/ 	.byte	0x00, 0xf0, 0x05, 0x00


	//----- nvinfo : EIATTR_KPARAM_INFO
	.align		4
.L_1055:
        /*0018*/ 	.byte	0x04, 0x17
        /*001a*/ 	.short	(.L_1057 - .L_1056)
.L_1056:
        /*001c*/ 	.word	0x00000000
        /*0020*/ 	.short	0x0005
        /*0022*/ 	.short	0x002a
        /*0024*/ 	.byte	0x00, 0xf0, 0x05, 0x00


	//----- nvinfo : EIATTR_KPARAM_INFO
	.align		4
.L_1057:
        /*0028*/ 	.byte	0x04, 0x17
        /*002a*/ 	.short	(.L_1059 - .L_1058)
.L_1058:
        /*002c*/ 	.word	0x00000000
        /*0030*/ 	.short	0x0004
        /*0032*/ 	.short	0x0029
        /*0034*/ 	.byte	0x00, 0xf0, 0x05, 0x00


	//----- nvinfo : EIATTR_KPARAM_INFO
	.align		4
.L_1059:
        /*0038*/ 	.byte	0x04, 0x17
        /*003a*/ 	.short	(.L_1061 - .L_1060)
.L_1060:
        /*003c*/ 	.word	0x00000000
        /*0040*/ 	.short	0x0003
        /*0042*/ 	.short	0x0028
        /*0044*/ 	.byte	0x00, 0xf0, 0x05, 0x00


	//----- nvinfo : EIATTR_KPARAM_INFO
	.align		4
.L_1061:
        /*0048*/ 	.byte	0x04, 0x17
        /*004a*/ 	.short	(.L_1063 - .L_1062)
.L_1062:
        /*004c*/ 	.word	0x00000000
        /*0050*/ 	.short	0x0002
        /*0052*/ 	.short	0x0018
        /*0054*/ 	.byte	0x00, 0xf0, 0x41, 0x00


	//----- nvinfo : EIATTR_KPARAM_INFO
	.align		4
.L_1063:
        /*0058*/ 	.byte	0x04, 0x17
        /*005a*/ 	.short	(.L_1065 - .L_1064)
.L_1064:
        /*005c*/ 	.word	0x00000000
        /*0060*/ 	.short	0x0001
        /*0062*/ 	.short	0x0008
        /*0064*/ 	.byte	0x00, 0xf0, 0x41, 0x00


	//----- nvinfo : EIATTR_KPARAM_INFO
	.align		4
.L_1065:
        /*0068*/ 	.byte	0x04, 0x17
        /*006a*/ 	.short	(.L_1067 - .L_1066)
.L_1066:
        /*006c*/ 	.word	0x00000000
        /*0070*/ 	.short	0x0000
        /*0072*/ 	.short	0x0000
        /*0074*/ 	.byte	0x00, 0xf0, 0x11, 0x00


	//----- nvinfo : EIATTR_SPARSE_MMA_MASK
	.align		4
.L_1067:
        /*0078*/ 	.byte	0x03, 0x50
        /*007a*/ 	.short	0x0000


	//----- nvinfo : EIATTR_MAXREG_COUNT
	.align		4
        /*007c*/ 	.byte	0x03, 0x1b
        /*007e*/ 	.short	0x00ff


	//----- nvinfo : EIATTR_MERCURY_ISA_VERSION
	.align		4
        /*0080*/ 	.byte	0x03, 0x5f
        /*0082*/ 	.short	0x0101


	//----- nvinfo : EIATTR_VRC_CTA_INIT_COUNT
	.align		4
        /*0084*/ 	.byte	0x02, 0x4a
	.zero		1
	.zero		1


	//----- nvinfo : EIATTR_EXIT_INSTR_OFFSETS
	.align		4
        /*0088*/ 	.byte	0x04, 0x1c
        /*008a*/ 	.short	(.L_1069 - .L_1068)


	//   ....[0]....
.L_1068:
        /*008c*/ 	.word	0x00000ea0


	//   ....[1]....
        /*0090*/ 	.word	0x00000ef0


	//----- nvinfo : EIATTR_MAX_THREADS
	.align		4
.L_1069:
        /*0094*/ 	.byte	0x04, 0x05
        /*0096*/ 	.short	(.L_1071 - .L_1070)
.L_1070:
        /*0098*/ 	.word	0x00000080
        /*009c*/ 	.word	0x00000001
        /*00a0*/ 	.word	0x00000001


	//----- nvinfo : EIATTR_CRS_STACK_SIZE
	.align		4
.L_1071:
        /*00a4*/ 	.byte	0x04, 0x1e
        /*00a6*/ 	.short	(.L_1073 - .L_1072)
.L_1072:
        /*00a8*/ 	.word	0x00000000


	//----- nvinfo : EIATTR_CBANK_PARAM_SIZE
	.align		4
.L_1073:
        /*00ac*/ 	.byte	0x03, 0x19
        /*00ae*/ 	.short	0x002c


	//----- nvinfo : EIATTR_PARAM_CBANK
	.align		4
        /*00b0*/ 	.byte	0x04, 0x0a
        /*00b2*/ 	.short	(.L_1075 - .L_1074)
	.align		4
.L_1074:
        /*00b4*/ 	.word	index@(.nv.constant0._ZN2at6native27unrolled_elementwise_kernelIZZZNS0_65_GLOBAL__N__cd49fe81_27_ActivationSoftplusKernel_cu_9e10b42f_310015softplus_kernelERNS_18TensorIteratorBaseERKN3c106ScalarES8_ENKUlvE_clEvENKUlvE2_clEvEUlNS5_8BFloat16EE_St5arrayIPcLm2EELi4E23TrivialOffsetCalculatorILi1EjESH_NS0_6memory15LoadWithoutCastENSI_16StoreWithoutCastEEEviT_T0_T2_T3_T4_T5_)
        /*00b8*/ 	.short	0x0380
        /*00ba*/ 	.short	0x002c


	//----- nvinfo : EIATTR_SW_WAR
	.align		4
.L_1075:
        /*00bc*/ 	.byte	0x04, 0x36
        /*00be*/ 	.short	(.L_1077 - .L_1076)
.L_1076:
        /*00c0*/ 	.word	0x00000008
.L_1077:


//--------------------- .nv.info._ZN2at6native29vectorized_elementwise_kernelILi2EZZZNS0_65_GLOBAL__N__cd49fe81_27_ActivationSoftplusKernel_cu_9e10b42f_310015softplus_kernelERNS_18TensorIteratorBaseERKN3c106ScalarES8_ENKUlvE_clEvENKUlvE2_clEvEUlNS5_8BFloat16EE_St5arrayIPcLm2EEEEviT0_T1_ --------------------------
	.section	.nv.info._ZN2at6native29vectorized_elementwise_kernelILi2EZZZNS0_65_GLOBAL__N__cd49fe81_27_ActivationSoftplusKernel_cu_9e10b42f_310015softplus_kernelERNS_18TensorIteratorBaseERKN3c106ScalarES8_ENKUlvE_clEvENKUlvE2_clEvEUlNS5_8BFloat16EE_St5arrayIPcLm2EEEEviT0_T1_,"",@"SHT_CUDA_INFO"
	.sectionflags	@""
	.align	4


	//----- nvinfo : EIATTR_CUDA_API_VERSION
	.align		4
        /*0000*/ 	.byte	0x04, 0x37
        /*0002*/ 	.short	(.L_1079 - .L_1078)
.L_1078:
        /*0004*/ 	.word	0x00000082


	//----- nvinfo : EIATTR_KPARAM_INFO
	.align		4
.L_1079:
        /*0008*/ 	.byte	0x04, 0x17
        /*000a*/ 	.short	(.L_1081 - .L_1080)
.L_1080:
        /*000c*/ 	.word	0x00000000
        /*0010*/ 	.short	0x0002
        /*0012*/ 	.short	0x0018
        /*0014*/ 	.byte	0x00, 0xf0, 0x41, 0x00


	//----- nvinfo : EIATTR_KPARAM_INFO
	.align		4
.L_1081:
        /*0018*/ 	.byte	0x04, 0x17
        /*001a*/ 	.short	(.L_1083 - .L_1082)
.L_1082:
        /*001c*/ 	.word	0x00000000
        /*0020*/ 	.short	0x0001
        /*0022*/ 	.short	0x0008
        /*0024*/ 	.byte	0x00, 0xf0, 0x41, 0x00


	//----- nvinfo : EIATTR_KPARAM_INFO
	.align		4
.L_1083:
        /*0028*/ 	.byte	0x04, 0x17
        /*002a*/ 	.short	(.L_1085 - .L_1084)
.L_1084:
        /*002c*/ 	.word	0x00000000
        /*0030*/ 	.short	0x0000
        /*0032*/ 	.short	0x0000
        /*0034*/ 	.byte	0x00, 0xf0, 0x11, 0x00


	//----- nvinfo : EIATTR_SPARSE_MMA_MASK
	.align		4
.L_1085:
        /*0038*/ 	.byte	0x03, 0x50
        /*003a*/ 	.short	0x0000


	//----- nvinfo : EIATTR_MAXREG_COUNT
	.align		4
        /*003c*/ 	.byte	0x03, 0x1b
        /*003e*/ 	.short	0x00ff


	//----- nvinfo : EIATTR_MERCURY_ISA_VERSION
	.align		4
        /*0040*/ 	.byte	0x03, 0x5f
        /*0042*/ 	.short	0x0101


	//----- nvinfo : EIATTR_VRC_CTA_INIT_COUNT
	.align		4
        /*0044*/ 	.byte	0x02, 0x4a
	.zero		1
	.zero		1


	//----- nvinfo : EIATTR_EXIT_INSTR_OFFSETS
	.align		4
        /*0048*/ 	.byte	0x04, 0x1c
        /*004a*/ 	.short	(.L_1087 - .L_1086)


	//   ....[0]....
.L_1086:
        /*004c*/ 	.word	0x00001dd0


	//   ....[1]....
        /*0050*/ 	.word	0x00001e20


	//   ....[2]....
        /*0054*/ 	.word	0x000032b0


	//----- nvinfo : EIATTR_MAX_THREADS
	.align		4
.L_1087:
        /*0058*/ 	.byte	0x04, 0x05
        /*005a*/ 	.short	(.L_1089 - .L_1088)
.L_1088:
        /*005c*/ 	.word	0x00000080
        /*0060*/ 	.word	0x00000001
        /*0064*/ 	.word	0x00000001


	//----- nvinfo : EIATTR_CRS_STACK_SIZE
	.align		4
.L_1089:
        /*0068*/ 	.byte	0x04, 0x1e
        /*006a*/ 	.short	(.L_1091 - .L_1090)
.L_1090:
        /*006c*/ 	.word	0x00000000


	//----- nvinfo : EIATTR_CBANK_PARAM_SIZE
	.align		4
.L_1091:
        /*0070*/ 	.byte	0x03, 0x19
        /*0072*/ 	.short	0x0028


	//----- nvinfo : EIATTR_PARAM_CBANK
	.align		4
        /*0074*/ 	.byte	0x04, 0x0a
        /*0076*/ 	.short	(.L_1093 - .L_1092)
	.align		4
.L_1092:
        /*0078*/ 	.word	index@(.nv.constant0._ZN2at6native29vectorized_elementwise_kernelILi2EZZZNS0_65_GLOBAL__N__cd49fe81_27_ActivationSoftplusKernel_cu_9e10b42f_310015softplus_kernelERNS_18TensorIteratorBaseERKN3c106ScalarES8_ENKUlvE_clEvENKUlvE2_clEvEUlNS5_8BFloat16EE_St5arrayIPcLm2EEEEviT0_T1_)
        /*007c*/ 	.short	0x0380
        /*007e*/ 	.short	0x0028


	//----- nvinfo : EIATTR_SW_WAR
	.align		4
.L_1093:
        /*0080*/ 	.byte	0x04, 0x36
        /*0082*/ 	.short	(.L_1095 - .L_1094)
.L_1094:
        /*0084*/ 	.word	0x00000008
.L_1095:


//--------------------- .nv.info._ZN2at6native29vectorized_elementwise_kernelILi4EZZZNS0_65_GLOBAL__N__cd49fe81_27_ActivationSoftplusKernel_cu_9e10b42f_310015softplus_kernelERNS_18TensorIteratorBaseERKN3c106ScalarES8_ENKUlvE_clEvENKUlvE2_clEvEUlNS5_8BFloat16EE_St5arrayIPcLm2EEEEviT0_T1_ --------------------------
	.section	.nv.info._ZN2at6native29vectorized_elementwise_kernelILi4EZZZNS0_65_GLOBAL__N__cd49fe81_27_ActivationSoftplusKernel_cu_9e10b42f_310015softplus_kernelERNS_18TensorIteratorBaseERKN3c106ScalarES8_ENKUlvE_clEvENKUlvE2_clEvEUlNS5_8BFloat16EE_St5arrayIPcLm2EEEEviT0_T1_,"",@"SHT_CUDA_INFO"
	.sectionflags	@""
	.align	4


	//----- nvinfo : EIATTR_CUDA_API_VERSION
	.align		4
        /*0000*/ 	.byte	0x04, 0x37
        /*0002*/ 	.short	(.L_1097 - .L_1096)
.L_1096:
        /*0004*/ 	.word	0x00000082


	//----- nvinfo : EIATTR_KPARAM_INFO
	.align		4
.L_1097:
        /*0008*/ 	.byte	0x04, 0x17
        /*000a*/ 	.short	(.L_1099 - .L_1098)
.L_1098:
        /*000c*/ 	.word	0x00000000
        /*0010*/ 	.short	0x0002
        /*0012*/ 	.short	0x0018
        /*0014*/ 	.byte	0x00, 0xf0, 0x41, 0x00


	//----- nvinfo : EIATTR_KPARAM_INFO
	.align		4
.L_1099:
        /*0018*/ 	.byte	0x04, 0x17
        /*001a*/ 	.short	(.L_1101 - .L_1100)
.L_1100:
        /*001c*/ 	.word	0x00000000
        /*0020*/ 	.short	0x0001
        /*0022*/ 	.short	0x0008
        /*0024*/ 	.byte	0x00, 0xf0, 0x41, 0x00


	//----- nvinfo : EIATTR_KPARAM_INFO
	.align		4
.L_1101:
        /*0028*/ 	.byte	0x04, 0x17
        /*002a*/ 	.short	(.L_1103 - .L_1102)
.L_1102:
        /*002c*/ 	.word	0x00000000
        /*0030*/ 	.short	0x0000
        /*0032*/ 	.short	0x0000
        /*0034*/ 	.byte	0x00, 0xf0, 0x11, 0x00


	//----- nvinfo : EIATTR_SPARSE_MMA_MASK
	.align		4
.L_1103:
        /*0038*/ 	.byte	0x03, 0x50
        /*003a*/ 	.short	0x0000


	//----- nvinfo : EIATTR_MAXREG_COUNT
	.align		4
        /*003c*/ 	.byte	0x03, 0x1b
        /*003e*/ 	.short	0x00ff


	//----- nvinfo : EIATTR_MERCURY_ISA_VERSION
	.align		4
        /*0040*/ 	.byte	0x03, 0x5f
        /*0042*/ 	.short	0x0101


	//----- nvinfo : EIATTR_VRC_CTA_INIT_COUNT
	.align		4
        /*0044*/ 	.byte	0x02, 0x4a
	.zero		1
	.zero		1


	//----- nvinfo : EIATTR_EXIT_INSTR_OFFSETS
	.align		4
        /*0048*/ 	.byte	0x04, 0x1c
        /*004a*/ 	.short	(.L_1105 - .L_1104)


	//   ....[0]....
.L_1104:
        /*004c*/ 	.word	0x00001dd0


	//   ....[1]....
        /*0050*/ 	.word	0x00001e20


	//   ....[2]....
        /*0054*/ 	.word	0x00003270


	//----- nvinfo : EIATTR_MAX_THREADS
	.align		4
.L_1105:
        /*0058*/ 	.byte	0x04, 0x05
        /*005a*/ 	.short	(.L_1107 - .L_1106)
.L_1106:
        /*005c*/ 	.word	0x00000080
        /*0060*/ 	.word	0x00000001
        /*0064*/ 	.word	0x00000001


	//----- nvinfo : EIATTR_CRS_STACK_SIZE
	.align		4
.L_1107:
        /*0068*/ 	.byte	0x04, 0x1e
        /*006a*/ 	.short	(.L_1109 - .L_1108)
.L_1108:
        /*006c*/ 	.word	0x00000000


	//----- nvinfo : EIATTR_CBANK_PARAM_SIZE
	.align		4
.L_1109:
        /*0070*/ 	.byte	0x03, 0x19
        /*0072*/ 	.short	0x0028


	//----- nvinfo : EIATTR_PARAM_CBANK
	.align		4
        /*0074*/ 	.byte	0x04, 0x0a
        /*0076*/ 	.short	(.L_1111 - .L_1110)
	.align		4
.L_1110:
        /*0078*/ 	.word	index@(.nv.constant0._ZN2at6native29vectorized_elementwise_kernelILi4EZZZNS0_65_GLOBAL__N__cd49fe81_27_ActivationSoftplusKernel_cu_9e10b42f_310015softplus_kernelERNS_18TensorIteratorBaseERKN3c106ScalarES8_ENKUlvE_clEvENKUlvE2_clEvEUlNS5_8BFloat16EE_St5arrayIPcLm2EEEEviT0_T1_)
        /*007c*/ 	.short	0x0380
        /*007e*/ 	.short	0x0028


	//----- nvinfo : EIATTR_SW_WAR
	.align		4
.L_1111:
        /*0080*/ 	.byte	0x04, 0x36
        /*0082*/ 	.short	(.L_1113 - .L_1112)
.L_1112:
        /*0084*/ 	.word	0x00000008
.L_1113:


//--------------------- .nv.info._ZN2at6native29vectorized_elementwise_kernelILi8EZZZNS0_65_GLOBAL__N__cd49fe81_27_ActivationSoftplusKernel_cu_9e10b42f_310015softplus_kernelERNS_18TensorIteratorBaseERKN3c106ScalarES8_ENKUlvE_clEvENKUlvE2_clEvEUlNS5_8BFloat16EE_St5arrayIPcLm2EEEEviT0_T1_ --------------------------
	.section	.nv.info._ZN2at6native29vectorized_elementwise_kernelILi8EZZZNS0_65_GLOBAL__N__cd49fe81_27_ActivationSoftplusKernel_cu_9e10b42f_310015softplus_kernelERNS_18TensorIteratorBaseERKN3c106ScalarES8_ENKUlvE_clEvENKUlvE2_clEvEUlNS5_8BFloat16EE_St5arrayIPcLm2EEEEviT0_T1_,"",@"SHT_CUDA_INFO"
	.sectionflags	@""
	.align	4


	//----- nvinfo : EIATTR_CUDA_API_VERSION
	.align		4
        /*0000*/ 	.byte	0x04, 0x37
        /*0002*/ 	.short	(.L_1115 - .L_1114)
.L_1114:
        /*0004*/ 	.word	0x00000082


	//----- nvinfo : EIATTR_KPARAM_INFO
	.align		4
.L_1115:
        /*0008*/ 	.byte	0x04, 0x17
        /*000a*/ 	.short	(.L_1117 - .L_1116)
.L_1116:
        /*000c*/ 	.word	0x00000000
        /*0010*/ 	.short	0x0002
        /*0012*/ 	.short	0x0018
        /*0014*/ 	.byte	0x00, 0xf0, 0x41, 0x00


	//----- nvinfo : EIATTR_KPARAM_INFO
	.align		4
.L_1117:
        /*0018*/ 	.byte	0x04, 0x17
        /*001a*/ 	.short	(.L_1119 - .L_1118)
.L_1118:
        /*001c*/ 	.word	0x00000000
        /*0020*/ 	.short	0x0001
        /*0022*/ 	.short	0x0008
        /*0024*/ 	.byte	0x00, 0xf0, 0x41, 0x00


	//----- nvinfo : EIATTR_KPARAM_INFO
	.align		4
.L_1119:
        /*0028*/ 	.byte	0x04, 0x17
        /*002a*/ 	.short	(.L_1121 - .L_1120)
.L_1120:
        /*002c*/ 	.word	0x00000000
        /*0030*/ 	.short	0x0000
        /*0032*/ 	.short	0x0000
        /*0034*/ 	.byte	0x00, 0xf0, 0x11, 0x00


	//----- nvinfo : EIATTR_SPARSE_MMA_MASK
	.align		4
.L_1121:
        /*0038*/ 	.byte	0x03, 0x50
        /*003a*/ 	.short	0x0000


	//----- nvinfo : EIATTR_MAXREG_COUNT
	.align		4
        /*003c*/ 	.byte	0x03, 0x1b
        /*003e*/ 	.short	0x00ff


	//----- nvinfo : EIATTR_MERCURY_ISA_VERSION
	.align		4
        /*0040*/ 	.byte	0x03, 0x5f
        /*0042*/ 	.short	0x0101


	//----- nvinfo : EIATTR_VRC_CTA_INIT_COUNT
	.align		4
        /*0044*/ 	.byte	0x02, 0x4a
	.zero		1
	.zero		1


	//----- nvinfo : EIATTR_EXIT_INSTR_OFFSETS
	.align		4
        /*0048*/ 	.byte	0x04, 0x1c
        /*004a*/ 	.short	(.L_1123 - .L_1122)


	//   ....[0]....
.L_1122:
        /*004c*/ 	.word	0x00001dd0


	//   ....[1]....
        /*0050*/ 	.word	0x00001e20


	//   ....[2]....
        /*0054*/ 	.word	0x00003250


	//----- nvinfo : EIATTR_MAX_THREADS
	.align		4
.L_1123:
        /*0058*/ 	.byte	0x04, 0x05
        /*005a*/ 	.short	(.L_1125 - .L_1124)
.L_1124:
        /*005c*/ 	.word	0x00000080
        /*0060*/ 	.word	0x00000001
        /*0064*/ 	.word	0x00000001


	//----- nvinfo : EIATTR_CRS_STACK_SIZE
	.align		4
.L_1125:
        /*0068*/ 	.byte	0x04, 0x1e
        /*006a*/ 	.short	(.L_1127 - .L_1126)
.L_1126:
        /*006c*/ 	.word	0x00000000


	//----- nvinfo : EIATTR_CBANK_PARAM_SIZE
	.align		4
.L_1127:
        /*0070*/ 	.byte	0x03, 0x19
        /*0072*/ 	.short	0x0028


	//----- nvinfo : EIATTR_PARAM_CBANK
	.align		4
        /*0074*/ 	.byte	0x04, 0x0a
        /*0076*/ 	.short	(.L_1129 - .L_1128)
	.align		4
.L_1128:
        /*0078*/ 	.word	index@(.nv.constant0._ZN2at6native29vectorized_elementwise_kernelILi8EZZZNS0_65_GLOBAL__N__cd49fe81_27_ActivationSoftplusKernel_cu_9e10b42f_310015softplus_kernelERNS_18TensorIteratorBaseERKN3c106ScalarES8_ENKUlvE_clEvENKUlvE2_clEvEUlNS5_8BFloat16EE_St5arrayIPcLm2EEEEviT0_T1_)
        /*007c*/ 	.short	0x0380
        /*007e*/ 	.short	0x0028


	//----- nvinfo : EIATTR_SW_WAR
	.align		4
.L_1129:
        /*0080*/ 	.byte	0x04, 0x36
        /*0082*/ 	.short	(.L_1131 - .L_1130)
.L_1130:
        /*0084*/ 	.word	0x00000008
.L_1131:


//--------------------- .nv.info._ZN2at6native18elementwise_kernelILi128ELi4EZNS0_15gpu_kernel_implIZZZNS0_65_GLOBAL__N__cd49fe81_27_ActivationSoftplusKernel_cu_9e10b42f_310015softplus_kernelERNS_18TensorIteratorBaseERKN3c106ScalarES9_ENKUlvE_clEvENKUlvE1_clEvEUlNS6_4HalfEE_EEvS5_RKT_EUliE_EEviT1_ --------------------------
	.section	.nv.info._ZN2at6native18elementwise_kernelILi128ELi4EZNS0_15gpu_kernel_implIZZZNS0_65_GLOBAL__N__cd49fe81_27_ActivationSoftplusKernel_cu_9e10b42f_310015softplus_kernelERNS_18TensorIteratorBaseERKN3c106ScalarES9_ENKUlvE_clEvENKUlvE1_clEvEUlNS6_4HalfEE_EEvS5_RKT_EUliE_EEviT1_,"",@"SHT_CUDA_INFO"
	.sectionflags	@""
	.align	4


	//----- nvinfo : EIATTR_CUDA_API_VERSION
	.align		4
        /*0000*/ 	.byte	0x04, 0x37
        /*0002*/ 	.short	(.L_1133 - .L_1132)
.L_1132:
        /*0004*/ 	.word	0x00000082


	//----- nvinfo : EIATTR_KPARAM_INFO
	.align		4
.L_1133:
        /*0008*/ 	.byte	0x04, 0x17
        /*000a*/ 	.short	(.L_1135 - .L_1134)
.L_1134:
        /*000c*/ 	.word	0x00000000
        /*0010*/ 	.short	0x0001
        /*0012*/ 	.short	0x0008
        /*0014*/ 	.byte	0x00, 0xf0, 0xa1, 0x08


	//----- nvinfo : EIATTR_KPARAM_INFO
	.align		4
.L_1135:
        /*0018*/ 	.byte	0x04, 0x17
        /*001a*/ 	.short	(.L_1137 - .L_1136)
.L_1136:
        /*001c*/ 	.word	0x00000000
        /*0020*/ 	.short	0x0000
        /*0022*/ 	.short	0x0000
        /*0024*/ 	.byte	0x00, 0xf0, 0x11, 0x00


	//----- nvinfo : EIATTR_SPARSE_MMA_MASK
	.align		4
.L_1137:
        /*0028*/ 	.byte	0x03, 0x50
        /*002a*/ 	.short	0x0000


	//----- nvinfo : EIATTR_MAXREG_COUNT
	.align		4
        /*002c*/ 	.byte	0x03, 0x1b
        /*002e*/ 	.short	0x0080


	//----- nvinfo : EIATTR_EXTERNS
	.align		4
        /*0030*/ 	.byte	0x04, 0x0f
        /*0032*/ 	.short	(.L_1139 - .L_1138)


	//   ....[0]....
	.align		4
.L_1138:
        /*0034*/ 	.word	index@(__assertfail)


	//----- nvinfo : EIATTR_MERCURY_ISA_VERSION
	.align		4
.L_1139:
        /*0038*/ 	.byte	0x03, 0x5f
        /*003a*/ 	.short	0x0101


	//----- nvinfo : EIATTR_VRC_CTA_INIT_COUNT
	.align		4
        /*003c*/ 	.byte	0x02, 0x4a
	.zero		1
	.zero		1


	//----- nvinfo : EIATTR_SYSCALL_OFFSETS
	.align		4
        /*0040*/ 	.byte	0x04, 0x46
        /*0042*/ 	.short	(.L_1141 - .L_1140)


	//   ....[0]....
.L_1140:
        /*0044*/ 	.word	0x000021f0


	//   ....[1]....
        /*0048*/ 	.word	0x00003350


	//   ....[2]....
        /*004c*/ 	.word	0x000056e0


	//   ....[3]....
        /*0050*/ 	.word	0x00006670


	//   ....[4]....
        /*0054*/ 	.word	0x00008b10


	//   ....[5]....
        /*0058*/ 	.word	0x00009aa0


	//   ....[6]....
        /*005c*/ 	.word	0x0000bf50


	//   ....[7]....
        /*0060*/ 	.word	0x0000ceb0


	//----- nvinfo : EIATTR_EXIT_INSTR_OFFSETS
	.align		4
.L_1141:
        /*0064*/ 	.byte	0x04, 0x1c
        /*0066*/ 	.short	(.L_1143 - .L_1142)


	//   ....[0]....
.L_1142:
        /*0068*/ 	.word	0x00009d80


	//   ....[1]....
        /*006c*/ 	.word	0x0000c350


	//   ....[2]....
        /*0070*/ 	.word	0x0000c390


	//   ....[3]....
        /*0074*/ 	.word	0x0000c430


	//   ....[4]....
        /*0078*/ 	.word	0x0000c470


	//   ....[5]....
        /*007c*/ 	.word	0x0000c4b0


	//   ....[6]....
        /*0080*/ 	.word	0x0000c540


	//   ....[7]....
        /*0084*/ 	.word	0x0000c560


	//   ....[8]....
        /*0088*/ 	.word	0x0000c600


	//   ....[9]....
        /*008c*/ 	.word	0x0000c650


	//   ....[10]....
        /*0090*/ 	.word	0x0000c6a0


	//   ....[11]....
        /*0094*/ 	.word	0x0000c780


	//   ....[12]....
        /*0098*/ 	.word	0x0000c8f0


	//   ....[13]....
        /*009c*/ 	.word	0x0000ca60


	//   ....[14]....
        /*00a0*/ 	.word	0x0000cbc0


	//   ....[15]....
        /*00a4*/ 	.word	0x0000cc00


	//   ....[16]....
        /*00a8*/ 	.word	0x0000cc40


	//   ....[17]....
        /*00ac*/ 	.word	0x0000ccf0


	//   ....[18]....
        /*00b0*/ 	.word	0x0000cd50


	//   ....[19]....
        /*00b4*/ 	.word	0x0000cec0


	//   ....[20]....
        /*00b8*/ 	.word	0x0000cfd0


	//   ....[21]....
        /*00bc*/ 	.word	0x0000d110


	//   ....[22]....
        /*00c0*/ 	.word	0x0000d150


	//----- nvinfo : EIATTR_MAX_THREADS
	.align		4
.L_1143:
        /*00c4*/ 	.byte	0x04, 0x05
        /*00c6*/ 	.short	(.L_1145 - .L_1144)
.L_1144:
        /*00c8*/ 	.word	0x00000080
        /*00cc*/ 	.word	0x00000001
        /*00d0*/ 	.word	0x00000001


	//----- nvinfo : EIATTR_CRS_STACK_SIZE
	.align		4
.L_1145:
        /*00d4*/ 	.byte	0x04, 0x1e
        /*00d6*/ 	.short	(.L_1147 - .L_1146)
.L_1146:
        /*00d8*/ 	.word	0x00000000


	//----- nvinfo : EIATTR_CBANK_PARAM_SIZE
	.align		4
.L_1147:
        /*00dc*/ 	.byte	0x03, 0x19
        /*00de*/ 	.short	0x0230


	//----- nvinfo : EIATTR_PARAM_CBANK
	.align		4
        /*00e0*/ 	.byte	0x04, 0x0a
        /*00e2*/ 	.short	(.L_1149 - .L_1148)
	.align		4
.L_1148:
        /*00e4*/ 	.word	index@(.nv.constant0._ZN2at6native18elementwise_kernelILi128ELi4EZNS0_15gpu_kernel_implIZZZNS0_65_GLOBAL__N__cd49fe81_27_ActivationSoftplusKernel_cu_9e10b42f_310015softplus_kernelERNS_18TensorIteratorBaseERKN3c106ScalarES9_ENKUlvE_clEvENKUlvE1_clEvEUlNS6_4HalfEE_EEvS5_RKT_EUliE_EEviT1_)
        /*00e8*/ 	.short	0x0380
        /*00ea*/ 	.short	0x0230


	//----- nvinfo : EIATTR_SW_WAR
	.align		4
.L_1149:
        /*00ec*/ 	.byte	0x04, 0x36
        /*00ee*/ 	.short	(.L_1151 - .L_1150)
.L_1150:
        /*00f0*/ 	.word	0x00000008
.L_1151:


//--------------------- .nv.info._ZN2at6native27unrolled_elementwise_kernelIZZZNS0_65_GLOBAL__N__cd49fe81_27_ActivationSoftplusKernel_cu_9e10b42f_310015softplus_kernelERNS_18TensorIteratorBaseERKN3c106ScalarES8_ENKUlvE_clEvENKUlvE1_clEvEUlNS5_4HalfEE_St5arrayIPcLm2EELi4E23TrivialOffsetCalculatorILi1EjESH_NS0_6memory12LoadWithCastILi1EEENSI_13StoreWithCastILi1EEEEEviT_T0_T2_T3_T4_T5_ --------------------------
	.section	.nv.info._ZN2at6native27unrolled_elementwise_kernelIZZZNS0_65_GLOBAL__N__cd49fe81_27_ActivationSoftplusKernel_cu_9e10b42f_310015softplus_kernelERNS_18TensorIteratorBaseERKN3c106ScalarES8_ENKUlvE_clEvENKUlvE1_clEvEUlNS5_4HalfEE_St5arrayIPcLm2EELi4E23TrivialOffsetCalculatorILi1EjESH_NS0_6memory12LoadWithCastILi1EEENSI_13StoreWithCastILi1EEEEEviT_T0_T2_T3_T4_T5_,"",@"SHT_CUDA_INFO"
	.sectionflags	@""
	.align	4


	//----- nvinfo : EIATTR_CUDA_API_VERSION
	.align		4
        /*0000*/ 	.byte	0x04, 0x37
        /*0002*/ 	.short	(.L_1153 - .L_1152)
.L_1152:
        /*0004*/ 	.word	0x00000082


	//----- nvinfo : EIATTR_KPARAM_INFO
	.align		4
.L_1153:
        /*0008*/ 	.byte	0x04, 0x17
        /*000a*/ 	.short	(.L_1155 - .L_1154)
.L_1154:
        /*000c*/ 	.word	0x00000000
        /*0010*/ 	.short	0x0006
        /*0012*/ 	.short	0x0034
        /*0014*/ 	.byte	0x00, 0xf0, 0x21, 0x00


	//----- nvinfo : EIATTR_KPARAM_INFO
	.align		4
.L_1155:
        /*0018*/ 	.byte	0x04, 0x17
        /*001a*/ 	.short	(.L_1157 - .L_1156)
.L_1156:
        /*001c*/ 	.word	0x00000000
        /*0020*/ 	.short	0x0005
        /*0022*/ 	.short	0x002c
        /*0024*/ 	.byte	0x00, 0xf0, 0x21, 0x00


	//----- nvinfo : EIATTR_KPARAM_INFO
	.align		4
.L_1157:
        /*0028*/ 	.byte	0x04, 0x17
        /*002a*/ 	.short	(.L_1159 - .L_1158)
.L_1158:
        /*002c*/ 	.word	0x00000000
        /*0030*/ 	.short	0x0004
        /*0032*/ 	.short	0x0029
        /*0034*/ 	.byte	0x00, 0xf0, 0x05, 0x00


	//----- nvinfo : EIATTR_KPARAM_INFO
	.align		4
.L_1159:
        /*0038*/ 	.byte	0x04, 0x17
        /*003a*/ 	.short	(.L_1161 - .L_1160)
.L_1160:
        /*003c*/ 	.word	0x00000000
        /*0040*/ 	.short	0x0003
        /*0042*/ 	.short	0x0028
        /*0044*/ 	.byte	0x00, 0xf0, 0x05, 0x00


	//----- nvinfo : EIATTR_KPARAM_INFO
	.align		4
.L_1161:
        /*0048*/ 	.byte	0x04, 0x17
        /*004a*/ 	.short	(.L_1163 - .L_1162)
.L_1162:
        /*004c*/ 	.word	0x00000000
        /*0050*/ 	.short	0x0002
        /*0052*/ 	.short	0x0018
        /*0054*/ 	.byte	0x00, 0xf0, 0x41, 0x00


	//----- nvinfo : EIATTR_KPARAM_INFO
	.align		4
.L_1163:
        /*0058*/ 	.byte	0x04, 0x17
        /*005a*/ 	.short	(.L_1165 - .L_1164)
.L_1164:
        /*005c*/ 	.word	0x00000000
        /*0060*/ 	.short	0x0001
        /*0062*/ 	.short	0x0008
        /*0064*/ 	.byte	0x00, 0xf0, 0x41, 0x00


	//----- nvinfo : EIATTR_KPARAM_INFO
	.align		4
.L_1165:
        /*0068*/ 	.byte	0x04, 0x17
        /*006a*/ 	.short	(.L_1167 - .L_1166)
.L_1166:
        /*006c*/ 	.word	0x00000000
        /*0070*/ 	.short	0x0000
        /*0072*/ 	.short	0x0000
        /*0074*/ 	.byte	0x00, 0xf0, 0x11, 0x00


	//----- nvinfo : EIATTR_SPARSE_MMA_MASK
	.align		4
.L_1167:
        /*0078*/ 	.byte	0x03, 0x50
        /*007a*/ 	.short	0x0000


	//----- nvinfo : EIATTR_MAXREG_COUNT
	.align		4
        /*007c*/ 	.byte	0x03, 0x1b
        /*007e*/ 	.short	0x00ff


	//----- nvinfo : EIATTR_EXTERNS
	.align		4
        /*0080*/ 	.byte	0x04, 0x0f
        /*0082*/ 	.short	(.L_1169 - .L_1168)


	//   ....[0]....
	.align		4
.L_1168:
        /*0084*/ 	.word	index@(__assertfail)


	//----- nvinfo : EIATTR_MERCURY_ISA_VERSION
	.align		4
.L_1169:
        /*0088*/ 	.byte	0x03, 0x5f
        /*008a*/ 	.short	0x0101


	//----- nvinfo : EIATTR_VRC_CTA_INIT_COUNT
	.align		4
        /*008c*/ 	.byte	0x02, 0x4a
	.zero		1
	.zero		1


	//----- nvinfo : EIATTR_SYSCALL_OFFSETS
	.align		4
        /*0090*/ 	.byte	0x04, 0x46
        /*0092*/ 	.short	(.L_1171 - .L_1170)


	//   ....[0]....
.L_1170:
        /*0094*/ 	.word	0x00000fc0


	//   ....[1]....
        /*0098*/ 	.word	0x00002160


	//   ....[2]....
        /*009c*/ 	.word	0x00003240


	//   ....[3]....
        /*00a0*/ 	.word	0x00004240


	//   ....[4]....
        /*00a4*/ 	.word	0x00005d40


	//   ....[5]....
        /*00a8*/ 	.word	0x00006c00


	//   ....[6]....
        /*00ac*/ 	.word	0x00007b80


	//   ....[7]....
        /*00b0*/ 	.word	0x00008b00


	//----- nvinfo : EIATTR_EXIT_INSTR_OFFSETS
	.align		4
.L_1171:
        /*00b4*/ 	.byte	0x04, 0x1c
        /*00b6*/ 	.short	(.L_1173 - .L_1172)


	//   ....[0]....
.L_1172:
        /*00b8*/ 	.word	0x00007e50


	//   ....[1]....
        /*00bc*/ 	.word	0x00007fa0


	//   ....[2]....
        /*00c0*/ 	.word	0x00007fe0


	//   ....[3]....
        /*00c4*/ 	.word	0x00008080


	//   ....[4]....
        /*00c8*/ 	.word	0x000080c0


	//   ....[5]....
        /*00cc*/ 	.word	0x00008100


	//   ....[6]....
        /*00d0*/ 	.word	0x00008190


	//   ....[7]....
        /*00d4*/ 	.word	0x000081b0


	//   ....[8]....
        /*00d8*/ 	.word	0x00008250


	//   ....[9]....
        /*00dc*/ 	.word	0x000082a0


	//   ....[10]....
        /*00e0*/ 	.word	0x000082f0


	//   ....[11]....
        /*00e4*/ 	.word	0x000083d0


	//   ....[12]....
        /*00e8*/ 	.word	0x00008540


	//   ....[13]....
        /*00ec*/ 	.word	0x000086b0


	//   ....[14]....
        /*00f0*/ 	.word	0x00008810


	//   ....[15]....
        /*00f4*/ 	.word	0x00008850


	//   ....[16]....
        /*00f8*/ 	.word	0x00008890


	//   ....[17]....
        /*00fc*/ 	.word	0x00008940


	//   ....[18]....
        /*0100*/ 	.word	0x000089a0


	//   ....[19]....
        /*0104*/ 	.word	0x00008b10


	//   ....[20]....
        /*0108*/ 	.word	0x00008c20


	//   ....[21]....
        /*010c*/ 	.word	0x00008d60


	//   ....[22]....
        /*0110*/ 	.word	0x00008da0


	//----- nvinfo : EIATTR_MAX_THREADS
	.align		4
.L_1173:
        /*0114*/ 	.byte	0x04, 0x05
        /*0116*/ 	.short	(.L_1175 - .L_1174)
.L_1174:
        /*0118*/ 	.word	0x00000080
        /*011c*/ 	.word	0x00000001
        /*0120*/ 	.word	0x00000001


	//----- nvinfo : EIATTR_CRS_STACK_SIZE
	.align		4
.L_1175:
        /*0124*/ 	.byte	0x04, 0x1e
        /*0126*/ 	.short	(.L_1177 - .L_1176)
.L_1176:
        /*0128*/ 	.word	0x00000000


	//----- nvinfo : EIATTR_CBANK_PARAM_SIZE
	.align		4
.L_1177:
        /*012c*/ 	.byte	0x03, 0x19
        /*012e*/ 	.short	0x003c


	//----- nvinfo : EIATTR_PARAM_CBANK
	.align		4
        /*0130*/ 	.byte	0x04, 0x0a
        /*0132*/ 	.short	(.L_1179 - .L_1178)
	.align		4
.L_1178:
        /*0134*/ 	.word	index@(.nv.constant0._ZN2at6native27unrolled_elementwise_kernelIZZZNS0_65_GLOBAL__N__cd49fe81_27_ActivationSoftplusKernel_cu_9e10b42f_310015softplus_kernelERNS_18TensorIteratorBaseERKN3c106ScalarES8_ENKUlvE_clEvENKUlvE1_clEvEUlNS5_4HalfEE_St5arrayIPcLm2EELi4E23TrivialOffsetCalculatorILi1EjESH_NS0_6memory12LoadWithCastILi1EEENSI_13StoreWithCastILi1EEEEEviT_T0_T2_T3_T4_T5_)
        /*0138*/ 	.short	0x0380
        /*013a*/ 	.short	0x003c


	//----- nvinfo : EIATTR_SW_WAR
	.align		4
.L_1179:
        /*013c*/ 	.byte	0x04, 0x36
        /*013e*/ 	.short	(.L_1181 - .L_1180)
.L_1180:
        /*0140*/ 	.word	0x00000008
.L_1181:


//--------------------- .nv.info._ZN2at6native18elementwise_kernelILi128ELi4EZNS0_22gpu_kernel_impl_nocastIZZZNS0_65_GLOBAL__N__cd49fe81_27_ActivationSoftplusKernel_cu_9e10b42f_310015softplus_kernelERNS_18TensorIteratorBaseERKN3c106ScalarES9_ENKUlvE_clEvENKUlvE1_clEvEUlNS6_4HalfEE_EEvS5_RKT_EUliE_EEviT1_ --------------------------
	.section	.nv.info._ZN2at6native18elementwise_kernelILi128ELi4EZNS0_22gpu_kernel_impl_nocastIZZZNS0_65_GLOBAL__N__cd49fe81_27_ActivationSoftplusKernel_cu_9e10b42f_310015softplus_kernelERNS_18TensorIteratorBaseERKN3c106ScalarES9_ENKUlvE_clEvENKUlvE1_clEvEUlNS6_4HalfEE_EEvS5_RKT_EUliE_EEviT1_,"",@"SHT_CUDA_INFO"
	.sectionflags	@""
	.align	4


	//----- nvinfo : EIATTR_CUDA_API_VERSION
	.align		4
        /*0000*/ 	.byte	0x04, 0x37
        /*0002*/ 	.short	(.L_1183 - .L_1182)
.L_1182:
        /*0004*/ 	.word	0x00000082


	//----- nvinfo : EIATTR_KPARAM_INFO
	.align		4
.L_1183:
        /*0008*/ 	.byte	0x04, 0x17
        /*000a*/ 	.short	(.L_1185 - .L_1184)
.L_1184:
        /*000c*/ 	.word	0x00000000
        /*0010*/ 	.short	0x0001
        /*0012*/ 	.short	0x0008
        /*0014*/ 	.byte	0x00, 0xf0, 0x81, 0x08


	//----- nvinfo : EIATTR_KPARAM_INFO
	.align		4
.L_1185:
        /*0018*/ 	.byte	0x04, 0x17
        /*001a*/ 	.short	(.L_1187 - .L_1186)
.L_1186:
        /*001c*/ 	.word	0x00000000
        /*0020*/ 	.short	0x0000
        /*0022*/ 	.short	0x0000
        /*0024*/ 	.byte	0x00, 0xf0, 0x11, 0x00


	//----- nvinfo : EIATTR_SPARSE_MMA_MASK
	.align		4
.L_1187:
        /*0028*/ 	.byte	0x03, 0x50
        /*002a*/ 	.short	0x0000


	//----- nvinfo : EIATTR_MAXREG_COUNT
	.align		4
        /*002c*/ 	.byte	0x03, 0x1b
        /*002e*/ 	.short	0x0080


	//----- nvinfo : EIATTR_MERCURY_ISA_VERSION
	.align		4
        /*0030*/ 	.byte	0x03, 0x5f
        /*0032*/ 	.short	0x0101


	//----- nvinfo : EIATTR_VRC_CTA_INIT_COUNT
	.align		4
        /*0034*/ 	.byte	0x02, 0x4a
	.zero		1
	.zero		1


	//----- nvinfo : EIATTR_EXIT_INSTR_OFFSETS
	.align		4
        /*0038*/ 	.byte	0x04, 0x1c
        /*003a*/ 	.short	(.L_1189 - .L_1188)


	//   ....[0]....
.L_1188:
        /*003c*/ 	.word	0x00000990


	//   ....[1]....
        /*0040*/ 	.word	0x00000c40


	//   ....[2]....
        /*0044*/ 	.word	0x00004e80


	//   ....[3]....
        /*0048*/ 	.word	0x00006420


	//----- nvinfo : EIATTR_MAX_THREADS
	.align		4
.L_1189:
        /*004c*/ 	.byte	0x04, 0x05
        /*004e*/ 	.short	(.L_1191 - .L_1190)
.L_1190:
        /*0050*/ 	.word	0x00000080
        /*0054*/ 	.word	0x00000001
        /*0058*/ 	.word	0x00000001


	//----- nvinfo : EIATTR_CRS_STACK_SIZE
	.align		4
.L_1191:
        /*005c*/ 	.byte	0x04, 0x1e
        /*005e*/ 	.short	(.L_1193 - .L_1192)
.L_1192:
        /*0060*/ 	.word	0x00000000


	//----- nvinfo : EIATTR_CBANK_PARAM_SIZE
	.align		4
.L_1193:
        /*0064*/ 	.byte	0x03, 0x19
        /*0066*/ 	.short	0x0228


	//----- nvinfo : EIATTR_PARAM_CBANK
	.align		4
        /*0068*/ 	.byte	0x04, 0x0a
        /*006a*/ 	.short	(.L_1195 - .L_1194)
	.align		4
.L_1194:
        /*006c*/ 	.word	index@(.nv.constant0._ZN2at6native18elementwise_kernelILi128ELi4EZNS0_22gpu_kernel_impl_nocastIZZZNS0_65_GLOBAL__N__cd49fe81_27_ActivationSoftplusKernel_cu_9e10b42f_310015softplus_kernelERNS_18TensorIteratorBaseERKN3c106ScalarES9_ENKUlvE_clEvENKUlvE1_clEvEUlNS6_4HalfEE_EEvS5_RKT_EUliE_EEviT1_)
        /*0070*/ 	.short	0x0380
        /*0072*/ 	.short	0x0228


	//----- nvinfo : EIATTR_SW_WAR
	.align		4
.L_1195:
        /*0074*/ 	.byte	0x04, 0x36
        /*0076*/ 	.short	(.L_1197 - .L_1196)
.L_1196:
        /*0078*/ 	.word	0x00000008
.L_1197:


//--------------------- .nv.info._ZN2at6native27unrolled_elementwise_kernelIZZZNS0_65_GLOBAL__N__cd49fe81_27_ActivationSoftplusKernel_cu_9e10b42f_310015softplus_kernelERNS_18TensorIteratorBaseERKN3c106ScalarES8_ENKUlvE_clEvENKUlvE1_clEvEUlNS5_4HalfEE_St5arrayIPcLm2EELi4E23TrivialOffsetCalculatorILi1EjESH_NS0_6memory15LoadWithoutCastENSI_16StoreWithoutCastEEEviT_T0_T2_T3_T4_T5_ --------------------------
	.section	.nv.info._ZN2at6native27unrolled_elementwise_kernelIZZZNS0_65_GLOBAL__N__cd49fe81_27_ActivationSoftplusKernel_cu_9e10b42f_310015softplus_kernelERNS_18TensorIteratorBaseERKN3c106ScalarES8_ENKUlvE_clEvENKUlvE1_clEvEUlNS5_4HalfEE_St5arrayIPcLm2EELi4E23TrivialOffsetCalculatorILi1EjESH_NS0_6memory15LoadWithoutCastENSI_16StoreWithoutCastEEEviT_T0_T2_T3_T4_T5_,"",@"SHT_CUDA_INFO"
	.sectionflags	@""
	.align	4


	//----- nvinfo : EIATTR_CUDA_API_VERSION
	.align		4
        /*0000*/ 	.byte	0x04, 0x37
        /*0002*/ 	.short	(.L_1199 - .L_1198)
.L_1198:
        /*0004*/ 	.word	0x00000082


	//----- nvinfo : EIATTR_KPARAM_INFO
	.align		4
.L_1199:
        /*0008*/ 	.byte	0x04, 0x17
        /*000a*/ 	.short	(.L_1201 - .L_1200)
.L_1200:
        /*000c*/ 	.word	0x00000000
        /*0010*/ 	.short	0x0006
        /*0012*/ 	.short	0x002b
        /*0014*/ 	.byte	0x00, 0xf0, 0x05, 0x00


	//----- nvinfo : EIATTR_KPARAM_INFO
	.align		4
.L_1201:
        /*0018*/ 	.byte	0x04, 0x17
        /*001a*/ 	.short	(.L_1203 - .L_1202)
.L_1202:
        /*001c*/ 	.word	0x00000000
        /*0020*/ 	.short	0x0005
        /*0022*/ 	.short	0x002a
        /*0024*/ 	.byte	0x00, 0xf0, 0x05, 0x00


	//----- nvinfo : EIATTR_KPARAM_INFO
	.align		4
.L_1203:
        /*0028*/ 	.byte	0x04, 0x17
        /*002a*/ 	.short	(.L_1205 - .L_1204)
.L_1204:
        /*002c*/ 	.word	0x00000000
        /*0030*/ 	.short	0x0004
        /*0032*/ 	.short	0x0029
        /*0034*/ 	.byte	0x00, 0xf0, 0x05, 0x00


	//----- nvinfo : EIATTR_KPARAM_INFO
	.align		4
.L_1205:
        /*0038*/ 	.byte	0x04, 0x17
        /*003a*/ 	.short	(.L_1207 - .L_1206)
.L_1206:
        /*003c*/ 	.word	0x00000000
        /*0040*/ 	.short	0x0003
        /*0042*/ 	.short	0x0028
        /*0044*/ 	.byte	0x00, 0xf0, 0x05, 0x00


	//----- nvinfo : EIATTR_KPARAM_INFO
	.align		4
.L_1207:
        /*0048*/ 	.byte	0x04, 0x17
        /*004a*/ 	.short	(.L_1209 - .L_1208)
.L_1208:
        /*004c*/ 	.word	0x00000000
        /*0050*/ 	.short	0x0002
        /*0052*/ 	.short	0x0018
        /*0054*/ 	.byte	0x00, 0xf0, 0x41, 0x00


	//----- nvinfo : EIATTR_KPARAM_INFO
	.align		4
.L_1209:
        /*0058*/ 	.byte	0x04, 0x17
        /*005a*/ 	.short	(.L_1211 - .L_1210)
.L_1210:
        /*005c*/ 	.word	0x00000000
        /*0060*/ 	.short	0x0001
        /*0062*/ 	.short	0x0008
        /*0064*/ 	.byte	0x00, 0xf0, 0x41, 0x00


	//----- nvinfo : EIATTR_KPARAM_INFO
	.align		4
.L_1211:
        /*0068*/ 	.byte	0x04, 0x17
        /*006a*/ 	.short	(.L_1213 - .L_1212)
.L_1212:
        /*006c*/ 	.word	0x00000000
        /*0070*/ 	.short	0x0000
        /*0072*/ 	.short	0x0000
        /*0074*/ 	.byte	0x00, 0xf0, 0x11, 0x00


	//----- nvinfo : EIATTR_SPARSE_MMA_MASK
	.align		4
.L_1213:
        /*0078*/ 	.byte	0x03, 0x50
        /*007a*/ 	.short	0x0000


	//----- nvinfo : EIATTR_MAXREG_COUNT
	.align		4
        /*007c*/ 	.byte	0x03, 0x1b
        /*007e*/ 	.short	0x00ff


	//----- nvinfo : EIATTR_MERCURY_ISA_VERSION
	.align		4
        /*0080*/ 	.byte	0x03, 0x5f
        /*0082*/ 	.short	0x0101


	//----- nvinfo : EIATTR_VRC_CTA_INIT_COUNT
	.align		4
        /*0084*/ 	.byte	0x02, 0x4a
	.zero		1
	.zero		1


	//----- nvinfo : EIATTR_EXIT_INSTR_OFFSETS
	.align		4
        /*0088*/ 	.byte	0x04, 0x1c
        /*008a*/ 	.short	(.L_1215 - .L_1214)


	//   ....[0]....
.L_1214:
        /*008c*/ 	.word	0x00000ea0


	//   ....[1]....
        /*0090*/ 	.word	0x00000ef0


	//----- nvinfo : EIATTR_MAX_THREADS
	.align		4
.L_1215:
        /*0094*/ 	.byte	0x04, 0x05
        /*0096*/ 	.short	(.L_1217 - .L_1216)
.L_1216:
        /*0098*/ 	.word	0x00000080
        /*009c*/ 	.word	0x00000001
        /*00a0*/ 	.word	0x00000001


	//----- nvinfo : EIATTR_CRS_STACK_SIZE
	.align		4
.L_1217:
        /*00a4*/ 	.byte	0x04, 0x1e
        /*00a6*/ 	.short	(.L_1219 - .L_1218)
.L_1218:
        /*00a8*/ 	.word	0x00000000


	//----- nvinfo : EIATTR_CBANK_PARAM_SIZE
	.align		4
.L_1219:
        /*00ac*/ 	.byte	0x03, 0x19
        /*00ae*/ 	.short	0x002c


	//----- nvinfo : EIATTR_PARAM_CBANK
	.align		4
        /*00b0*/ 	.byte	0x04, 0x0a
        /*00b2*/ 	.short	(.L_1221 - .L_1220)
	.align		4
.L_1220:
        /*00b4*/ 	.word	index@(.nv.constant0._ZN2at6native27unrolled_elementwise_kernelIZZZNS0_65_GLOBAL__N__cd49fe81_27_ActivationSoftplusKernel_cu_9e10b42f_310015softplus_kernelERNS_18TensorIteratorBaseERKN3c106ScalarES8_ENKUlvE_clEvENKUlvE1_clEvEUlNS5_4HalfEE_St5arrayIPcLm2EELi4E23TrivialOffsetCalculatorILi1EjESH_NS0_6memory15LoadWithoutCastENSI_16StoreWithoutCastEEEviT_T0_T2_T3_T4_T5_)
        /*00b8*/ 	.short	0x0380
        /*00ba*/ 	.short	0x002c


	//----- nvinfo : EIATTR_SW_WAR
	.align		4
.L_1221:
        /*00bc*/ 	.byte	0x04, 0x36
        /*00be*/ 	.short	(.L_1223 - .L_1222)
.L_1222:
        /*00c0*/ 	.word	0x00000008
.L_1223:


//--------------------- .nv.info._ZN2at6native29vectorized_elementwise_kernelILi2EZZZNS0_65_GLOBAL__N__cd49fe81_27_ActivationSoftplusKernel_cu_9e10b42f_310015softplus_kernelERNS_18TensorIteratorBaseERKN3c106ScalarES8_ENKUlvE_clEvENKUlvE1_clEvEUlNS5_4HalfEE_St5arrayIPcLm2EEEEviT0_T1_ --------------------------
	.section	.nv.info._ZN2at6native29vectorized_elementwise_kernelILi2EZZZNS0_65_GLOBAL__N__cd49fe81_27_ActivationSoftplusKernel_cu_9e10b42f_310015softplus_kernelERNS_18TensorIteratorBaseERKN3c106ScalarES8_ENKUlvE_clEvENKUlvE1_clEvEUlNS5_4HalfEE_St5arrayIPcLm2EEEEviT0_T1_,"",@"SHT_CUDA_INFO"
	.sectionflags	@""
	.align	4


	//----- nvinfo : EIATTR_CUDA_API_VERSION
	.align		4
        /*0000*/ 	.byte	0x04, 0x37
        /*0002*/ 	.short	(.L_1225 - .L_1224)
.L_1224:
        /*0004*/ 	.word	0x00000082


	//----- nvinfo : EIATTR_KPARAM_INFO
	.align		4
.L_1225:
        /*0008*/ 	.byte	0x04, 0x17
        /*000a*/ 	.short	(.L_1227 - .L_1226)
.L_1226:
        /*000c*/ 	.word	0x00000000
        /*0010*/ 	.short	0x0002
        /*0012*/ 	.short	0x0018
        /*0014*/ 	.byte	0x00, 0xf0, 0x41, 0x00


	//----- nvinfo : EIATTR_KPARAM_INFO
	.align		4
.L_1227:
        /*0018*/ 	.byte	0x04, 0x17
        /*001a*/ 	.short	(.L_1229 - .L_1228)
.L_1228:
        /*001c*/ 	.word	0x00000000
        /*0020*/ 	.short	0x0001
        /*0022*/ 	.short	0x0008
        /*0024*/ 	.byte	0x00, 0xf0, 0x41, 0x00


	//----- nvinfo : EIATTR_KPARAM_INFO
	.align		4
.L_1229:
        /*0028*/ 	.byte	0x04, 0x17
        /*002a*/ 	.short	(.L_1231 - .L_1230)
.L_1230:
        /*002c*/ 	.word	0x00000000
        /*0030*/ 	.short	0x0000
        /*0032*/ 	.short	0x0000
        /*0034*/ 	.byte	0x00, 0xf0, 0x11, 0x00


	//----- nvinfo : EIATTR_SPARSE_MMA_MASK
	.align		4
.L_1231:
        /*0038*/ 	.byte	0x03, 0x50
        /*003a*/ 	.short	0x0000


	//----- nvinfo : EIATTR_MAXREG_COUNT
	.align		4
        /*003c*/ 	.byte	0x03, 0x1b
        /*003e*/ 	.short	0x00ff


	//----- nvinfo : EIATTR_MERCURY_ISA_VERSION
	.align		4
        /*0040*/ 	.byte	0x03, 0x5f
        /*0042*/ 	.short	0x0101


	//----- nvinfo : EIATTR_VRC_CTA_INIT_COUNT
	.align		4
        /*0044*/ 	.byte	0x02, 0x4a
	.zero		1
	.zero		1


	//----- nvinfo : EIATTR_EXIT_INSTR_OFFSETS
	.align		4
        /*0048*/ 	.byte	0x04, 0x1c
        /*004a*/ 	.short	(.L_1233 - .L_1232)


	//   ....[0]....
.L_1232:
        /*004c*/ 	.word	0x00001dd0


	//   ....[1]....
        /*0050*/ 	.word	0x00001e20


	//   ....[2]....
        /*0054*/ 	.word	0x00003270


	//----- nvinfo : EIATTR_MAX_THREADS
	.align		4
.L_1233:
        /*0058*/ 	.byte	0x04, 0x05
        /*005a*/ 	.short	(.L_1235 - .L_1234)
.L_1234:
        /*005c*/ 	.word	0x00000080
        /*0060*/ 	.word	0x00000001
        /*0064*/ 	.word	0x00000001


	//----- nvinfo : EIATTR_CRS_STACK_SIZE
	.align		4
.L_1235:
        /*0068*/ 	.byte	0x04, 0x1e
        /*006a*/ 	.short	(.L_1237 - .L_1236)
.L_1236:
        /*006c*/ 	.word	0x00000000


	//----- nvinfo : EIATTR_CBANK_PARAM_SIZE
	.align		4
.L_1237:
        /*0070*/ 	.byte	0x03, 0x19
        /*0072*/ 	.short	0x0028


	//----- nvinfo : EIATTR_PARAM_CBANK
	.align		4
        /*0074*/ 	.byte	0x04, 0x0a
        /*0076*/ 	.short	(.L_1239 - .L_1238)
	.align		4
.L_1238:
        /*0078*/ 	.word	index@(.nv.constant0._ZN2at6native29vectorized_elementwise_kernelILi2EZZZNS0_65_GLOBAL__N__cd49fe81_27_ActivationSoftplusKernel_cu_9e10b42f_310015softplus_kernelERNS_18TensorIteratorBaseERKN3c106ScalarES8_ENKUlvE_clEvENKUlvE1_clEvEUlNS5_4HalfEE_St5arrayIPcLm2EEEEviT0_T1_)
        /*007c*/ 	.short	0x0380
        /*007e*/ 	.short	0x0028


	//----- nvinfo : EIATTR_SW_WAR
	.align		4
.L_1239:
        /*0080*/ 	.byte	0x04, 0x36
        /*0082*/ 	.short	(.L_1241 - .L_1240)
.L_1240:
        /*0084*/ 	.word	0x00000008
.L_1241:


//--------------------- .nv.info._ZN2at6native29vectorized_elementwise_kernelILi4EZZZNS0_65_GLOBAL__N__cd49fe81_27_ActivationSoftplusKernel_cu_9e10b42f_310015softplus_kernelERNS_18TensorIteratorBaseERKN3c106ScalarES8_ENKUlvE_clEvENKUlvE1_clEvEUlNS5_4HalfEE_St5arrayIPcLm2EEEEviT0_T1_ --------------------------
	.section	.nv.info._ZN2at6native29vectorized_elementwise_kernelILi4EZZZNS0_65_GLOBAL__N__cd49fe81_27_ActivationSoftplusKernel_cu_9e10b42f_310015softplus_kernelERNS_18TensorIteratorBaseERKN3c106ScalarES8_ENKUlvE_clEvENKUlvE1_clEvEUlNS5_4HalfEE_St5arrayIPcLm2EEEEviT0_T1_,"",@"SHT_CUDA_INFO"
	.sectionflags	@""
	.align	4


	//----- nvinfo : EIATTR_CUDA_API_VERSION
	.align		4
        /*0000*/ 	.byte	0x04, 0x37
        /*0002*/ 	.short	(.L_1243 - .L_1242)
.L_1242:
        /*0004*/ 	.word	0x00000082


	//----- nvinfo : EIATTR_KPARAM_INFO
	.align		4
.L_1243:
        /*0008*/ 	.byte	0x04, 0x17
        /*000a*/ 	.short	(.L_1245 - .L_1244)
.L_1244:
        /*000c*/ 	.word	0x00000000
        /*0010*/ 	.short	0x0002
        /*0012*/ 	.short	0x0018
        /*0014*/ 	.byte	0x00, 0xf0, 0x41, 0x00


	//----- nvinfo : EIATTR_KPARAM_INFO
	.align		4
.L_1245:
        /*0018*/ 	.byte	0x04, 0x17
        /*001a*/ 	.short	(.L_1247 - .L_1246)
.L_1246:
        /*001c*/ 	.word	0x00000000
        /*0020*/ 	.short	0x0001
        /*0022*/ 	.short	0x0008
        /*0024*/ 	.byte	0x00, 0xf0, 0x41, 0x00


	//----- nvinfo : EIATTR_KPARAM_INFO
	.align		4
.L_1247:
        /*0028*/ 	.byte	0x04, 0x17
        /*002a*/ 	.short	(.L_1249 - .L_1248)
.L_1248:
        /*002c*/ 	.word	0x00000000
        /*0030*/ 	.short	0x0000
        /*0032*/ 	.short	0x0000
        /*0034*/ 	.byte	0x00, 0xf0, 0x11, 0x00


	//----- nvinfo : EIATTR_SPARSE_MMA_MASK
	.align		4
.L_1249:
        /*0038*/ 	.byte	0x03, 0x50
        /*003a*/ 	.short	0x0000


	//----- nvinfo : EIATTR_MAXREG_COUNT
	.align		4
        /*003c*/ 	.byte	0x03, 0x1b
        /*003e*/ 	.short	0x00ff


	//----- nvinfo : EIATTR_MERCURY_ISA_VERSION
	.align		4
        /*0040*/ 	.byte	0x03, 0x5f
        /*0042*/ 	.short	0x0101


	//----- nvinfo : EIATTR_VRC_CTA_INIT_COUNT
	.align		4
        /*0044*/ 	.byte	0x02, 0x4a
	.zero		1
	.zero		1


	//----- nvinfo : EIATTR_EXIT_INSTR_OFFSETS
	.align		4
        /*0048*/ 	.byte	0x04, 0x1c
        /*004a*/ 	.short	(.L_1251 - .L_1250)


	//   ....[0]....
.L_1250:
        /*004c*/ 	.word	0x00001dd0


	//   ....[1]....
        /*0050*/ 	.word	0x00001e20


	//   ....[2]....
        /*0054*/ 	.word	0x00003230


	//----- nvinfo : EIATTR_MAX_THREADS
	.align		4
.L_1251:
        /*0058*/ 	.byte	0x04, 0x05
        /*005a*/ 	.short	(.L_1253 - .L_1252)
.L_1252:
        /*005c*/ 	.word	0x00000080
        /*0060*/ 	.word	0x00000001
        /*0064*/ 	.word	0x00000001


	//----- nvinfo : EIATTR_CRS_STACK_SIZE
	.align		4
.L_1253:
        /*0068*/ 	.byte	0x04, 0x1e
        /*006a*/ 	.short	(.L_1255 - .L_1254)
.L_1254:
        /*006c*/ 	.word	0x00000000


	//----- nvinfo : EIATTR_CBANK_PARAM_SIZE
	.align		4
.L_1255:
        /*0070*/ 	.byte	0x03, 0x19
        /*0072*/ 	.short	0x0028


	//----- nvinfo : EIATTR_PARAM_CBANK
	.align		4
        /*0074*/ 	.byte	0x04, 0x0a
        /*0076*/ 	.short	(.L_1257 - .L_1256)
	.align		4
.L_1256:
        /*0078*/ 	.word	index@(.nv.constant0._ZN2at6native29vectorized_elementwise_kernelILi4EZZZNS0_65_GLOBAL__N__cd49fe81_27_ActivationSoftplusKernel_cu_9e10b42f_310015softplus_kernelERNS_18TensorIteratorBaseERKN3c106ScalarES8_ENKUlvE_clEvENKUlvE1_clEvEUlNS5_4HalfEE_St5arrayIPcLm2EEEEviT0_T1_)
        /*007c*/ 	.short	0x0380
        /*007e*/ 	.short	0x0028


	//----- nvinfo : EIATTR_SW_WAR
	.align		4
.L_1257:
        /*0080*/ 	.byte	0x04, 0x36
        /*0082*/ 	.short	(.L_1259 - .L_1258)
.L_1258:
        /*0084*/ 	.word	0x00000008
.L_1259:


//--------------------- .nv.info._ZN2at6native29vectorized_elementwise_kernelILi8EZZZNS0_65_GLOBAL__N__cd49fe81_27_ActivationSoftplusKernel_cu_9e10b42f_310015softplus_kernelERNS_18TensorIteratorBaseERKN3c106ScalarES8_ENKUlvE_clEvENKUlvE1_clEvEUlNS5_4HalfEE_St5arrayIPcLm2EEEEviT0_T1_ --------------------------
	.section	.nv.info._ZN2at6native29vectorized_elementwise_kernelILi8EZZZNS0_65_GLOBAL__N__cd49fe81_27_ActivationSoftplusKernel_cu_9e10b42f_310015softplus_kernelERNS_18TensorIteratorBaseERKN3c106ScalarES8_ENKUlvE_clEvENKUlvE1_clEvEUlNS5_4HalfEE_St5arrayIPcLm2EEEEviT0_T1_,"",@"SHT_CUDA_INFO"
	.sectionflags	@""
	.align	4


	//----- nvinfo : EIATTR_CUDA_API_VERSION
	.align		4
        /*0000*/ 	.byte	0x04, 0x37
        /*0002*/ 	.short	(.L_1261 - .L_1260)
.L_1260:
        /*0004*/ 	.word	0x00000082


	//----- nvinfo : EIATTR_KPARAM_INFO
	.align		4
.L_1261:
        /*0008*/ 	.byte	0x04, 0x17
        /*000a*/ 	.short	(.L_1263 - .L_1262)
.L_1262:
        /*000c*/ 	.word	0x00000000
        /*0010*/ 	.short	0x0002
        /*0012*/ 	.short	0x0018
        /*0014*/ 	.byte	0x00, 0xf0, 0x41, 0x00


	//----- nvinfo : EIATTR_KPARAM_INFO
	.align		4
.L_1263:
        /*0018*/ 	.byte	0x04, 0x17
        /*001a*/ 	.short	(.L_1265 - .L_1264)
.L_1264:
        /*001c*/ 	.word	0x00000000
        /*0020*/ 	.short	0x0001
        /*0022*/ 	.short	0x0008
        /*0024*/ 	.byte	0x00, 0xf0, 0x41, 0x00


	//----- nvinfo : EIATTR_KPARAM_INFO
	.align		4
.L_1265:
        /*0028*/ 	.byte	0x04, 0x17
        /*002a*/ 	.short	(.L_1267 - .L_1266)
.L_1266:
        /*002c*/ 	.word	0x00000000
        /*0030*/ 	.short	0x0000
        /*0032*/ 	.short	0x0000
        /*0034*/ 	.byte	0x00, 0xf0, 0x11, 0x00


	//----- nvinfo : EIATTR_SPARSE_MMA_MASK
	.align		4
.L_1267:
        /*0038*/ 	.byte	0x03, 0x50
        /*003a*/ 	.short	0x0000


	//----- nvinfo : EIATTR_MAXREG_COUNT
	.align		4
        /*003c*/ 	.byte	0x03, 0x1b
        /*003e*/ 	.short	0x00ff


	//----- nvinfo : EIATTR_MERCURY_ISA_VERSION
	.align		4
        /*0040*/ 	.byte	0x03, 0x5f
        /*0042*/ 	.short	0x0101


	//----- nvinfo : EIATTR_VRC_CTA_INIT_COUNT
	.align		4
        /*0044*/ 	.byte	0x02, 0x4a
	.zero		1
	.zero		1


	//----- nvinfo : EIATTR_EXIT_INSTR_OFFSETS
	.align		4
        /*0048*/ 	.byte	0x04, 0x1c
        /*004a*/ 	.short	(.L_1269 - .L_1268)


	//   ....[0]....
.L_1268:
        /*004c*/ 	.word	0x00001dd0


	//   ....[1]....
        /*0050*/ 	.word	0x00001e20


	//   ....[2]....
        /*0054*/ 	.word	0x00003210


	//----- nvinfo : EIATTR_MAX_THREADS
	.align		4
.L_1269:
        /*0058*/ 	.byte	0x04, 0x05
        /*005a*/ 	.short	(.L_1271 - .L_1270)
.L_1270:
        /*005c*/ 	.word	0x00000080
        /*0060*/ 	.word	0x00000001
        /*0064*/ 	.word	0x00000001


	//----- nvinfo : EIATTR_CRS_STACK_SIZE
	.align		4
.L_1271:
        /*0068*/ 	.byte	0x04, 0x1e
        /*006a*/ 	.short	(.L_1273 - .L_1272)
.L_1272:
        /*006c*/ 	.word	0x00000000


	//----- nvinfo : EIATTR_CBANK_PARAM_SIZE
	.align		4
.L_1273:
        /*0070*/ 	.byte	0x03, 0x19
        /*0072*/ 	.short	0x0028


	//----- nvinfo : EIATTR_PARAM_CBANK
	.align		4
        /*0074*/ 	.byte	0x04, 0x0a
        /*0076*/ 	.short	(.L_1275 - .L_1274)
	.align		4
.L_1274:
        /*0078*/ 	.word	index@(.nv.constant0._ZN2at6native29vectorized_elementwise_kernelILi8EZZZNS0_65_GLOBAL__N__cd49fe81_27_ActivationSoftplusKernel_cu_9e10b42f_310015softplus_kernelERNS_18TensorIteratorBaseERKN3c106ScalarES8_ENKUlvE_clEvENKUlvE1_clEvEUlNS5_4HalfEE_St5arrayIPcLm2EEEEviT0_T1_)
        /*007c*/ 	.short	0x0380
        /*007e*/ 	.short	0x0028


	//----- nvinfo : EIATTR_SW_WAR
	.align		4
.L_1275:
        /*0080*/ 	.byte	0x04, 0x36
        /*0082*/ 	.short	(.L_1277 - .L_1276)
.L_1276:
        /*0084*/ 	.word	0x00000008
.L_1277:


//--------------------- .nv.info._ZN2at6native18elementwise_kernelILi128ELi4EZNS0_15gpu_kernel_implIZZZNS0_65_GLOBAL__N__cd49fe81_27_ActivationSoftplusKernel_cu_9e10b42f_310015softplus_kernelERNS_18TensorIteratorBaseERKN3c106ScalarES9_ENKUlvE_clEvENKUlvE0_clEvEUlfE_EEvS5_RKT_EUliE_EEviT1_ --------------------------
	.section	.nv.info._ZN2at6native18elementwise_kernelILi128ELi4EZNS0_15gpu_kernel_implIZZZNS0_65_GLOBAL__N__cd49fe81_27_ActivationSoftplusKernel_cu_9e10b42f_310015softplus_kernelERNS_18TensorIteratorBaseERKN3c106ScalarES9_ENKUlvE_clEvENKUlvE0_clEvEUlfE_EEvS5_RKT_EUliE_EEviT1_,"",@"SHT_CUDA_INFO"
	.sectionflags	@""
	.align	4


	//----- nvinfo : EIATTR_CUDA_API_VERSION
	.align		4
        /*0000*/ 	.byte	0x04, 0x37
        /*0002*/ 	.short	(.L_1279 - .L_1278)
.L_1278:
        /*0004*/ 	.word	0x00000082


	//----- nvinfo : EIATTR_KPARAM_INFO
	.align		4
.L_1279:
        /*0008*/ 	.byte	0x04, 0x17
        /*000a*/ 	.short	(.L_1281 - .L_1280)
.L_1280:
        /*000c*/ 	.word	0x00000000
        /*0010*/ 	.short	0x0001
        /*0012*/ 	.short	0x0008
        /*0014*/ 	.byte	0x00, 0xf0, 0xa1, 0x08


	//----- nvinfo : EIATTR_KPARAM_INFO
	.align		4
.L_1281:
        /*0018*/ 	.byte	0x04, 0x17
        /*001a*/ 	.short	(.L_1283 - .L_1282)
.L_1282:
        /*001c*/ 	.word	0x00000000
        /*0020*/ 	.short	0x0000
        /*0022*/ 	.short	0x0000
        /*0024*/ 	.byte	0x00, 0xf0, 0x11, 0x00


	//----- nvinfo : EIATTR_SPARSE_MMA_MASK
	.align		4
.L_1283:
        /*0028*/ 	.byte	0x03, 0x50
        /*002a*/ 	.short	0x0000


	//----- nvinfo : EIATTR_MAXREG_COUNT
	.align		4
        /*002c*/ 	.byte	0x03, 0x1b
        /*002e*/ 	.short	0x0080


	//----- nvinfo : EIATTR_EXTERNS
	.align		4
        /*0030*/ 	.byte	0x04, 0x0f
        /*0032*/ 	.short	(.L_1285 - .L_1284)


	//   ....[0]....
	.align		4
.L_1284:
        /*0034*/ 	.word	index@(__assertfail)


	//----- nvinfo : EIATTR_MERCURY_ISA_VERSION
	.align		4
.L_1285:
        /*0038*/ 	.byte	0x03, 0x5f
        /*003a*/ 	.short	0x0101


	//----- nvinfo : EIATTR_VRC_CTA_INIT_COUNT
	.align		4
        /*003c*/ 	.byte	0x02, 0x4a
	.zero		1
	.zero		1


	//----- nvinfo : EIATTR_SYSCALL_OFFSETS
	.align		4
        /*0040*/ 	.byte	0x04, 0x46
        /*0042*/ 	.short	(.L_1287 - .L_1286)


	//   ....[0]....
.L_1286:
        /*0044*/ 	.word	0x000020d0


	//   ....[1]....
        /*0048*/ 	.word	0x000030e0


	//   ....[2]....
        /*004c*/ 	.word	0x000052f0


	//   ....[3]....
        /*0050*/ 	.word	0x00006160


	//   ....[4]....
        /*0054*/ 	.word	0x00008480


	//   ....[5]....
        /*0058*/ 	.word	0x000092f0


	//   ....[6]....
        /*005c*/ 	.word	0x0000b620


	//   ....[7]....
        /*0060*/ 	.word	0x0000c460


	//----- nvinfo : EIATTR_EXIT_INSTR_OFFSETS
	.align		4
.L_1287:
        /*0064*/ 	.byte	0x04, 0x1c
        /*0066*/ 	.short	(.L_1289 - .L_1288)


	//   ....[0]....
.L_1288:
        /*0068*/ 	.word	0x000095a0


	//   ....[1]....
        /*006c*/ 	.word	0x0000b9e0


	//   ....[2]....
        /*0070*/ 	.word	0x0000ba20


	//   ....[3]....
        /*0074*/ 	.word	0x0000bab0


	//   ....[4]....
        /*0078*/ 	.word	0x0000bae0


	//   ....[5]....
        /*007c*/ 	.word	0x0000bb10


	//   ....[6]....
        /*0080*/ 	.word	0x0000bb90


	//   ....[7]....
        /*0084*/ 	.word	0x0000bbc0


	//   ....[8]....
        /*0088*/ 	.word	0x0000bc50


	//   ....[9]....
        /*008c*/ 	.word	0x0000bc90


	//   ....[10]....
        /*0090*/ 	.word	0x0000bcd0


	//   ....[11]....
        /*0094*/ 	.word	0x0000bda0


	//   ....[12]....
        /*0098*/ 	.word	0x0000bf00


	//   ....[13]....
        /*009c*/ 	.word	0x0000c060


	//   ....[14]....
        /*00a0*/ 	.word	0x0000c1b0


	//   ....[15]....
        /*00a4*/ 	.word	0x0000c1e0


	//   ....[16]....
        /*00a8*/ 	.word	0x0000c210


	//   ....[17]....
        /*00ac*/ 	.word	0x0000c2b0


	//   ....[18]....
        /*00b0*/ 	.word	0x0000c300


	//   ....[19]....
        /*00b4*/ 	.word	0x0000c470


	//   ....[20]....
        /*00b8*/ 	.word	0x0000c570


	//   ....[21]....
        /*00bc*/ 	.word	0x0000c6a0


	//   ....[22]....
        /*00c0*/ 	.word	0x0000c6d0


	//----- nvinfo : EIATTR_MAX_THREADS
	.align		4
.L_1289:
        /*00c4*/ 	.byte	0x04, 0x05
        /*00c6*/ 	.short	(.L_1291 - .L_1290)
.L_1290:
        /*00c8*/ 	.word	0x00000080
        /*00cc*/ 	.word	0x00000001
        /*00d0*/ 	.word	0x00000001


	//----- nvinfo : EIATTR_CRS_STACK_SIZE
	.align		4
.L_1291:
        /*00d4*/ 	.byte	0x04, 0x1e
        /*00d6*/ 	.short	(.L_1293 - .L_1292)
.L_1292:
        /*00d8*/ 	.word	0x00000000


	//----- nvinfo : EIATTR_CBANK_PARAM_SIZE
	.align		4
.L_1293:
        /*00dc*/ 	.byte	0x03, 0x19
        /*00de*/ 	.short	0x0230


	//----- nvinfo : EIATTR_PARAM_CBANK
	.align		4
        /*00e0*/ 	.byte	0x04, 0x0a
        /*00e2*/ 	.short	(.L_1295 - .L_1294)
	.align		4
.L_1294:
        /*00e4*/ 	.word	index@(.nv.constant0._ZN2at6native18elementwise_kernelILi128ELi4EZNS0_15gpu_kernel_implIZZZNS0_65_GLOBAL__N__cd49fe81_27_ActivationSoftplusKernel_cu_9e10b42f_310015softplus_kernelERNS_18TensorIteratorBaseERKN3c106ScalarES9_ENKUlvE_clEvENKUlvE0_clEvEUlfE_EEvS5_RKT_EUliE_EEviT1_)
        /*00e8*/ 	.short	0x0380
        /*00ea*/ 	.short	0x0230


	//----- nvinfo : EIATTR_SW_WAR
	.align		4
.L_1295:
        /*00ec*/ 	.byte	0x04, 0x36
        /*00ee*/ 	.short	(.L_1297 - .L_1296)
.L_1296:
        /*00f0*/ 	.word	0x00000008
.L_1297:


//--------------------- .nv.info._ZN2at6native27unrolled_elementwise_kernelIZZZNS0_65_GLOBAL__N__cd49fe81_27_ActivationSoftplusKernel_cu_9e10b42f_310015softplus_kernelERNS_18TensorIteratorBaseERKN3c106ScalarES8_ENKUlvE_clEvENKUlvE0_clEvEUlfE_St5arrayIPcLm2EELi4E23TrivialOffsetCalculatorILi1EjESG_NS0_6memory12LoadWithCastILi1EEENSH_13StoreWithCastILi1EEEEEviT_T0_T2_T3_T4_T5_ --------------------------
	.section	.nv.info._ZN2at6native27unrolled_elementwise_kernelIZZZNS0_65_GLOBAL__N__cd49fe81_27_ActivationSoftplusKernel_cu_9e10b42f_310015softplus_kernelERNS_18TensorIteratorBaseERKN3c106ScalarES8_ENKUlvE_clEvENKUlvE0_clEvEUlfE_St5arrayIPcLm2EELi4E23TrivialOffsetCalculatorILi1EjESG_NS0_6memory12LoadWithCastILi1EEENSH_13StoreWithCastILi1EEEEEviT_T0_T2_T3_T4_T5_,"",@"SHT_CUDA_INFO"
	.sectionflags	@""
	.align	4


	//----- nvinfo : EIATTR_CUDA_API_VERSION
	.align		4
        /*0000*/ 	.byte	0x04, 0x37
        /*0002*/ 	.short	(.L_1299 - .L_1298)
.L_1298:
        /*0004*/ 	.word	0x00000082


	//----- nvinfo : EIATTR_KPARAM_INFO
	.align		4
.L_1299:
        /*0008*/ 	.byte	0x04, 0x17
        /*000a*/ 	.short	(.L_1301 - .L_1300)
.L_1300:
        /*000c*/ 	.word	0x00000000
        /*0010*/ 	.short	0x0006
        /*0012*/ 	.short	0x0034
        /*0014*/ 	.byte	0x00, 0xf0, 0x21, 0x00


	//----- nvinfo : EIATTR_KPARAM_INFO
	.align		4
.L_1301:
        /*0018*/ 	.byte	0x04, 0x17
        /*001a*/ 	.short	(.L_1303 - .L_1302)
.L_1302:
        /*001c*/ 	.word	0x00000000
        /*0020*/ 	.short	0x0005
        /*0022*/ 	.short	0x002c
        /*0024*/ 	.byte	0x00, 0xf0, 0x21, 0x00


	//----- nvinfo : EIATTR_KPARAM_INFO
	.align		4
.L_1303:
        /*0028*/ 	.byte	0x04, 0x17
        /*002a*/ 	.short	(.L_1305 - .L_1304)
.L_1304:
        /*002c*/ 	.word	0x00000000
        /*0030*/ 	.short	0x0004
        /*0032*/ 	.short	0x0029
        /*0034*/ 	.byte	0x00, 0xf0, 0x05, 0x00


	//----- nvinfo : EIATTR_KPARAM_INFO
	.align		4
.L_1305:
        /*0038*/ 	.byte	0x04, 0x17
        /*003a*/ 	.short	(.L_1307 - .L_1306)
.L_1306:
        /*003c*/ 	.word	0x00000000
        /*0040*/ 	.short	0x0003
        /*0042*/ 	.short	0x0028
        /*0044*/ 	.byte	0x00, 0xf0, 0x05, 0x00


	//----- nvinfo : EIATTR_KPARAM_INFO
	.align		4
.L_1307:
        /*0048*/ 	.byte	0x04, 0x17
        /*004a*/ 	.short	(.L_1309 - .L_1308)
.L_1308:
        /*004c*/ 	.word	0x00000000
        /*0050*/ 	.short	0x0002
        /*0052*/ 	.short	0x0018
        /*0054*/ 	.byte	0x00, 0xf0, 0x41, 0x00


	//----- nvinfo : EIATTR_KPARAM_INFO
	.align		4
.L_1309:
        /*0058*/ 	.byte	0x04, 0x17
        /*005a*/ 	.short	(.L_1311 - .L_1310)
.L_1310:
        /*005c*/ 	.word	0x00000000
        /*0060*/ 	.short	0x0001
        /*0062*/ 	.short	0x0008
        /*0064*/ 	.byte	0x00, 0xf0, 0x41, 0x00


	//----- nvinfo : EIATTR_KPARAM_INFO
	.align		4
.L_1311:
        /*0068*/ 	.byte	0x04, 0x17
        /*006a*/ 	.short	(.L_1313 - .L_1312)
.L_1312:
        /*006c*/ 	.word	0x00000000
        /*0070*/ 	.short	0x0000
        /*0072*/ 	.short	0x0000
        /*0074*/ 	.byte	0x00, 0xf0, 0x11, 0x00


	//----- nvinfo : EIATTR_SPARSE_MMA_MASK
	.align		4
.L_1313:
        /*0078*/ 	.byte	0x03, 0x50
        /*007a*/ 	.short	0x0000


	//----- nvinfo : EIATTR_MAXREG_COUNT
	.align		4
        /*007c*/ 	.byte	0x03, 0x1b
        /*007e*/ 	.short	0x00ff


	//----- nvinfo : EIATTR_EXTERNS
	.align		4
        /*0080*/ 	.byte	0x04, 0x0f
        /*0082*/ 	.short	(.L_1315 - .L_1314)


	//   ....[0]....
	.align		4
.L_1314:
        /*0084*/ 	.word	index@(__assertfail)


	//----- nvinfo : EIATTR_MERCURY_ISA_VERSION
	.align		4
.L_1315:
        /*0088*/ 	.byte	0x03, 0x5f
        /*008a*/ 	.short	0x0101


	//----- nvinfo : EIATTR_VRC_CTA_INIT_COUNT
	.align		4
        /*008c*/ 	.byte	0x02, 0x4a
	.zero		1
	.zero		1


	//----- nvinfo : EIATTR_SYSCALL_OFFSETS
	.align		4
        /*0090*/ 	.byte	0x04, 0x46
        /*0092*/ 	.short	(.L_1317 - .L_1316)


	//   ....[0]....
.L_1316:
        /*0094*/ 	.word	0x00000de0


	//   ....[1]....
        /*0098*/ 	.word	0x00001cf0


	//   ....[2]....
        /*009c*/ 	.word	0x00002b80


	//   ....[3]....
        /*00a0*/ 	.word	0x000039e0


	//   ....[4]....
        /*00a4*/ 	.word	0x000052c0


	//   ....[5]....
        /*00a8*/ 	.word	0x00006060


	//   ....[6]....
        /*00ac*/ 	.word	0x00006ec0


	//   ....[7]....
        /*00b0*/ 	.word	0x00007d20


	//----- nvinfo : EIATTR_EXIT_INSTR_OFFSETS
	.align		4
.L_1317:
        /*00b4*/ 	.byte	0x04, 0x1c
        /*00b6*/ 	.short	(.L_1319 - .L_1318)


	//   ....[0]....
.L_1318:
        /*00b8*/ 	.word	0x00007160


	//   ....[1]....
        /*00bc*/ 	.word	0x000072a0


	//   ....[2]....
        /*00c0*/ 	.word	0x000072e0


	//   ....[3]....
        /*00c4*/ 	.word	0x00007370


	//   ....[4]....
        /*00c8*/ 	.word	0x000073a0


	//   ....[5]....
        /*00cc*/ 	.word	0x000073d0


	//   ....[6]....
        /*00d0*/ 	.word	0x00007450


	//   ....[7]....
        /*00d4*/ 	.word	0x00007480


	//   ....[8]....
        /*00d8*/ 	.word	0x00007510


	//   ....[9]....
        /*00dc*/ 	.word	0x00007550


	//   ....[10]....
        /*00e0*/ 	.word	0x00007590


	//   ....[11]....
        /*00e4*/ 	.word	0x00007660


	//   ....[12]....
        /*00e8*/ 	.word	0x000077c0


	//   ....[13]....
        /*00ec*/ 	.word	0x00007920


	//   ....[14]....
        /*00f0*/ 	.word	0x00007a70


	//   ....[15]....
        /*00f4*/ 	.word	0x00007aa0


	//   ....[16]....
        /*00f8*/ 	.word	0x00007ad0


	//   ....[17]....
        /*00fc*/ 	.word	0x00007b70


	//   ....[18]....
        /*0100*/ 	.word	0x00007bc0


	//   ....[19]....
        /*0104*/ 	.word	0x00007d30


	//   ....[20]....
        /*0108*/ 	.word	0x00007e30


	//   ....[21]....
        /*010c*/ 	.word	0x00007f60


	//   ....[22]....
        /*0110*/ 	.word	0x00007f90


	//----- nvinfo : EIATTR_MAX_THREADS
	.align		4
.L_1319:
        /*0114*/ 	.byte	0x04, 0x05
        /*0116*/ 	.short	(.L_1321 - .L_1320)
.L_1320:
        /*0118*/ 	.word	0x00000080
        /*011c*/ 	.word	0x00000001
        /*0120*/ 	.word	0x00000001


	//----- nvinfo : EIATTR_CRS_STACK_SIZE
	.align		4
.L_1321:
        /*0124*/ 	.byte	0x04, 0x1e
        /*0126*/ 	.short	(.L_1323 - .L_1322)
.L_1322:
        /*0128*/ 	.word	0x00000000


	//----- nvinfo : EIATTR_CBANK_PARAM_SIZE
	.align		4
.L_1323:
        /*012c*/ 	.byte	0x03, 0x19
        /*012e*/ 	.short	0x003c


	//----- nvinfo : EIATTR_PARAM_CBANK
	.align		4
        /*0130*/ 	.byte	0x04, 0x0a
        /*0132*/ 	.short	(.L_1325 - .L_1324)
	.align		4
.L_1324:
        /*0134*/ 	.word	index@(.nv.constant0._ZN2at6native27unrolled_elementwise_kernelIZZZNS0_65_GLOBAL__N__cd49fe81_27_ActivationSoftplusKernel_cu_9e10b42f_310015softplus_kernelERNS_18TensorIteratorBaseERKN3c106ScalarES8_ENKUlvE_clEvENKUlvE0_clEvEUlfE_St5arrayIPcLm2EELi4E23TrivialOffsetCalculatorILi1EjESG_NS0_6memory12LoadWithCastILi1EEENSH_13StoreWithCastILi1EEEEEviT_T0_T2_T3_T4_T5_)
        /*0138*/ 	.short	0x0380
        /*013a*/ 	.short	0x003c


	//----- nvinfo : EIATTR_SW_WAR
	.align		4
.L_1325:
        /*013c*/ 	.byte	0x04, 0x36
        /*013e*/ 	.short	(.L_1327 - .L_1326)
.L_1326:
        /*0140*/ 	.word	0x00000008
.L_1327:


//--------------------- .nv.info._ZN2at6native18elementwise_kernelILi128ELi2EZNS0_22gpu_kernel_impl_nocastIZZZNS0_65_GLOBAL__N__cd49fe81_27_ActivationSoftplusKernel_cu_9e10b42f_310015softplus_kernelERNS_18TensorIteratorBaseERKN3c106ScalarES9_ENKUlvE_clEvENKUlvE0_clEvEUlfE_EEvS5_RKT_EUliE_EEviT1_ --------------------------
	.section	.nv.info._ZN2at6native18elementwise_kernelILi128ELi2EZNS0_22gpu_kernel_impl_nocastIZZZNS0_65_GLOBAL__N__cd49fe81_27_ActivationSoftplusKernel_cu_9e10b42f_310015softplus_kernelERNS_18TensorIteratorBaseERKN3c106ScalarES9_ENKUlvE_clEvENKUlvE0_clEvEUlfE_EEvS5_RKT_EUliE_EEviT1_,"",@"SHT_CUDA_INFO"
	.sectionflags	@""
	.align	4


	//----- nvinfo : EIATTR_CUDA_API_VERSION
	.align		4
        /*0000*/ 	.byte	0x04, 0x37
        /*0002*/ 	.short	(.L_1329 - .L_1328)
.L_1328:
        /*0004*/ 	.word	0x00000082


	//----- nvinfo : EIATTR_KPARAM_INFO
	.align		4
.L_1329:
        /*0008*/ 	.byte	0x04, 0x17
        /*000a*/ 	.short	(.L_1331 - .L_1330)
.L_1330:
        /*000c*/ 	.word	0x00000000
        /*0010*/ 	.short	0x0001
        /*0012*/ 	.short	0x0008
        /*0014*/ 	.byte	0x00, 0xf0, 0x81, 0x08


	//----- nvinfo : EIATTR_KPARAM_INFO
	.align		4
.L_1331:
        /*0018*/ 	.byte	0x04, 0x17
        /*001a*/ 	.short	(.L_1333 - .L_1332)
.L_1332:
        /*001c*/ 	.word	0x00000000
        /*0020*/ 	.short	0x0000
        /*0022*/ 	.short	0x0000
        /*0024*/ 	.byte	0x00, 0xf0, 0x11, 0x00


	//----- nvinfo : EIATTR_SPARSE_MMA_MASK
	.align		4
.L_1333:
        /*0028*/ 	.byte	0x03, 0x50
        /*002a*/ 	.short	0x0000


	//----- nvinfo : EIATTR_MAXREG_COUNT
	.align		4
        /*002c*/ 	.byte	0x03, 0x1b
        /*002e*/ 	.short	0x0080


	//----- nvinfo : EIATTR_MERCURY_ISA_VERSION
	.align		4
        /*0030*/ 	.byte	0x03, 0x5f
        /*0032*/ 	.short	0x0101


	//----- nvinfo : EIATTR_VRC_CTA_INIT_COUNT
	.align		4
        /*0034*/ 	.byte	0x02, 0x4a
	.zero		1
	.zero		1


	//----- nvinfo : EIATTR_EXIT_INSTR_OFFSETS
	.align		4
        /*0038*/ 	.byte	0x04, 0x1c
        /*003a*/ 	.short	(.L_1335 - .L_1334)


	//   ....[0]....
.L_1334:
        /*003c*/ 	.word	0x00000380


	//   ....[1]....
        /*0040*/ 	.word	0x00000610


	//   ....[2]....
        /*0044*/ 	.word	0x00001c40


	//   ....[3]....
        /*0048*/ 	.word	0x000031c0


	//----- nvinfo : EIATTR_MAX_THREADS
	.align		4
.L_1335:
        /*004c*/ 	.byte	0x04, 0x05
        /*004e*/ 	.short	(.L_1337 - .L_1336)
.L_1336:
        /*0050*/ 	.word	0x00000080
        /*0054*/ 	.word	0x00000001
        /*0058*/ 	.word	0x00000001


	//----- nvinfo : EIATTR_CRS_STACK_SIZE
	.align		4
.L_1337:
        /*005c*/ 	.byte	0x04, 0x1e
        /*005e*/ 	.short	(.L_1339 - .L_1338)
.L_1338:
        /*0060*/ 	.word	0x00000000


	//----- nvinfo : EIATTR_CBANK_PARAM_SIZE
	.align		4
.L_1339:
        /*0064*/ 	.byte	0x03, 0x19
        /*0066*/ 	.short	0x0228


	//----- nvinfo : EIATTR_PARAM_CBANK
	.align		4
        /*0068*/ 	.byte	0x04, 0x0a
        /*006a*/ 	.short	(.L_1341 - .L_1340)
	.align		4
.L_1340:
        /*006c*/ 	.word	index@(.nv.constant0._ZN2at6native18elementwise_kernelILi128ELi2EZNS0_22gpu_kernel_impl_nocastIZZZNS0_65_GLOBAL__N__cd49fe81_27_ActivationSoftplusKernel_cu_9e10b42f_310015softplus_kernelERNS_18TensorIteratorBaseERKN3c106ScalarES9_ENKUlvE_clEvENKUlvE0_clEvEUlfE_EEvS5_RKT_EUliE_EEviT1_)
        /*0070*/ 	.short	0x0380
        /*0072*/ 	.short	0x0228


	//----- nvinfo : EIATTR_SW_WAR
	.align		4
.L_1341:
        /*0074*/ 	.byte	0x04, 0x36
        /*0076*/ 	.short	(.L_1343 - .L_1342)
.L_1342:
        /*0078*/ 	.word	0x00000008
.L_1343:


//--------------------- .nv.info._ZN2at6native27unrolled_elementwise_kernelIZZZNS0_65_GLOBAL__N__cd49fe81_27_ActivationSoftplusKernel_cu_9e10b42f_310015softplus_kernelERNS_18TensorIteratorBaseERKN3c106ScalarES8_ENKUlvE_clEvENKUlvE0_clEvEUlfE_St5arrayIPcLm2EELi4E23TrivialOffsetCalculatorILi1EjESG_NS0_6memory15LoadWithoutCastENSH_16StoreWithoutCastEEEviT_T0_T2_T3_T4_T5_ --------------------------
	.section	.nv.info._ZN2at6native27unrolled_elementwise_kernelIZZZNS0_65_GLOBAL__N__cd49fe81_27_ActivationSoftplusKernel_cu_9e10b42f_310015softplus_kernelERNS_18TensorIteratorBaseERKN3c106ScalarES8_ENKUlvE_clEvENKUlvE0_clEvEUlfE_St5arrayIPcLm2EELi4E23TrivialOffsetCalculatorILi1EjESG_NS0_6memory15LoadWithoutCastENSH_16StoreWithoutCastEEEviT_T0_T2_T3_T4_T5_,"",@"SHT_CUDA_INFO"
	.sectionflags	@""
	.align	4


	//----- nvinfo : EIATTR_CUDA_API_VERSION
	.align		4
        /*0000*/ 	.byte	0x04, 0x37
        /*0002*/ 	.short	(.L_1345 - .L_1344)
.L_1344:
        /*0004*/ 	.word	0x00000082


	//----- nvinfo : EIATTR_KPARAM_INFO
	.align		4
.L_1345:
        /*0008*/ 	.byte	0x04, 0x17
        /*000a*/ 	.short	(.L_1347 - .L_1346)
.L_1346:
        /*000c*/ 	.word	0x00000000
        /*0010*/ 	.short	0x0006
        /*0012*/ 	.short	0x002b
        /*0014*/ 	.byte	0x00, 0xf0, 0x05, 0x00


	//----- nvinfo : EIATTR_KPARAM_INFO
	.align		4
.L_1347:
        /*0018*/ 	.byte	0x04, 0x17
        /*001a*/ 	.short	(.L_1349 - .L_1348)
.L_1348:
        /*001c*/ 	.word	0x00000000
        /*0020*/ 	.short	0x0005
        /*0022*/ 	.short	0x002a
        /*0024*/ 	.byte	0x00, 0xf0, 0x05, 0x00


	//----- nvinfo : EIATTR_KPARAM_INFO
	.align		4
.L_1349:
        /*0028*/ 	.byte	0x04, 0x17
        /*002a*/ 	.short	(.L_1351 - .L_1350)
.L_1350:
        /*002c*/ 	.word	0x00000000
        /*0030*/ 	.short	0x0004
        /*0032*/ 	.short	0x0029
        /*0034*/ 	.byte	0x00, 0xf0, 0x05, 0x00


	//----- nvinfo : EIATTR_KPARAM_INFO
	.align		4
.L_1351:
        /*0038*/ 	.byte	0x04, 0x17
        /*003a*/ 	.short	(.L_1353 - .L_1352)
.L_1352:
        /*003c*/ 	.word	0x00000000
        /*0040*/ 	.short	0x0003
        /*0042*/ 	.short	0x0028
        /*0044*/ 	.byte	0x00, 0xf0, 0x05, 0x00


	//----- nvinfo : EIATTR_KPARAM_INFO
	.align		4
.L_1353:
        /*0048*/ 	.byte	0x04, 0x17
        /*004a*/ 	.short	(.L_1355 - .L_1354)
.L_1354:
        /*004c*/ 	.word	0x00000000
        /*0050*/ 	.short	0x0002
        /*0052*/ 	.short	0x0018
        /*0054*/ 	.byte	0x00, 0xf0, 0x41, 0x00


	//----- nvinfo : EIATTR_KPARAM_INFO
	.align		4
.L_1355:
        /*0058*/ 	.byte	0x04, 0x17
        /*005a*/ 	.short	(.L_1357 - .L_1356)
.L_1356:
        /*005c*/ 	.word	0x00000000
        /*0060*/ 	.short	0x0001
        /*0062*/ 	.short	0x0008
        /*0064*/ 	.byte	0x00, 0xf0, 0x41, 0x00


	//----- nvinfo : EIATTR_KPARAM_INFO
	.align		4
.L_1357:
        /*0068*/ 	.byte	0x04, 0x17
        /*006a*/ 	.short	(.L_1359 - .L_1358)
.L_1358:
        /*006c*/ 	.word	0x00000000
        /*0070*/ 	.short	0x0000
        /*0072*/ 	.short	0x0000
        /*0074*/ 	.byte	0x00, 0xf0, 0x11, 0x00


	//----- nvinfo : EIATTR_SPARSE_MMA_MASK
	.align		4
.L_1359:
        /*0078*/ 	.byte	0x03, 0x50
        /*007a*/ 	.short	0x0000


	//----- nvinfo : EIATTR_MAXREG_COUNT
	.align		4
        /*007c*/ 	.byte	0x03, 0x1b
        /*007e*/ 	.short	0x00ff


	//----- nvinfo : EIATTR_MERCURY_ISA_VERSION
	.align		4
        /*0080*/ 	.byte	0x03, 0x5f
        /*0082*/ 	.short	0x0101


	//----- nvinfo : EIATTR_VRC_CTA_INIT_COUNT
	.align		4
        /*0084*/ 	.byte	0x02, 0x4a
	.zero		1
	.zero		1


	//----- nvinfo : EIATTR_EXIT_INSTR_OFFSETS
	.align		4
        /*0088*/ 	.byte	0x04, 0x1c
        /*008a*/ 	.short	(.L_1361 - .L_1360)


	//   ....[0]....
.L_1360:
        /*008c*/ 	.word	0x00000d90


	//   ....[1]....
        /*0090*/ 	.word	0x00000de0


	//----- nvinfo : EIATTR_MAX_THREADS
	.align		4
.L_1361:
        /*0094*/ 	.byte	0x04, 0x05
        /*0096*/ 	.short	(.L_1363 - .L_1362)
.L_1362:
        /*0098*/ 	.word	0x00000080
        /*009c*/ 	.word	0x00000001
        /*00a0*/ 	.word	0x00000001


	//----- nvinfo : EIATTR_CRS_STACK_SIZE
	.align		4
.L_1363:
        /*00a4*/ 	.byte	0x04, 0x1e
        /*00a6*/ 	.short	(.L_1365 - .L_1364)
.L_1364:
        /*00a8*/ 	.word	0x00000000


	//----- nvinfo : EIATTR_CBANK_PARAM_SIZE
	.align		4
.L_1365:
        /*00ac*/ 	.byte	0x03, 0x19
        /*00ae*/ 	.short	0x002c


	//----- nvinfo : EIATTR_PARAM_CBANK
	.align		4
        /*00b0*/ 	.byte	0x04, 0x0a
        /*00b2*/ 	.short	(.L_1367 - .L_1366)
	.align		4
.L_1366:
        /*00b4*/ 	.word	index@(.nv.constant0._ZN2at6native27unrolled_elementwise_kernelIZZZNS0_65_GLOBAL__N__cd49fe81_27_ActivationSoftplusKernel_cu_9e10b42f_310015softplus_kernelERNS_18TensorIteratorBaseERKN3c106ScalarES8_ENKUlvE_clEvENKUlvE0_clEvEUlfE_St5arrayIPcLm2EELi4E23TrivialOffsetCalculatorILi1EjESG_NS0_6memory15LoadWithoutCastENSH_16StoreWithoutCastEEEviT_T0_T2_T3_T4_T5_)
        /*00b8*/ 	.short	0x0380
        /*00ba*/ 	.short	0x002c


	//----- nvinfo : EIATTR_SW_WAR
	.align		4
.L_1367:
        /*00bc*/ 	.byte	0x04, 0x36
        /*00be*/ 	.short	(.L_1369 - .L_1368)
.L_1368:
        /*00c0*/ 	.word	0x00000008
.L_1369:


//--------------------- .nv.info._ZN2at6native29vectorized_elementwise_kernelILi2EZZZNS0_65_GLOBAL__N__cd49fe81_27_ActivationSoftplusKernel_cu_9e10b42f_310015softplus_kernelERNS_18TensorIteratorBaseERKN3c106ScalarES8_ENKUlvE_clEvENKUlvE0_clEvEUlfE_St5arrayIPcLm2EEEEviT0_T1_ --------------------------
	.section	.nv.info._ZN2at6native29vectorized_elementwise_kernelILi2EZZZNS0_65_GLOBAL__N__cd49fe81_27_ActivationSoftplusKernel_cu_9e10b42f_310015softplus_kernelERNS_18TensorIteratorBaseERKN3c106ScalarES8_ENKUlvE_clEvENKUlvE0_clEvEUlfE_St5arrayIPcLm2EEEEviT0_T1_,"",@"SHT_CUDA_INFO"
	.sectionflags	@""
	.align	4


	//----- nvinfo : EIATTR_CUDA_API_VERSION
	.align		4
        /*0000*/ 	.byte	0x04, 0x37
        /*0002*/ 	.short	(.L_1371 - .L_1370)
.L_1370:
        /*0004*/ 	.word	0x00000082


	//----- nvinfo : EIATTR_KPARAM_INFO
	.align		4
.L_1371:
        /*0008*/ 	.byte	0x04, 0x17
        /*000a*/ 	.short	(.L_1373 - .L_1372)
.L_1372:
        /*000c*/ 	.word	0x00000000
        /*0010*/ 	.short	0x0002
        /*0012*/ 	.short	0x0018
        /*0014*/ 	.byte	0x00, 0xf0, 0x41, 0x00


	//----- nvinfo : EIATTR_KPARAM_INFO
	.align		4
.L_1373:
        /*0018*/ 	.byte	0x04, 0x17
        /*001a*/ 	.short	(.L_1375 - .L_1374)
.L_1374:
        /*001c*/ 	.word	0x00000000
        /*0020*/ 	.short	0x0001
        /*0022*/ 	.short	0x0008
        /*0024*/ 	.byte	0x00, 0xf0, 0x41, 0x00


	//----- nvinfo : EIATTR_KPARAM_INFO
	.align		4
.L_1375:
        /*0028*/ 	.byte	0x04, 0x17
        /*002a*/ 	.short	(.L_1377 - .L_1376)
.L_1376:
        /*002c*/ 	.word	0x00000000
        /*0030*/ 	.short	0x0000
        /*0032*/ 	.short	0x0000
        /*0034*/ 	.byte	0x00, 0xf0, 0x11, 0x00


	//----- nvinfo : EIATTR_SPARSE_MMA_MASK
	.align		4
.L_1377:
        /*0038*/ 	.byte	0x03, 0x50
        /*003a*/ 	.short	0x0000


	//----- nvinfo : EIATTR_MAXREG_COUNT
	.align		4
        /*003c*/ 	.byte	0x03, 0x1b
        /*003e*/ 	.short	0x00ff


	//----- nvinfo : EIATTR_MERCURY_ISA_VERSION
	.align		4
        /*0040*/ 	.byte	0x03, 0x5f
        /*0042*/ 	.short	0x0101


	//----- nvinfo : EIATTR_VRC_CTA_INIT_COUNT
	.align		4
        /*0044*/ 	.byte	0x02, 0x4a
	.zero		1
	.zero		1


	//----- nvinfo : EIATTR_EXIT_INSTR_OFFSETS
	.align		4
        /*0048*/ 	.byte	0x04, 0x1c
        /*004a*/ 	.short	(.L_1379 - .L_1378)


	//   ....[0]....
.L_1378:
        /*004c*/ 	.word	0x00001bd0


	//   ....[1]....
        /*0050*/ 	.word	0x00001c20


	//   ....[2]....
        /*0054*/ 	.word	0x00002fb0


	//----- nvinfo : EIATTR_MAX_THREADS
	.align		4
.L_1379:
        /*0058*/ 	.byte	0x04, 0x05
        /*005a*/ 	.short	(.L_1381 - .L_1380)
.L_1380:
        /*005c*/ 	.word	0x00000080
        /*0060*/ 	.word	0x00000001
        /*0064*/ 	.word	0x00000001


	//----- nvinfo : EIATTR_CRS_STACK_SIZE
	.align		4
.L_1381:
        /*0068*/ 	.byte	0x04, 0x1e
        /*006a*/ 	.short	(.L_1383 - .L_1382)
.L_1382:
        /*006c*/ 	.word	0x00000000


	//----- nvinfo : EIATTR_CBANK_PARAM_SIZE
	.align		4
.L_1383:
        /*0070*/ 	.byte	0x03, 0x19
        /*0072*/ 	.short	0x0028


	//----- nvinfo : EIATTR_PARAM_CBANK
	.align		4
        /*0074*/ 	.byte	0x04, 0x0a
        /*0076*/ 	.short	(.L_1385 - .L_1384)
	.align		4
.L_1384:
        /*0078*/ 	.word	index@(.nv.constant0._ZN2at6native29vectorized_elementwise_kernelILi2EZZZNS0_65_GLOBAL__N__cd49fe81_27_ActivationSoftplusKernel_cu_9e10b42f_310015softplus_kernelERNS_18TensorIteratorBaseERKN3c106ScalarES8_ENKUlvE_clEvENKUlvE0_clEvEUlfE_St5arrayIPcLm2EEEEviT0_T1_)
        /*007c*/ 	.short	0x0380
        /*007e*/ 	.short	0x0028


	//----- nvinfo : EIATTR_SW_WAR
	.align		4
.L_1385:
        /*0080*/ 	.byte	0x04, 0x36
        /*0082*/ 	.short	(.L_1387 - .L_1386)
.L_1386:
        /*0084*/ 	.word	0x00000008
.L_1387:


//--------------------- .nv.info._ZN2at6native29vectorized_elementwise_kernelILi4EZZZNS0_65_GLOBAL__N__cd49fe81_27_ActivationSoftplusKernel_cu_9e10b42f_310015softplus_kernelERNS_18TensorIteratorBaseERKN3c106ScalarES8_ENKUlvE_clEvENKUlvE0_clEvEUlfE_St5arrayIPcLm2EEEEviT0_T1_ --------------------------
	.section	.nv.info._ZN2at6native29vectorized_elementwise_kernelILi4EZZZNS0_65_GLOBAL__N__cd49fe81_27_ActivationSoftplusKernel_cu_9e10b42f_310015softplus_kernelERNS_18TensorIteratorBaseERKN3c106ScalarES8_ENKUlvE_clEvENKUlvE0_clEvEUlfE_St5arrayIPcLm2EEEEviT0_T1_,"",@"SHT_CUDA_INFO"
	.sectionflags	@""
	.align	4


	//----- nvinfo : EIATTR_CUDA_API_VERSION
	.align		4
        /*0000*/ 	.byte	0x04, 0x37
        /*0002*/ 	.short	(.L_1389 - .L_1388)
.L_1388:
        /*0004*/ 	.word	0x00000082


	//----- nvinfo : EIATTR_KPARAM_INFO
	.align		4
.L_1389:
        /*0008*/ 	.byte	0x04, 0x17
        /*000a*/ 	.short	(.L_1391 - .L_1390)
.L_1390:
        /*000c*/ 	.word	0x00000000
        /*0010*/ 	.short	0x0002
        /*0012*/ 	.short	0x0018
        /*0014*/ 	.byte	0x00, 0xf0, 0x41, 0x00


	//----- nvinfo : EIATTR_KPARAM_INFO
	.align		4
.L_1391:
        /*0018*/ 	.byte	0x04, 0x17
        /*001a*/ 	.short	(.L_1393 - .L_1392)
.L_1392:
        /*001c*/ 	.word	0x00000000
        /*0020*/ 	.short	0x0001
        /*0022*/ 	.short	0x0008
        /*0024*/ 	.byte	0x00, 0xf0, 0x41, 0x00


	//----- nvinfo : EIATTR_KPARAM_INFO
	.align		4
.L_1393:
        /*0028*/ 	.byte	0x04, 0x17
        /*002a*/ 	.short	(.L_1395 - .L_1394)
.L_1394:
        /*002c*/ 	.word	0x00000000
        /*0030*/ 	.short	0x0000
        /*0032*/ 	.short	0x0000
        /*0034*/ 	.byte	0x00, 0xf0, 0x11, 0x00


	//----- nvinfo : EIATTR_SPARSE_MMA_MASK
	.align		4
.L_1395:
        /*0038*/ 	.byte	0x03, 0x50
        /*003a*/ 	.short	0x0000


	//----- nvinfo : EIATTR_MAXREG_COUNT
	.align		4
        /*003c*/ 	.byte	0x03, 0x1b
        /*003e*/ 	.short	0x00ff


	//----- nvinfo : EIATTR_MERCURY_ISA_VERSION
	.align		4
        /*0040*/ 	.byte	0x03, 0x5f
        /*0042*/ 	.short	0x0101


	//----- nvinfo : EIATTR_VRC_CTA_INIT_COUNT
	.align		4
        /*0044*/ 	.byte	0x02, 0x4a
	.zero		1
	.zero		1


	//----- nvinfo : EIATTR_EXIT_INSTR_OFFSETS
	.align		4
        /*0048*/ 	.byte	0x04, 0x1c
        /*004a*/ 	.short	(.L_1397 - .L_1396)


	//   ....[0]....
.L_1396:
        /*004c*/ 	.word	0x00001bd0


	//   ....[1]....
        /*0050*/ 	.word	0x00001c20


	//   ....[2]....
        /*0054*/ 	.word	0x00002f70


	//----- nvinfo : EIATTR_MAX_THREADS
	.align		4
.L_1397:
        /*0058*/ 	.byte	0x04, 0x05
        /*005a*/ 	.short	(.L_1399 - .L_1398)
.L_1398:
        /*005c*/ 	.word	0x00000080
        /*0060*/ 	.word	0x00000001
        /*0064*/ 	.word	0x00000001


	//----- nvinfo : EIATTR_CRS_STACK_SIZE
	.align		4
.L_1399:
        /*0068*/ 	.byte	0x04, 0x1e
        /*006a*/ 	.short	(.L_1401 - .L_1400)
.L_1400:
        /*006c*/ 	.word	0x00000000


	//----- nvinfo : EIATTR_CBANK_PARAM_SIZE
	.align		4
.L_1401:
        /*0070*/ 	.byte	0x03, 0x19
        /*0072*/ 	.short	0x0028


	//----- nvinfo : EIATTR_PARAM_CBANK
	.align		4
        /*0074*/ 	.byte	0x04, 0x0a
        /*0076*/ 	.short	(.L_1403 - .L_1402)
	.align		4
.L_1402:
        /*0078*/ 	.word	index@(.nv.constant0._ZN2at6native29vectorized_elementwise_kernelILi4EZZZNS0_65_GLOBAL__N__cd49fe81_27_ActivationSoftplusKernel_cu_9e10b42f_310015softplus_kernelERNS_18TensorIteratorBaseERKN3c106ScalarES8_ENKUlvE_clEvENKUlvE0_clEvEUlfE_St5arrayIPcLm2EEEEviT0_T1_)
        /*007c*/ 	.short	0x0380
        /*007e*/ 	.short	0x0028


	//----- nvinfo : EIATTR_SW_WAR
	.align		4
.L_1403:
        /*0080*/ 	.byte	0x04, 0x36
        /*0082*/ 	.short	(.L_1405 - .L_1404)
.L_1404:
        /*0084*/ 	.word	0x00000008
.L_1405:


//--------------------- .nv.info._ZN2at6native29vectorized_elementwise_kernelILi8EZZZNS0_65_GLOBAL__N__cd49fe81_27_ActivationSoftplusKernel_cu_9e10b42f_310015softplus_kernelERNS_18TensorIteratorBaseERKN3c106ScalarES8_ENKUlvE_clEvENKUlvE0_clEvEUlfE_St5arrayIPcLm2EEEEviT0_T1_ --------------------------
	.section	.nv.info._ZN2at6native29vectorized_elementwise_kernelILi8EZZZNS0_65_GLOBAL__N__cd49fe81_27_ActivationSoftplusKernel_cu_9e10b42f_310015softplus_kernelERNS_18TensorIteratorBaseERKN3c106ScalarES8_ENKUlvE_clEvENKUlvE0_clEvEUlfE_St5arrayIPcLm2EEEEviT0_T1_,"",@"SHT_CUDA_INFO"
	.sectionflags	@""
	.align	4


	//----- nvinfo : EIATTR_CUDA_API_VERSION
	.align		4
        /*0000*/ 	.byte	0x04, 0x37
        /*0002*/ 	.short	(.L_1407 - .L_1406)
.L_1406:
        /*0004*/ 	.word	0x00000082


	//----- nvinfo : EIATTR_KPARAM_INFO
	.align		4
.L_1407:
        /*0008*/ 	.byte	0x04, 0x17
        /*000a*/ 	.short	(.L_1409 - .L_1408)
.L_1408:
        /*000c*/ 	.word	0x00000000
        /*0010*/ 	.short	0x0002
        /*0012*/ 	.short	0x0018
        /*0014*/ 	.byte	0x00, 0xf0, 0x41, 0x00


	//----- nvinfo : EIATTR_KPARAM_INFO
	.align		4
.L_1409:
        /*0018*/ 	.byte	0x04, 0x17
        /*001a*/ 	.short	(.L_1411 - .L_1410)
.L_1410:
        /*001c*/ 	.word	0x00000000
        /*0020*/ 	.short	0x0001
        /*0022*/ 	.short	0x0008
        /*0024*/ 	.byte	0x00, 0xf0, 0x41, 0x00


	//----- nvinfo : EIATTR_KPARAM_INFO
	.align		4
.L_1411:
        /*0028*/ 	.byte	0x04, 0x17
        /*002a*/ 	.short	(.L_1413 - .L_1412)
.L_1412:
        /*002c*/ 	.word	0x00000000
        /*0030*/ 	.short	0x0000
        /*0032*/ 	.short	0x0000
        /*0034*/ 	.byte	0x00, 0xf0, 0x11, 0x00


	//----- nvinfo : EIATTR_SPARSE_MMA_MASK
	.align		4
.L_1413:
        /*0038*/ 	.byte	0x03, 0x50
        /*003a*/ 	.short	0x0000


	//----- nvinfo : EIATTR_MAXREG_COUNT
	.align		4
        /*003c*/ 	.byte	0x03, 0x1b
        /*003e*/ 	.short	0x00ff


	//----- nvinfo : EIATTR_MERCURY_ISA_VERSION
	.align		4
        /*0040*/ 	.byte	0x03, 0x5f
        /*0042*/ 	.short	0x0101


	//----- nvinfo : EIATTR_VRC_CTA_INIT_COUNT
	.align		4
        /*0044*/ 	.byte	0x02, 0x4a
	.zero		1
	.zero		1


	//----- nvinfo : EIATTR_EXIT_INSTR_OFFSETS
	.align		4
        /*0048*/ 	.byte	0x04, 0x1c
        /*004a*/ 	.short	(.L_1415 - .L_1414)


	//   ....[0]....
.L_1414:
        /*004c*/ 	.word	0x00001bd0


	//   ....[1]....
        /*0050*/ 	.word	0x00001c20


	//   ....[2]....
        /*0054*/ 	.word	0x00002f50


	//----- nvinfo : EIATTR_MAX_THREADS
	.align		4
.L_1415:
        /*0058*/ 	.byte	0x04, 0x05
        /*005a*/ 	.short	(.L_1417 - .L_1416)
.L_1416:
        /*005c*/ 	.word	0x00000080
        /*0060*/ 	.word	0x00000001
        /*0064*/ 	.word	0x00000001


	//----- nvinfo : EIATTR_CRS_STACK_SIZE
	.align		4
.L_1417:
        /*0068*/ 	.byte	0x04, 0x1e
        /*006a*/ 	.short	(.L_1419 - .L_1418)
.L_1418:
        /*006c*/ 	.word	0x00000000


	//----- nvinfo : EIATTR_CBANK_PARAM_SIZE
	.align		4
.L_1419:
        /*0070*/ 	.byte	0x03, 0x19
        /*0072*/ 	.short	0x0028


	//----- nvinfo : EIATTR_PARAM_CBANK
	.align		4
        /*0074*/ 	.byte	0x04, 0x0a
        /*0076*/ 	.short	(.L_1421 - .L_1420)
	.align		4
.L_1420:
        /*0078*/ 	.word	index@(.nv.constant0._ZN2at6native29vectorized_elementwise_kernelILi8EZZZNS0_65_GLOBAL__N__cd49fe81_27_ActivationSoftplusKernel_cu_9e10b42f_310015softplus_kernelERNS_18TensorIteratorBaseERKN3c106ScalarES8_ENKUlvE_clEvENKUlvE0_clEvEUlfE_St5arrayIPcLm2EEEEviT0_T1_)
        /*007c*/ 	.short	0x0380
        /*007e*/ 	.short	0x0028


	//----- nvinfo : EIATTR_SW_WAR
	.align		4
.L_1421:
        /*0080*/ 	.byte	0x04, 0x36
        /*0082*/ 	.short	(.L_1423 - .L_1422)
.L_1422:
        /*0084*/ 	.word	0x00000008
.L_1423:


//--------------------- .nv.info._ZN2at6native18elementwise_kernelILi128ELi4EZNS0_15gpu_kernel_implIZZZNS0_65_GLOBAL__N__cd49fe81_27_ActivationSoftplusKernel_cu_9e10b42f_310015softplus_kernelERNS_18TensorIteratorBaseERKN3c106ScalarES9_ENKUlvE_clEvENKUlvE_clEvEUldE_EEvS5_RKT_EUliE_EEviT1_ --------------------------
	.section	.nv.info._ZN2at6native18elementwise_kernelILi128ELi4EZNS0_15gpu_kernel_implIZZZNS0_65_GLOBAL__N__cd49fe81_27_ActivationSoftplusKernel_cu_9e10b42f_310015softplus_kernelERNS_18TensorIteratorBaseERKN3c106ScalarES9_ENKUlvE_clEvENKUlvE_clEvEUldE_EEvS5_RKT_EUliE_EEviT1_,"",@"SHT_CUDA_INFO"
	.sectionflags	@""
	.align	4


	//----- nvinfo : EIATTR_CUDA_API_VERSION
	.align		4
        /*0000*/ 	.byte	0x04, 0x37
        /*0002*/ 	.short	(.L_1425 - .L_1424)
.L_1424:
        /*0004*/ 	.word	0x00000082


	//----- nvinfo : EIATTR_KPARAM_INFO
	.align		4
.L_1425:
        /*0008*/ 	.byte	0x04, 0x17
        /*000a*/ 	.short	(.L_1427 - .L_1426)
.L_1426:
        /*000c*/ 	.word	0x00000000
        /*0010*/ 	.short	0x0001
        /*0012*/ 	.short	0x0008
        /*0014*/ 	.byte	0x00, 0xf0, 0xc1, 0x08


	//----- nvinfo : EIATTR_KPARAM_INFO
	.align		4
.L_1427:
        /*0018*/ 	.byte	0x04, 0x17
        /*001a*/ 	.short	(.L_1429 - .L_1428)
.L_1428:
        /*001c*/ 	.word	0x00000000
        /*0020*/ 	.short	0x0000
        /*0022*/ 	.short	0x0000
        /*0024*/ 	.byte	0x00, 0xf0, 0x11, 0x00


	//----- nvinfo : EIATTR_SPARSE_MMA_MASK
	.align		4
.L_1429:
        /*0028*/ 	.byte	0x03, 0x50
        /*002a*/ 	.short	0x0000


	//----- nvinfo : EIATTR_MAXREG_COUNT
	.align		4
        /*002c*/ 	.byte	0x03, 0x1b
        /*002e*/ 	.short	0x0080


	//----- nvinfo : EIATTR_EXTERNS
	.align		4
        /*0030*/ 	.byte	0x04, 0x0f
        /*0032*/ 	.short	(.L_1431 - .L_1430)


	//   ....[0]....
	.align		4
.L_1430:
        /*0034*/ 	.word	index@(__assertfail)


	//----- nvinfo : EIATTR_MERCURY_ISA_VERSION
	.align		4
.L_1431:
        /*0038*/ 	.byte	0x03, 0x5f
        /*003a*/ 	.short	0x0101


	//----- nvinfo : EIATTR_VRC_CTA_INIT_COUNT
	.align		4
        /*003c*/ 	.byte	0x02, 0x4a
	.zero		1
	.zero		1


	//----- nvinfo : EIATTR_SYSCALL_OFFSETS
	.align		4
        /*0040*/ 	.byte	0x04, 0x46
        /*0042*/ 	.short	(.L_1433 - .L_1432)


	//   ....[0]....
.L_1432:
        /*0044*/ 	.word	0x00002190


	//   ....[1]....
        /*0048*/ 	.word	0x000040b0


	//   ....[2]....
        /*004c*/ 	.word	0x00006410


	//   ....[3]....
        /*0050*/ 	.word	0x00008090


	//   ....[4]....
        /*0054*/ 	.word	0x0000a5a0


	//   ....[5]....
        /*0058*/ 	.word	0x0000c220


	//   ....[6]....
        /*005c*/ 	.word	0x0000e730


	//   ....[7]....
        /*0060*/ 	.word	0x000103b0


	//----- nvinfo : EIATTR_EXIT_INSTR_OFFSETS
	.align		4
.L_1433:
        /*0064*/ 	.byte	0x04, 0x1c
        /*0066*/ 	.short	(.L_1435 - .L_1434)


	//   ....[0]....
.L_1434:
        /*0068*/ 	.word	0x0000c5c0


	//   ....[1]....
        /*006c*/ 	.word	0x0000f740


	//   ....[2]....
        /*0070*/ 	.word	0x0000f780


	//   ....[3]....
        /*0074*/ 	.word	0x0000f810


	//   ....[4]....
        /*0078*/ 	.word	0x0000f840


	//   ....[5]....
        /*007c*/ 	.word	0x0000f870


	//   ....[6]....
        /*0080*/ 	.word	0x0000f940


	//   ....[7]....
        /*0084*/ 	.word	0x0000f9c0


	//   ....[8]....
        /*0088*/ 	.word	0x0000faa0


	//   ....[9]....
        /*008c*/ 	.word	0x0000fb30


	//   ....[10]....
        /*0090*/ 	.word	0x0000fb50


	//   ....[11]....
        /*0094*/ 	.word	0x0000fc20


	//   ....[12]....
        /*0098*/ 	.word	0x0000fdd0


	//   ....[13]....
        /*009c*/ 	.word	0x0000ff80


	//   ....[14]....
        /*00a0*/ 	.word	0x00010120


	//   ....[15]....
        /*00a4*/ 	.word	0x00010150


	//   ....[16]....
        /*00a8*/ 	.word	0x00010180


	//   ....[17]....
        /*00ac*/ 	.word	0x00010220


	//   ....[18]....
        /*00b0*/ 	.word	0x00010250


	//   ....[19]....
        /*00b4*/ 	.word	0x000103c0


	//   ....[20]....
        /*00b8*/ 	.word	0x00010510


	//   ....[21]....
        /*00bc*/ 	.word	0x00010690


	//   ....[22]....
        /*00c0*/ 	.word	0x00010710


	//----- nvinfo : EIATTR_MAX_THREADS
	.align		4
.L_1435:
        /*00c4*/ 	.byte	0x04, 0x05
        /*00c6*/ 	.short	(.L_1437 - .L_1436)
.L_1436:
        /*00c8*/ 	.word	0x00000080
        /*00cc*/ 	.word	0x00000001
        /*00d0*/ 	.word	0x00000001


	//----- nvinfo : EIATTR_CRS_STACK_SIZE
	.align		4
.L_1437:
        /*00d4*/ 	.byte	0x04, 0x1e
        /*00d6*/ 	.short	(.L_1439 - .L_1438)
.L_1438:
        /*00d8*/ 	.word	0x00000000


	//----- nvinfo : EIATTR_CBANK_PARAM_SIZE
	.align		4
.L_1439:
        /*00dc*/ 	.byte	0x03, 0x19
        /*00de*/ 	.short	0x0238


	//----- nvinfo : EIATTR_PARAM_CBANK
	.align		4
        /*00e0*/ 	.byte	0x04, 0x0a
        /*00e2*/ 	.short	(.L_1441 - .L_1440)
	.align		4
.L_1440:
        /*00e4*/ 	.word	index@(.nv.constant0._ZN2at6native18elementwise_kernelILi128ELi4EZNS0_15gpu_kernel_implIZZZNS0_65_GLOBAL__N__cd49fe81_27_ActivationSoftplusKernel_cu_9e10b42f_310015softplus_kernelERNS_18TensorIteratorBaseERKN3c106ScalarES9_ENKUlvE_clEvENKUlvE_clEvEUldE_EEvS5_RKT_EUliE_EEviT1_)
        /*00e8*/ 	.short	0x0380
        /*00ea*/ 	.short	0x0238


	//----- nvinfo : EIATTR_SW_WAR
	.align		4
.L_1441:
        /*00ec*/ 	.byte	0x04, 0x36
        /*00ee*/ 	.short	(.L_1443 - .L_1442)
.L_1442:
        /*00f0*/ 	.word	0x00000008
.L_1443:


//--------------------- .nv.info._ZN2at6native27unrolled_elementwise_kernelIZZZNS0_65_GLOBAL__N__cd49fe81_27_ActivationSoftplusKernel_cu_9e10b42f_310015softplus_kernelERNS_18TensorIteratorBaseERKN3c106ScalarES8_ENKUlvE_clEvENKUlvE_clEvEUldE_St5arrayIPcLm2EELi4E23TrivialOffsetCalculatorILi1EjESG_NS0_6memory12LoadWithCastILi1EEENSH_13StoreWithCastILi1EEEEEviT_T0_T2_T3_T4_T5_ --------------------------
	.section	.nv.info._ZN2at6native27unrolled_elementwise_kernelIZZZNS0_65_GLOBAL__N__cd49fe81_27_ActivationSoftplusKernel_cu_9e10b42f_310015softplus_kernelERNS_18TensorIteratorBaseERKN3c106ScalarES8_ENKUlvE_clEvENKUlvE_clEvEUldE_St5arrayIPcLm2EELi4E23TrivialOffsetCalculatorILi1EjESG_NS0_6memory12LoadWithCastILi1EEENSH_13StoreWithCastILi1EEEEEviT_T0_T2_T3_T4_T5_,"",@"SHT_CUDA_INFO"
	.sectionflags	@""
	.align	4


	//----- nvinfo : EIATTR_CUDA_API_VERSION
	.align		4
        /*0000*/ 	.byte	0x04, 0x37
        /*0002*/ 	.short	(.L_1445 - .L_1444)
.L_1444:
        /*0004*/ 	.word	0x00000082


	//----- nvinfo : EIATTR_KPARAM_INFO
	.align		4
.L_1445:
        /*0008*/ 	.byte	0x04, 0x17
        /*000a*/ 	.short	(.L_1447 - .L_1446)
.L_1446:
        /*000c*/ 	.word	0x00000000
        /*0010*/ 	.short	0x0006
        /*0012*/ 	.short	0x003c
        /*0014*/ 	.byte	0x00, 0xf0, 0x21, 0x00


	//----- nvinfo : EIATTR_KPARAM_INFO
	.align		4
.L_1447:
        /*0018*/ 	.byte	0x04, 0x17
        /*001a*/ 	.short	(.L_1449 - .L_1448)
.L_1448:
        /*001c*/ 	.word	0x00000000
        /*0020*/ 	.short	0x0005
        /*0022*/ 	.short	0x0034
        /*0024*/ 	.byte	0x00, 0xf0, 0x21, 0x00


	//----- nvinfo : EIATTR_KPARAM_INFO
	.align		4
.L_1449:
        /*0028*/ 	.byte	0x04, 0x17
        /*002a*/ 	.short	(.L_1451 - .L_1450)
.L_1450:
        /*002c*/ 	.word	0x00000000
        /*0030*/ 	.short	0x0004
        /*0032*/ 	.short	0x0031
        /*0034*/ 	.byte	0x00, 0xf0, 0x05, 0x00


	//----- nvinfo : EIATTR_KPARAM_INFO
	.align		4
.L_1451:
        /*0038*/ 	.byte	0x04, 0x17
        /*003a*/ 	.short	(.L_1453 - .L_1452)
.L_1452:
        /*003c*/ 	.word	0x00000000
        /*0040*/ 	.short	0x0003
        /*0042*/ 	.short	0x0030
        /*0044*/ 	.byte	0x00, 0xf0, 0x05, 0x00


	//----- nvinfo : EIATTR_KPARAM_INFO
	.align		4
.L_1453:
        /*0048*/ 	.byte	0x04, 0x17
        /*004a*/ 	.short	(.L_1455 - .L_1454)
.L_1454:
        /*004c*/ 	.word	0x00000000
        /*0050*/ 	.short	0x0002
        /*0052*/ 	.short	0x0020
        /*0054*/ 	.byte	0x00, 0xf0, 0x41, 0x00


	//----- nvinfo : EIATTR_KPARAM_INFO
	.align		4
.L_1455:
        /*0058*/ 	.byte	0x04, 0x17
        /*005a*/ 	.short	(.L_1457 - .L_1456)
.L_1456:
        /*005c*/ 	.word	0x00000000
        /*0060*/ 	.short	0x0001
        /*0062*/ 	.short	0x0008
        /*0064*/ 	.byte	0x00, 0xf0, 0x61, 0x00


	//----- nvinfo : EIATTR_KPARAM_INFO
	.align		4
.L_1457:
        /*0068*/ 	.byte	0x04, 0x17
        /*006a*/ 	.short	(.L_1459 - .L_1458)
.L_1458:
        /*006c*/ 	.word	0x00000000
        /*0070*/ 	.short	0x0000
        /*0072*/ 	.short	0x0000
        /*0074*/ 	.byte	0x00, 0xf0, 0x11, 0x00


	//----- nvinfo : EIATTR_SPARSE_MMA_MASK
	.align		4
.L_1459:
        /*0078*/ 	.byte	0x03, 0x50
        /*007a*/ 	.short	0x0000


	//----- nvinfo : EIATTR_MAXREG_COUNT
	.align		4
        /*007c*/ 	.byte	0x03, 0x1b
        /*007e*/ 	.short	0x00ff


	//----- nvinfo : EIATTR_EXTERNS
	.align		4
        /*0080*/ 	.byte	0x04, 0x0f
        /*0082*/ 	.short	(.L_1461 - .L_1460)


	//   ....[0]....
	.align		4
.L_1460:
        /*0084*/ 	.word	index@(__assertfail)


	//----- nvinfo : EIATTR_MERCURY_ISA_VERSION
	.align		4
.L_1461:
        /*0088*/ 	.byte	0x03, 0x5f
        /*008a*/ 	.short	0x0101


	//----- nvinfo : EIATTR_VRC_CTA_INIT_COUNT
	.align		4
        /*008c*/ 	.byte	0x02, 0x4a
	.zero		1
	.zero		1


	//----- nvinfo : EIATTR_SYSCALL_OFFSETS
	.align		4
        /*0090*/ 	.byte	0x04, 0x46
        /*0092*/ 	.short	(.L_1463 - .L_1462)


	//   ....[0]....
.L_1462:
        /*0094*/ 	.word	0x00000e90


	//   ....[1]....
        /*0098*/ 	.word	0x00001ed0


	//   ....[2]....
        /*009c*/ 	.word	0x00002e50


	//   ....[3]....
        /*00a0*/ 	.word	0x00003da0


	//   ....[4]....
        /*00a4*/ 	.word	0x000089f0


	//   ....[5]....
        /*00a8*/ 	.word	0x000099c0


	//   ....[6]....
        /*00ac*/ 	.word	0x0000ab20


	//   ....[7]....
        /*00b0*/ 	.word	0x0000bc60


	//----- nvinfo : EIATTR_EXIT_INSTR_OFFSETS
	.align		4
.L_1463:
        /*00b4*/ 	.byte	0x04, 0x1c
        /*00b6*/ 	.short	(.L_1465 - .L_1464)


	//   ....[0]....
.L_1464:
        /*00b8*/ 	.word	0x0000aeb0


	//   ....[1]....
        /*00bc*/ 	.word	0x0000aff0


	//   ....[2]....
        /*00c0*/ 	.word	0x0000b030


	//   ....[3]....
        /*00c4*/ 	.word	0x0000b0c0


	//   ....[4]....
        /*00c8*/ 	.word	0x0000b0f0


	//   ....[5]....
        /*00cc*/ 	.word	0x0000b120


	//   ....[6]....
        /*00d0*/ 	.word	0x0000b1f0


	//   ....[7]....
        /*00d4*/ 	.word	0x0000b270


	//   ....[8]....
        /*00d8*/ 	.word	0x0000b350


	//   ....[9]....
        /*00dc*/ 	.word	0x0000b3e0


	//   ....[10]....
        /*00e0*/ 	.word	0x0000b400


	//   ....[11]....
        /*00e4*/ 	.word	0x0000b4d0


	//   ....[12]....
        /*00e8*/ 	.word	0x0000b680


	//   ....[13]....
        /*00ec*/ 	.word	0x0000b830


	//   ....[14]....
        /*00f0*/ 	.word	0x0000b9d0


	//   ....[15]....
        /*00f4*/ 	.word	0x0000ba00


	//   ....[16]....
        /*00f8*/ 	.word	0x0000ba30


	//   ....[17]....
        /*00fc*/ 	.word	0x0000bad0


	//   ....[18]....
        /*0100*/ 	.word	0x0000bb00


	//   ....[19]....
        /*0104*/ 	.word	0x0000bc70


	//   ....[20]....
        /*0108*/ 	.word	0x0000bdc0


	//   ....[21]....
        /*010c*/ 	.word	0x0000bf40


	//   ....[22]....
        /*0110*/ 	.word	0x0000bfc0


	//----- nvinfo : EIATTR_MAX_THREADS
	.align		4
.L_1465:
        /*0114*/ 	.byte	0x04, 0x05
        /*0116*/ 	.short	(.L_1467 - .L_1466)
.L_1466:
        /*0118*/ 	.word	0x00000080
        /*011c*/ 	.word	0x00000001
        /*0120*/ 	.word	0x00000001


	//----- nvinfo : EIATTR_CRS_STACK_SIZE
	.align		4
.L_1467:
        /*0124*/ 	.byte	0x04, 0x1e
        /*0126*/ 	.short	(.L_1469 - .L_1468)
.L_1468:
        /*0128*/ 	.word	0x00000000


	//----- nvinfo : EIATTR_CBANK_PARAM_SIZE
	.align		4
.L_1469:
        /*012c*/ 	.byte	0x03, 0x19
        /*012e*/ 	.short	0x0044


	//----- nvinfo : EIATTR_PARAM_CBANK
	.align		4
        /*0130*/ 	.byte	0x04, 0x0a
        /*0132*/ 	.short	(.L_1471 - .L_1470)
	.align		4
.L_1470:
        /*0134*/ 	.word	index@(.nv.constant0._ZN2at6native27unrolled_elementwise_kernelIZZZNS0_65_GLOBAL__N__cd49fe81_27_ActivationSoftplusKernel_cu_9e10b42f_310015softplus_kernelERNS_18TensorIteratorBaseERKN3c106ScalarES8_ENKUlvE_clEvENKUlvE_clEvEUldE_St5arrayIPcLm2EELi4E23TrivialOffsetCalculatorILi1EjESG_NS0_6memory12LoadWithCastILi1EEENSH_13StoreWithCastILi1EEEEEviT_T0_T2_T3_T4_T5_)
        /*0138*/ 	.short	0x0380
        /*013a*/ 	.short	0x0044


	//----- nvinfo : EIATTR_SW_WAR
	.align		4
.L_1471:
        /*013c*/ 	.byte	0x04, 0x36
        /*013e*/ 	.short	(.L_1473 - .L_1472)
.L_1472:
        /*0140*/ 	.word	0x00000008
.L_1473:


//--------------------- .nv.info._ZN2at6native18elementwise_kernelILi128ELi2EZNS0_22gpu_kernel_impl_nocastIZZZNS0_65_GLOBAL__N__cd49fe81_27_ActivationSoftplusKernel_cu_9e10b42f_310015softplus_kernelERNS_18TensorIteratorBaseERKN3c106ScalarES9_ENKUlvE_clEvENKUlvE_clEvEUldE_EEvS5_RKT_EUliE_EEviT1_ --------------------------
	.section	.nv.info._ZN2at6native18elementwise_kernelILi128ELi2EZNS0_22gpu_kernel_impl_nocastIZZZNS0_65_GLOBAL__N__cd49fe81_27_ActivationSoftplusKernel_cu_9e10b42f_310015softplus_kernelERNS_18TensorIteratorBaseERKN3c106ScalarES9_ENKUlvE_clEvENKUlvE_clEvEUldE_EEvS5_RKT_EUliE_EEviT1_,"",@"SHT_CUDA_INFO"
	.sectionflags	@""
	.align	4


	//----- nvinfo : EIATTR_CUDA_API_VERSION
	.align		4
        /*0000*/ 	.byte	0x04, 0x37
        /*0002*/ 	.short	(.L_1475 - .L_1474)
.L_1474:
        /*0004*/ 	.word	0x00000082


	//----- nvinfo : EIATTR_KPARAM_INFO
	.align		4
.L_1475:
        /*0008*/ 	.byte	0x04, 0x17
        /*000a*/ 	.short	(.L_1477 - .L_1476)
.L_1476:
        /*000c*/ 	.word	0x00000000
        /*0010*/ 	.short	0x0001
        /*0012*/ 	.short	0x0008
        /*0014*/ 	.byte	0x00, 0xf0, 0xa1, 0x08


	//----- nvinfo : EIATTR_KPARAM_INFO
	.align		4
.L_1477:
        /*0018*/ 	.byte	0x04, 0x17
        /*001a*/ 	.short	(.L_1479 - .L_1478)
.L_1478:
        /*001c*/ 	.word	0x00000000
        /*0020*/ 	.short	0x0000
        /*0022*/ 	.short	0x0000
        /*0024*/ 	.byte	0x00, 0xf0, 0x11, 0x00


	//----- nvinfo : EIATTR_SPARSE_MMA_MASK
	.align		4
.L_1479:
        /*0028*/ 	.byte	0x03, 0x50
        /*002a*/ 	.short	0x0000


	//----- nvinfo : EIATTR_MAXREG_COUNT
	.align		4
        /*002c*/ 	.byte	0x03, 0x1b
        /*002e*/ 	.short	0x0080


	//----- nvinfo : EIATTR_MERCURY_ISA_VERSION
	.align		4
        /*0030*/ 	.byte	0x03, 0x5f
        /*0032*/ 	.short	0x0101


	//----- nvinfo : EIATTR_VRC_CTA_INIT_COUNT
	.align		4
        /*0034*/ 	.byte	0x02, 0x4a
	.zero		1
	.zero		1


	//----- nvinfo : EIATTR_EXIT_INSTR_OFFSETS
	.align		4
        /*0038*/ 	.byte	0x04, 0x1c
        /*003a*/ 	.short	(.L_1481 - .L_1480)


	//   ....[0]....
.L_1480:
        /*003c*/ 	.word	0x00000f50


	//   ....[1]....
        /*0040*/ 	.word	0x00001da0


	//   ....[2]....
        /*0044*/ 	.word	0x00003ff0


	//   ....[3]....
        /*0048*/ 	.word	0x00006160


	//----- nvinfo : EIATTR_MAX_THREADS
	.align		4
.L_1481:
        /*004c*/ 	.byte	0x04, 0x05
        /*004e*/ 	.short	(.L_1483 - .L_1482)
.L_1482:
        /*0050*/ 	.word	0x00000080
        /*0054*/ 	.word	0x00000001
        /*0058*/ 	.word	0x00000001


	//----- nvinfo : EIATTR_CRS_STACK_SIZE
	.align		4
.L_1483:
        /*005c*/ 	.byte	0x04, 0x1e
        /*005e*/ 	.short	(.L_1485 - .L_1484)
.L_1484:
        /*0060*/ 	.word	0x00000000


	//----- nvinfo : EIATTR_CBANK_PARAM_SIZE
	.align		4
.L_1485:
        /*0064*/ 	.byte	0x03, 0x19
        /*0066*/ 	.short	0x0230


	//----- nvinfo : EIATTR_PARAM_CBANK
	.align		4
        /*0068*/ 	.byte	0x04, 0x0a
        /*006a*/ 	.short	(.L_1487 - .L_1486)
	.align		4
.L_1486:
        /*006c*/ 	.word	index@(.nv.constant0._ZN2at6native18elementwise_kernelILi128ELi2EZNS0_22gpu_kernel_impl_nocastIZZZNS0_65_GLOBAL__N__cd49fe81_27_ActivationSoftplusKernel_cu_9e10b42f_310015softplus_kernelERNS_18TensorIteratorBaseERKN3c106ScalarES9_ENKUlvE_clEvENKUlvE_clEvEUldE_EEvS5_RKT_EUliE_EEviT1_)
        /*0070*/ 	.short	0x0380
        /*0072*/ 	.short	0x0230


	//----- nvinfo : EIATTR_SW_WAR
	.align		4
.L_1487:
        /*0074*/ 	.byte	0x04, 0x36
        /*0076*/ 	.short	(.L_1489 - .L_1488)
.L_1488:
        /*0078*/ 	.word	0x00000008
.L_1489:


//--------------------- .nv.info._ZN2at6native27unrolled_elementwise_kernelIZZZNS0_65_GLOBAL__N__cd49fe81_27_ActivationSoftplusKernel_cu_9e10b42f_310015softplus_kernelERNS_18TensorIteratorBaseERKN3c106ScalarES8_ENKUlvE_clEvENKUlvE_clEvEUldE_St5arrayIPcLm2EELi4E23TrivialOffsetCalculatorILi1EjESG_NS0_6memory15LoadWithoutCastENSH_16StoreWithoutCastEEEviT_T0_T2_T3_T4_T5_ --------------------------
	.section	.nv.info._ZN2at6native27unrolled_elementwise_kernelIZZZNS0_65_GLOBAL__N__cd49fe81_27_ActivationSoftplusKernel_cu_9e10b42f_310015softplus_kernelERNS_18TensorIteratorBaseERKN3c106ScalarES8_ENKUlvE_clEvENKUlvE_clEvEUldE_St5arrayIPcLm2EELi4E23TrivialOffsetCalculatorILi1EjESG_NS0_6memory15LoadWithoutCastENSH_16StoreWithoutCastEEEviT_T0_T2_T3_T4_T5_,"",@"SHT_CUDA_INFO"
	.sectionflags	@""
	.align	4


	//----- nvinfo : EIATTR_CUDA_API_VERSION
	.align		4
        /*0000*/ 	.byte	0x04, 0x37
        /*0002*/ 	.short	(.L_1491 - .L_1490)
.L_1490:
        /*0004*/ 	.word	0x00000082


	//----- nvinfo : EIATTR_KPARAM_INFO
	.align		4
.L_1491:
        /*0008*/ 	.byte	0x04, 0x17
        /*000a*/ 	.short	(.L_1493 - .L_1492)
.L_1492:
        /*000c*/ 	.word	0x00000000
        /*0010*/ 	.short	0x0006
        /*0012*/ 	.short	0x0033
        /*0014*/ 	.byte	0x00, 0xf0, 0x05, 0x00


	//----- nvinfo : EIATTR_KPARAM_INFO
	.align		4
.L_1493:
        /*0018*/ 	.byte	0x04, 0x17
        /*001a*/ 	.short	(.L_1495 - .L_1494)
.L_1494:
        /*001c*/ 	.word	0x00000000
        /*0020*/ 	.short	0x0005
        /*0022*/ 	.short	0x0032
        /*0024*/ 	.byte	0x00, 0xf0, 0x05, 0x00


	//----- nvinfo : EIATTR_KPARAM_INFO
	.align		4
.L_1495:
        /*0028*/ 	.byte	0x04, 0x17
        /*002a*/ 	.short	(.L_1497 - .L_1496)
.L_1496:
        /*002c*/ 	.word	0x00000000
        /*0030*/ 	.short	0x0004
        /*0032*/ 	.short	0x0031
        /*0034*/ 	.byte	0x00, 0xf0, 0x05, 0x00


	//----- nvinfo : EIATTR_KPARAM_INFO
	.align		4
.L_1497:
        /*0038*/ 	.byte	0x04, 0x17
        /*003a*/ 	.short	(.L_1499 - .L_1498)
.L_1498:
        /*003c*/ 	.word	0x00000000
        /*0040*/ 	.short	0x0003
        /*0042*/ 	.short	0x0030
        /*0044*/ 	.byte	0x00, 0xf0, 0x05, 0x00


	//----- nvinfo : EIATTR_KPARAM_INFO
	.align		4
.L_1499:
        /*0048*/ 	.byte	0x04, 0x17
        /*004a*/ 	.short	(.L_1501 - .L_1500)
.L_1500:
        /*004c*/ 	.word	0x00000000
        /*0050*/ 	.short	0x0002
        /*0052*/ 	.short	0x0020
        /*0054*/ 	.byte	0x00, 0xf0, 0x41, 0x00


	//----- nvinfo : EIATTR_KPARAM_INFO
	.align		4
.L_1501:
        /*0058*/ 	.byte	0x04, 0x17
        /*005a*/ 	.short	(.L_1503 - .L_1502)
.L_1502:
        /*005c*/ 	.word	0x00000000
        /*0060*/ 	.short	0x0001
        /*0062*/ 	.short	0x0008
        /*0064*/ 	.byte	0x00, 0xf0, 0x61, 0x00


	//----- nvinfo : EIATTR_KPARAM_INFO
	.align		4
.L_1503:
        /*0068*/ 	.byte	0x04, 0x17
        /*006a*/ 	.short	(.L_1505 - .L_1504)
.L_1504:
        /*006c*/ 	.word	0x00000000
        /*0070*/ 	.short	0x0000
        /*0072*/ 	.short	0x0000
        /*0074*/ 	.byte	0x00, 0xf0, 0x11, 0x00


	//----- nvinfo : EIATTR_SPARSE_MMA_MASK
	.align		4
.L_1505:
        /*0078*/ 	.byte	0x03, 0x50
        /*007a*/ 	.short	0x0000


	//----- nvinfo : EIATTR_MAXREG_COUNT
	.align		4
        /*007c*/ 	.byte	0x03, 0x1b
        /*007e*/ 	.short	0x00ff


	//----- nvinfo : EIATTR_MERCURY_ISA_VERSION
	.align		4
        /*0080*/ 	.byte	0x03, 0x5f
        /*0082*/ 	.short	0x0101


	//----- nvinfo : EIATTR_VRC_CTA_INIT_COUNT
	.align		4
        /*0084*/ 	.byte	0x02, 0x4a
	.zero		1
	.zero		1


	//----- nvinfo : EIATTR_EXIT_INSTR_OFFSETS
	.align		4
        /*0088*/ 	.byte	0x04, 0x1c
        /*008a*/ 	.short	(.L_1507 - .L_1506)


	//   ....[0]....
.L_1506:
        /*008c*/ 	.word	0x00003ed0


	//   ....[1]....
        /*0090*/ 	.word	0x00003f20


	//----- nvinfo : EIATTR_MAX_THREADS
	.align		4
.L_1507:
        /*0094*/ 	.byte	0x04, 0x05
        /*0096*/ 	.short	(.L_1509 - .L_1508)
.L_1508:
        /*0098*/ 	.word	0x00000080
        /*009c*/ 	.word	0x00000001
        /*00a0*/ 	.word	0x00000001


	//----- nvinfo : EIATTR_CRS_STACK_SIZE
	.align		4
.L_1509:
        /*00a4*/ 	.byte	0x04, 0x1e
        /*00a6*/ 	.short	(.L_1511 - .L_1510)
.L_1510:
        /*00a8*/ 	.word	0x00000000


	//----- nvinfo : EIATTR_CBANK_PARAM_SIZE
	.align		4
.L_1511:
        /*00ac*/ 	.byte	0x03, 0x19
        /*00ae*/ 	.short	0x0034


	//----- nvinfo : EIATTR_PARAM_CBANK
	.align		4
        /*00b0*/ 	.byte	0x04, 0x0a
        /*00b2*/ 	.short	(.L_1513 - .L_1512)
	.align		4
.L_1512:
        /*00b4*/ 	.word	index@(.nv.constant0._ZN2at6native27unrolled_elementwise_kernelIZZZNS0_65_GLOBAL__N__cd49fe81_27_ActivationSoftplusKernel_cu_9e10b42f_310015softplus_kernelERNS_18TensorIteratorBaseERKN3c106ScalarES8_ENKUlvE_clEvENKUlvE_clEvEUldE_St5arrayIPcLm2EELi4E23TrivialOffsetCalculatorILi1EjESG_NS0_6memory15LoadWithoutCastENSH_16StoreWithoutCastEEEviT_T0_T2_T3_T4_T5_)
        /*00b8*/ 	.short	0x0380
        /*00ba*/ 	.short	0x0034


	//----- nvinfo : EIATTR_SW_WAR
	.align		4
.L_1513:
        /*00bc*/ 	.byte	0x04, 0x36
        /*00be*/ 	.short	(.L_1515 - .L_1514)
.L_1514:
        /*00c0*/ 	.word	0x00000008
.L_1515:


//--------------------- .nv.info._ZN2at6native29vectorized_elementwise_kernelILi2EZZZNS0_65_GLOBAL__N__cd49fe81_27_ActivationSoftplusKernel_cu_9e10b42f_310015softplus_kernelERNS_18TensorIteratorBaseERKN3c106ScalarES8_ENKUlvE_clEvENKUlvE_clEvEUldE_St5arrayIPcLm2EEEEviT0_T1_ --------------------------
	.section	.nv.info._ZN2at6native29vectorized_elementwise_kernelILi2EZZZNS0_65_GLOBAL__N__cd49fe81_27_ActivationSoftplusKernel_cu_9e10b42f_310015softplus_kernelERNS_18TensorIteratorBaseERKN3c106ScalarES8_ENKUlvE_clEvENKUlvE_clEvEUldE_St5arrayIPcLm2EEEEviT0_T1_,"",@"SHT_CUDA_INFO"
	.sectionflags	@""
	.align	4


	//----- nvinfo : EIATTR_CUDA_API_VERSION
	.align		4
        /*0000*/ 	.byte	0x04, 0x37
        /*0002*/ 	.short	(.L_1517 - .L_1516)
.L_1516:
        /*0004*/ 	.word	0x00000082


	//----- nvinfo : EIATTR_KPARAM_INFO
	.align		4
.L_1517:
        /*0008*/ 	.byte	0x04, 0x17
        /*000a*/ 	.short	(.L_1519 - .L_1518)
.L_1518:
        /*000c*/ 	.word	0x00000000
        /*0010*/ 	.short	0x0002
        /*0012*/ 	.short	0x0020
        /*0014*/ 	.byte	0x00, 0xf0, 0x41, 0x00


	//----- nvinfo : EIATTR_KPARAM_INFO
	.align		4
.L_1519:
        /*0018*/ 	.byte	0x04, 0x17
        /*001a*/ 	.short	(.L_1521 - .L_1520)
.L_1520:
        /*001c*/ 	.word	0x00000000
        /*0020*/ 	.short	0x0001
        /*0022*/ 	.short	0x0008
        /*0024*/ 	.byte	0x00, 0xf0, 0x61, 0x00


	//----- nvinfo : EIATTR_KPARAM_INFO
	.align		4
.L_1521:
        /*0028*/ 	.byte	0x04, 0x17
        /*002a*/ 	.short	(.L_1523 - .L_1522)
.L_1522:
        /*002c*/ 	.word	0x00000000
        /*0030*/ 	.short	0x0000
        /*0032*/ 	.short	0x0000
        /*0034*/ 	.byte	0x00, 0xf0, 0x11, 0x00


	//----- nvinfo : EIATTR_SPARSE_MMA_MASK
	.align		4
.L_1523:
        /*0038*/ 	.byte	0x03, 0x50
        /*003a*/ 	.short	0x0000


	//----- nvinfo : EIATTR_MAXREG_COUNT
	.align		4
        /*003c*/ 	.byte	0x03, 0x1b
        /*003e*/ 	.short	0x00ff


	//----- nvinfo : EIATTR_MERCURY_ISA_VERSION
	.align		4
        /*0040*/ 	.byte	0x03, 0x5f
        /*0042*/ 	.short	0x0101


	//----- nvinfo : EIATTR_VRC_CTA_INIT_COUNT
	.align		4
        /*0044*/ 	.byte	0x02, 0x4a
	.zero		1
	.zero		1


	//----- nvinfo : EIATTR_EXIT_INSTR_OFFSETS
	.align		4
        /*0048*/ 	.byte	0x04, 0x1c
        /*004a*/ 	.short	(.L_1525 - .L_1524)


	//   ....[0]....
.L_1524:
        /*004c*/ 	.word	0x00007d10


	//   ....[1]....
        /*0050*/ 	.word	0x00007d60


	//   ....[2]....
        /*0054*/ 	.word	0x0000f370


	//----- nvinfo : EIATTR_MAX_THREADS
	.align		4
.L_1525:
        /*0058*/ 	.byte	0x04, 0x05
        /*005a*/ 	.short	(.L_1527 - .L_1526)
.L_1526:
        /*005c*/ 	.word	0x00000080
        /*0060*/ 	.word	0x00000001
        /*0064*/ 	.word	0x00000001


	//----- nvinfo : EIATTR_CRS_STACK_SIZE
	.align		4
.L_1527:
        /*0068*/ 	.byte	0x04, 0x1e
        /*006a*/ 	.short	(.L_1529 - .L_1528)
.L_1528:
        /*006c*/ 	.word	0x00000000


	//----- nvinfo : EIATTR_CBANK_PARAM_SIZE
	.align		4
.L_1529:
        /*0070*/ 	.byte	0x03, 0x19
        /*0072*/ 	.short	0x0030


	//----- nvinfo : EIATTR_PARAM_CBANK
	.align		4
        /*0074*/ 	.byte	0x04, 0x0a
        /*0076*/ 	.short	(.L_1531 - .L_1530)
	.align		4
.L_1530:
        /*0078*/ 	.word	index@(.nv.constant0._ZN2at6native29vectorized_elementwise_kernelILi2EZZZNS0_65_GLOBAL__N__cd49fe81_27_ActivationSoftplusKernel_cu_9e10b42f_310015softplus_kernelERNS_18TensorIteratorBaseERKN3c106ScalarES8_ENKUlvE_clEvENKUlvE_clEvEUldE_St5arrayIPcLm2EEEEviT0_T1_)
        /*007c*/ 	.short	0x0380
        /*007e*/ 	.short	0x0030


	//----- nvinfo : EIATTR_SW_WAR
	.align		4
.L_1531:
        /*0080*/ 	.byte	0x04, 0x36
        /*0082*/ 	.short	(.L_1533 - .L_1532)
.L_1532:
        /*0084*/ 	.word	0x00000008
.L_1533:


//--------------------- .nv.info._ZN2at6native29vectorized_elementwise_kernelILi4EZZZNS0_65_GLOBAL__N__cd49fe81_27_ActivationSoftplusKernel_cu_9e10b42f_310015softplus_kernelERNS_18TensorIteratorBaseERKN3c106ScalarES8_ENKUlvE_clEvENKUlvE_clEvEUldE_St5arrayIPcLm2EEEEviT0_T1_ --------------------------
	.section	.nv.info._ZN2at6native29vectorized_elementwise_kernelILi4EZZZNS0_65_GLOBAL__N__cd49fe81_27_ActivationSoftplusKernel_cu_9e10b42f_310015softplus_kernelERNS_18TensorIteratorBaseERKN3c106ScalarES8_ENKUlvE_clEvENKUlvE_clEvEUldE_St5arrayIPcLm2EEEEviT0_T1_,"",@"SHT_CUDA_INFO"
	.sectionflags	@""
	.align	4


	//----- nvinfo : EIATTR_CUDA_API_VERSION
	.align		4
        /*0000*/ 	.byte	0x04, 0x37
        /*0002*/ 	.short	(.L_1535 - .L_1534)
.L_1534:
        /*0004*/ 	.word	0x00000082


	//----- nvinfo : EIATTR_KPARAM_INFO
	.align		4
.L_1535:
        /*0008*/ 	.byte	0x04, 0x17
        /*000a*/ 	.short	(.L_1537 - .L_1536)
.L_1536:
        /*000c*/ 	.word	0x00000000
        /*0010*/ 	.short	0x0002
        /*0012*/ 	.short	0x0020
        /*0014*/ 	.byte	0x00, 0xf0, 0x41, 0x00


	//----- nvinfo : EIATTR_KPARAM_INFO
	.align		4
.L_1537:
        /*0018*/ 	.byte	0x04, 0x17
        /*001a*/ 	.short	(.L_1539 - .L_1538)
.L_1538:
        /*001c*/ 	.word	0x00000000
        /*0020*/ 	.short	0x0001
        /*0022*/ 	.short	0x0008
        /*0024*/ 	.byte	0x00, 0xf0, 0x61, 0x00


	//----- nvinfo : EIATTR_KPARAM_INFO
	.align		4
.L_1539:
        /*0028*/ 	.byte	0x04, 0x17
        /*002a*/ 	.short	(.L_1541 - .L_1540)
.L_1540:
        /*002c*/ 	.word	0x00000000
        /*0030*/ 	.short	0x0000
        /*0032*/ 	.short	0x0000
        /*0034*/ 	.byte	0x00, 0xf0, 0x11, 0x00


	//----- nvinfo : EIATTR_SPARSE_MMA_MASK
	.align		4
.L_1541:
        /*0038*/ 	.byte	0x03, 0x50
        /*003a*/ 	.short	0x0000


	//----- nvinfo : EIATTR_MAXREG_COUNT
	.align		4
        /*003c*/ 	.byte	0x03, 0x1b
        /*003e*/ 	.short	0x00ff


	//----- nvinfo : EIATTR_MERCURY_ISA_VERSION
	.align		4
        /*0040*/ 	.byte	0x03, 0x5f
        /*0042*/ 	.short	0x0101


	//----- nvinfo : EIATTR_VRC_CTA_INIT_COUNT
	.align		4
        /*0044*/ 	.byte	0x02, 0x4a
	.zero		1
	.zero		1


	//----- nvinfo : EIATTR_EXIT_INSTR_OFFSETS
	.align		4
        /*0048*/ 	.byte	0x04, 0x1c
        /*004a*/ 	.short	(.L_1543 - .L_1542)


	//   ....[0]....
.L_1542:
        /*004c*/ 	.word	0x00007d10


	//   ....[1]....
        /*0050*/ 	.word	0x00007d60


	//   ....[2]....
        /*0054*/ 	.word	0x0000f330


	//----- nvinfo : EIATTR_MAX_THREADS
	.align		4
.L_1543:
        /*0058*/ 	.byte	0x04, 0x05
        /*005a*/ 	.short	(.L_1545 - .L_1544)
.L_1544:
        /*005c*/ 	.word	0x00000080
        /*0060*/ 	.word	0x00000001
        /*0064*/ 	.word	0x00000001


	//----- nvinfo : EIATTR_CRS_STACK_SIZE
	.align		4
.L_1545:
        /*0068*/ 	.byte	0x04, 0x1e
        /*006a*/ 	.short	(.L_1547 - .L_1546)
.L_1546:
        /*006c*/ 	.word	0x00000000


	//----- nvinfo : EIATTR_CBANK_PARAM_SIZE
	.align		4
.L_1547:
        /*0070*/ 	.byte	0x03, 0x19
        /*0072*/ 	.short	0x0030


	//----- nvinfo : EIATTR_PARAM_CBANK
	.align		4
        /*0074*/ 	.byte	0x04, 0x0a
        /*0076*/ 	.short	(.L_1549 - .L_1548)
	.align		4
.L_1548:
        /*0078*/ 	.word	index@(.nv.constant0._ZN2at6native29vectorized_elementwise_kernelILi4EZZZNS0_65_GLOBAL__N__cd49fe81_27_ActivationSoftplusKernel_cu_9e10b42f_310015softplus_kernelERNS_18TensorIteratorBaseERKN3c106ScalarES8_ENKUlvE_clEvENKUlvE_clEvEUldE_St5arrayIPcLm2EEEEviT0_T1_)
        /*007c*/ 	.short	0x0380
        /*007e*/ 	.short	0x0030


	//----- nvinfo : EIATTR_SW_WAR
	.align		4
.L_1549:
        /*0080*/ 	.byte	0x04, 0x36
        /*0082*/ 	.short	(.L_1551 - .L_1550)
.L_1550:
        /*0084*/ 	.word	0x00000008
.L_1551:


//--------------------- .nv.info._ZN2at6native29vectorized_elementwise_kernelILi8EZZZNS0_65_GLOBAL__N__cd49fe81_27_ActivationSoftplusKernel_cu_9e10b42f_310015softplus_kernelERNS_18TensorIteratorBaseERKN3c106ScalarES8_ENKUlvE_clEvENKUlvE_clEvEUldE_St5arrayIPcLm2EEEEviT0_T1_ --------------------------
	.section	.nv.info._ZN2at6native29vectorized_elementwise_kernelILi8EZZZNS0_65_GLOBAL__N__cd49fe81_27_ActivationSoftplusKernel_cu_9e10b42f_310015softplus_kernelERNS_18TensorIteratorBaseERKN3c106ScalarES8_ENKUlvE_clEvENKUlvE_clEvEUldE_St5arrayIPcLm2EEEEviT0_T1_,"",@"SHT_CUDA_INFO"
	.sectionflags	@""
	.align	4


	//----- nvinfo : EIATTR_CUDA_API_VERSION
	.align		4
        /*0000*/ 	.byte	0x04, 0x37
        /*0002*/ 	.short	(.L_1553 - .L_1552)
.L_1552:
        /*0004*/ 	.word	0x00000082


	//----- nvinfo : EIATTR_KPARAM_INFO
	.align		4
.L_1553:
        /*0008*/ 	.byte	0x04, 0x17
        /*000a*/ 	.short	(.L_1555 - .L_1554)
.L_1554:
        /*000c*/ 	.word	0x00000000
        /*0010*/ 	.short	0x0002
        /*0012*/ 	.short	0x0020
        /*0014*/ 	.byte	0x00, 0xf0, 0x41, 0x00


	//----- nvinfo : EIATTR_KPARAM_INFO
	.align		4
.L_1555:
        /*0018*/ 	.byte	0x04, 0x17
        /*001a*/ 	.short	(.L_1557 - .L_1556)
.L_1556:
        /*001c*/ 	.word	0x00000000
        /*0020*/ 	.short	0x0001
        /*0022*/ 	.short	0x0008
        /*0024*/ 	.byte	0x00, 0xf0, 0x61, 0x00


	//----- nvinfo : EIATTR_KPARAM_INFO
	.align		4
.L_1557:
        /*0028*/ 	.byte	0x04, 0x17
        /*002a*/ 	.short	(.L_1559 - .L_1558)
.L_1558:
        /*002c*/ 	.word	0x00000000
        /*0030*/ 	.short	0x0000
        /*0032*/ 	.short	0x0000
        /*0034*/ 	.byte	0x00, 0xf0, 0x11, 0x00


	//----- nvinfo : EIATTR_SPARSE_MMA_MASK
	.align		4
.L_1559:
        /*0038*/ 	.byte	0x03, 0x50
        /*003a*/ 	.short	0x0000


	//----- nvinfo : EIATTR_MAXREG_COUNT
	.align		4
        /*003c*/ 	.byte	0x03, 0x1b
        /*003e*/ 	.short	0x00ff


	//----- nvinfo : EIATTR_MERCURY_ISA_VERSION
	.align		4
        /*0040*/ 	.byte	0x03, 0x5f
        /*0042*/ 	.short	0x0101


	//----- nvinfo : EIATTR_VRC_CTA_INIT_COUNT
	.align		4
        /*0044*/ 	.byte	0x02, 0x4a
	.zero		1
	.zero		1


	//----- nvinfo : EIATTR_EXIT_INSTR_OFFSETS
	.align		4
        /*0048*/ 	.byte	0x04, 0x1c
        /*004a*/ 	.short	(.L_1561 - .L_1560)


	//   ....[0]....
.L_1560:
        /*004c*/ 	.word	0x00007d10


	//   ....[1]....
        /*0050*/ 	.word	0x00007d60


	//   ....[2]....
        /*0054*/ 	.word	0x0000f330


	//----- nvinfo : EIATTR_MAX_THREADS
	.align		4
.L_1561:
        /*0058*/ 	.byte	0x04, 0x05
        /*005a*/ 	.short	(.L_1563 - .L_1562)
.L_1562:
        /*005c*/ 	.word	0x00000080
        /*0060*/ 	.word	0x00000001
        /*0064*/ 	.word	0x00000001


	//----- nvinfo : EIATTR_CRS_STACK_SIZE
	.align		4
.L_1563:
        /*0068*/ 	.byte	0x04, 0x1e
        /*006a*/ 	.short	(.L_1565 - .L_1564)
.L_1564:
        /*006c*/ 	.word	0x00000000


	//----- nvinfo : EIATTR_CBANK_PARAM_SIZE
	.align		4
.L_1565:
        /*0070*/ 	.byte	0x03, 0x19
        /*0072*/ 	.short	0x0030


	//----- nvinfo : EIATTR_PARAM_CBANK
	.align		4
        /*0074*/ 	.byte	0x04, 0x0a
        /*0076*/ 	.short	(.L_1567 - .L_1566)
	.align		4
.L_1566:
        /*0078*/ 	.word	index@(.nv.constant0._ZN2at6native29vectorized_elementwise_kernelILi8EZZZNS0_65_GLOBAL__N__cd49fe81_27_ActivationSoftplusKernel_cu_9e10b42f_310015softplus_kernelERNS_18TensorIteratorBaseERKN3c106ScalarES8_ENKUlvE_clEvENKUlvE_clEvEUldE_St5arrayIPcLm2EEEEviT0_T1_)
        /*007c*/ 	.short	0x0380
        /*007e*/ 	.short	0x0030


	//----- nvinfo : EIATTR_SW_WAR
	.align		4
.L_1567:
        /*0080*/ 	.byte	0x04, 0x36
        /*0082*/ 	.short	(.L_1569 - .L_1568)
.L_1568:
        /*0084*/ 	.word	0x00000008
.L_1569:


//--------------------- .nv.callgraph             --------------------------
	.section	.nv.callgraph,"",@"SHT_CUDA_CALLGRAPH"
	.align	4
	.sectionentsize	8
	.align		4
        /*0000*/ 	.word	0x00000000
	.align		4
        /*0004*/ 	.word	0xffffffff
	.align		4
        /*0008*/ 	.word	index@(_ZN2at6native18elementwise_kernelILi128ELi4EZNS0_15gpu_kernel_implIZZZNS0_65_GLOBAL__N__cd49fe81_27_ActivationSoftplusKernel_cu_9e10b42f_310024softplus_backward_kernelERNS_18TensorIteratorBaseERKN3c106ScalarES9_ENKUlvE_clEvENKUlvE2_clEvEUlNS6_8BFloat16ESC_E_EEvS5_RKT_EUliE_EEviT1_)
	.align		4
        /*000c*/ 	.word	index@(__assertfail)
	.align		4
        /*0010*/ 	.word	index@(_ZN2at6native27unrolled_elementwise_kernelIZZZNS0_65_GLOBAL__N__cd49fe81_27_ActivationSoftplusKernel_cu_9e10b42f_310024softplus_backward_kernelERNS_18TensorIteratorBaseERKN3c106ScalarES8_ENKUlvE_clEvENKUlvE2_clEvEUlNS5_8BFloat16ESB_E_St5arrayIPcLm3EELi4E23TrivialOffsetCalculatorILi2EjESG_ILi1EjENS0_6memory12LoadWithCastILi2EEENSJ_13StoreWithCastILi1EEEEEviT_T0_T2_T3_T4_T5_)
	.align		4
        /*0014*/ 	.word	index@(__assertfail)
	.align		4
        /*0018*/ 	.word	index@(_ZN2at6native18elementwise_kernelILi128ELi4EZNS0_15gpu_kernel_implIZZZNS0_65_GLOBAL__N__cd49fe81_27_ActivationSoftplusKernel_cu_9e10b42f_310024softplus_backward_kernelERNS_18TensorIteratorBaseERKN3c106ScalarES9_ENKUlvE_clEvENKUlvE1_clEvEUlNS6_4HalfESC_E_EEvS5_RKT_EUliE_EEviT1_)
	.align		4
        /*001c*/ 	.word	index@(__assertfail)
	.align		4
        /*0020*/ 	.word	index@(_ZN2at6native27unrolled_elementwise_kernelIZZZNS0_65_GLOBAL__N__cd49fe81_27_ActivationSoftplusKernel_cu_9e10b42f_310024softplus_backward_kernelERNS_18TensorIteratorBaseERKN3c106ScalarES8_ENKUlvE_clEvENKUlvE1_clEvEUlNS5_4HalfESB_E_St5arrayIPcLm3EELi4E23TrivialOffsetCalculatorILi2EjESG_ILi1EjENS0_6memory12LoadWithCastILi2EEENSJ_13StoreWithCastILi1EEEEEviT_T0_T2_T3_T4_T5_)
	.align		4
        /*0024*/ 	.word	index@(__assertfail)
	.align		4
        /*0028*/ 	.word	index@(_ZN2at6native18elementwise_kernelILi128ELi4EZNS0_15gpu_kernel_implIZZZNS0_65_GLOBAL__N__cd49fe81_27_ActivationSoftplusKernel_cu_9e10b42f_310024softplus_backward_kernelERNS_18TensorIteratorBaseERKN3c106ScalarES9_ENKUlvE_clEvENKUlvE0_clEvEUlffE_EEvS5_RKT_EUliE_EEviT1_)
	.align		4
        /*002c*/ 	.word	index@(__assertfail)
	.align		4
        /*0030*/ 	.word	index@(_ZN2at6native27unrolled_elementwise_kernelIZZZNS0_65_GLOBAL__N__cd49fe81_27_ActivationSoftplusKernel_cu_9e10b42f_310024softplus_backward_kernelERNS_18TensorIteratorBaseERKN3c106ScalarES8_ENKUlvE_clEvENKUlvE0_clEvEUlffE_St5arrayIPcLm3EELi4E23TrivialOffsetCalculatorILi2EjESF_ILi1EjENS0_6memory12LoadWithCastILi2EEENSI_13StoreWithCastILi1EEEEEviT_T0_T2_T3_T4_T5_)
	.align		4
        /*0034*/ 	.word	index@(__assertfail)
	.align		4
        /*0038*/ 	.word	index@(_ZN2at6native18elementwise_kernelILi128ELi4EZNS0_15gpu_kernel_implIZZZNS0_65_GLOBAL__N__cd49fe81_27_ActivationSoftplusKernel_cu_9e10b42f_310024softplus_backward_kernelERNS_18TensorIteratorBaseERKN3c106ScalarES9_ENKUlvE_clEvENKUlvE_clEvEUlddE_EEvS5_RKT_EUliE_EEviT1_)
	.align		4
        /*003c*/ 	.word	index@(__assertfail)
	.align		4
        /*0040*/ 	.word	index@(_ZN2at6native27unrolled_elementwise_kernelIZZZNS0_65_GLOBAL__N__cd49fe81_27_ActivationSoftplusKernel_cu_9e10b42f_310024softplus_backward_kernelERNS_18TensorIteratorBaseERKN3c106ScalarES8_ENKUlvE_clEvENKUlvE_clEvEUlddE_St5arrayIPcLm3EELi4E23TrivialOffsetCalculatorILi2EjESF_ILi1EjENS0_6memory12LoadWithCastILi2EEENSI_13StoreWithCastILi1EEEEEviT_T0_T2_T3_T4_T5_)
	.align		4
        /*0044*/ 	.word	index@(__assertfail)
	.align		4
        /*0048*/ 	.word	index@(_ZN2at6native18elementwise_kernelILi128ELi4EZNS0_15gpu_kernel_implIZZZNS0_65_GLOBAL__N__cd49fe81_27_ActivationSoftplusKernel_cu_9e10b42f_310015softplus_kernelERNS_18TensorIteratorBaseERKN3c106ScalarES9_ENKUlvE_clEvENKUlvE2_clEvEUlNS6_8BFloat16EE_EEvS5_RKT_EUliE_EEviT1_)
	.align		4
        /*004c*/ 	.word	index@(__assertfail)
	.align		4
        /*0050*/ 	.word	index@(_ZN2at6native27unrolled_elementwise_kernelIZZZNS0_65_GLOBAL__N__cd49fe81_27_ActivationSoftplusKernel_cu_9e10b42f_310015softplus_kernelERNS_18TensorIteratorBaseERKN3c106ScalarES8_ENKUlvE_clEvENKUlvE2_clEvEUlNS5_8BFloat16EE_St5arrayIPcLm2EELi4E23TrivialOffsetCalculatorILi1EjESH_NS0_6memory12LoadWithCastILi1EEENSI_13StoreWithCastILi1EEEEEviT_T0_T2_T3_T4_T5_)
	.align		4
        /*0054*/ 	.word	index@(__assertfail)
	.align		4
        /*0058*/ 	.word	index@(_ZN2at6native18elementwise_kernelILi128ELi4EZNS0_15gpu_kernel_implIZZZNS0_65_GLOBAL__N__cd49fe81_27_ActivationSoftplusKernel_cu_9e10b42f_310015softplus_kernelERNS_18TensorIteratorBaseERKN3c106ScalarES9_ENKUlvE_clEvENKUlvE1_clEvEUlNS6_4HalfEE_EEvS5_RKT_EUliE_EEviT1_)
	.align		4
        /*005c*/ 	.word	index@(__assertfail)
	.align		4
        /*0060*/ 	.word	index@(_ZN2at6native27unrolled_elementwise_kernelIZZZNS0_65_GLOBAL__N__cd49fe81_27_ActivationSoftplusKernel_cu_9e10b42f_310015softplus_kernelERNS_18TensorIteratorBaseERKN3c106ScalarES8_ENKUlvE_clEvENKUlvE1_clEvEUlNS5_4HalfEE_St5arrayIPcLm2EELi4E23TrivialOffsetCalculatorILi1EjESH_NS0_6memory12LoadWithCastILi1EEENSI_13StoreWithCastILi1EEEEEviT_T0_T2_T3_T4_T5_)
	.align		4
        /*0064*/ 	.word	index@(__assertfail)
	.align		4
        /*0068*/ 	.word	index@(_ZN2at6native18elementwise_kernelILi128ELi4EZNS0_15gpu_kernel_implIZZZNS0_65_GLOBAL__N__cd49fe81_27_ActivationSoftplusKernel_cu_9e10b42f_310015softplus_kernelERNS_18TensorIteratorBaseERKN3c106ScalarES9_ENKUlvE_clEvENKUlvE0_clEvEUlfE_EEvS5_RKT_EUliE_EEviT1_)
	.align		4
        /*006c*/ 	.word	index@(__assertfail)
	.align		4
        /*0070*/ 	.word	index@(_ZN2at6native27unrolled_elementwise_kernelIZZZNS0_65_GLOBAL__N__cd49fe81_27_ActivationSoftplusKernel_cu_9e10b42f_310015softplus_kernelERNS_18TensorIteratorBaseERKN3c106ScalarES8_ENKUlvE_clEvENKUlvE0_clEvEUlfE_St5arrayIPcLm2EELi4E23TrivialOffsetCalculatorILi1EjESG_NS0_6memory12LoadWithCastILi1EEENSH_13StoreWithCastILi1EEEEEviT_T0_T2_T3_T4_T5_)
	.align		4
        /*0074*/ 	.word	index@(__assertfail)
	.align		4
        /*0078*/ 	.word	index@(_ZN2at6native18elementwise_kernelILi128ELi4EZNS0_15gpu_kernel_implIZZZNS0_65_GLOBAL__N__cd49fe81_27_ActivationSoftplusKernel_cu_9e10b42f_310015softplus_kernelERNS_18TensorIteratorBaseERKN3c106ScalarES9_ENKUlvE_clEvENKUlvE_clEvEUldE_EEvS5_RKT_EUliE_EEviT1_)
	.align		4
        /*007c*/ 	.word	index@(__assertfail)
	.align		4
        /*0080*/ 	.word	index@(_ZN2at6native27unrolled_elementwise_kernelIZZZNS0_65_GLOBAL__N__cd49fe81_27_ActivationSoftplusKernel_cu_9e10b42f_310015softplus_kernelERNS_18TensorIteratorBaseERKN3c106ScalarES8_ENKUlvE_clEvENKUlvE_clEvEUldE_St5arrayIPcLm2EELi4E23TrivialOffsetCalculatorILi1EjESG_NS0_6memory12LoadWithCastILi1EEENSH_13StoreWithCastILi1EEEEEviT_T0_T2_T3_T4_T5_)
	.align		4
        /*0084*/ 	.word	index@(__assertfail)
	.align		4
        /*0088*/ 	.word	0x00000000
	.align		4
        /*008c*/ 	.word	0xfffffffe
	.align		4
        /*0090*/ 	.word	0x00000000
	.align		4
        /*0094*/ 	.word	0xfffffffd
	.align		4
        /*0098*/ 	.word	0x00000000
	.align		4
        /*009c*/ 	.word	0xfffffffc


//--------------------- .nv.constant4             --------------------------
	.section	.nv.constant4,"a",@progbits
	.align	8
	.align		8
.nv.constant4:
        /*0000*/ 	.dword	__assertfail
	.align		8
        /*0008*/ 	.dword	__unnamed_1
	.align		8
        /*0010*/ 	.dword	__unnamed_2
	.align		8
        /*0018*/ 	.dword	__unnamed_3
	.align		8
        /*0020*/ 	.dword	__unnamed_4
	.align		8
        /*0028*/ 	.dword	__unnamed_5
	.align		8
        /*0030*/ 	.dword	__unnamed_6
	.align		8
        /*0038*/ 	.dword	__unnamed_7
	.align		8
        /*0040*/ 	.dword	__unnamed_8
	.align		8
        /*0048*/ 	.dword	_ZN63_INTERNAL_cd49fe81_27_ActivationSoftplusKernel_cu_9e10b42f_31004cuda3std3__465_GLOBAL__N__cd49fe81_27_ActivationSoftplusKernel_cu_9e10b42f_31006ignoreE
	.align		8
        /*0050*/ 	.dword	_ZN63_INTERNAL_cd49fe81_27_ActivationSoftplusKernel_cu_9e10b42f_31004cuda3std3__45__cpo5beginE
	.align		8
        /*0058*/ 	.dword	_ZN63_INTERNAL_cd49fe81_27_ActivationSoftplusKernel_cu_9e10b42f_31004cuda3std3__45__cpo3endE
	.align		8
        /*0060*/ 	.dword	_ZN63_INTERNAL_cd49fe81_27_ActivationSoftplusKernel_cu_9e10b42f_31004cuda3std3__45__cpo6cbeginE
	.align		8
        /*0068*/ 	.dword	_ZN63_INTERNAL_cd49fe81_27_ActivationSoftplusKernel_cu_9e10b42f_31004cuda3std3__45__cpo4cendE
	.align		8
        /*0070*/ 	.dword	_ZN63_INTERNAL_cd49fe81_27_ActivationSoftplusKernel_cu_9e10b42f_31004cuda3std3__45__cpo6rbeginE
	.align		8
        /*0078*/ 	.dword	_ZN63_INTERNAL_cd49fe81_27_ActivationSoftplusKernel_cu_9e10b42f_31004cuda3std3__45__cpo4rendE
	.align		8
        /*0080*/ 	.dword	_ZN63_INTERNAL_cd49fe81_27_ActivationSoftplusKernel_cu_9e10b42f_31004cuda3std3__45__cpo7crbeginE
	.align		8
        /*0088*/ 	.dword	_ZN63_INTERNAL_cd49fe81_27_ActivationSoftplusKernel_cu_9e10b42f_31004cuda3std3__45__cpo5crendE
	.align		8
        /*0090*/ 	.dword	_ZN63_INTERNAL_cd49fe81_27_ActivationSoftplusKernel_cu_9e10b42f_31004cuda3std3__419piecewise_constructE
	.align		8
        /*0098*/ 	.dword	_ZN63_INTERNAL_cd49fe81_27_ActivationSoftplusKernel_cu_9e10b42f_31004cuda3std3__48in_placeE
	.align		8
        /*00a0*/ 	.dword	_ZN63_INTERNAL_cd49fe81_27_ActivationSoftplusKernel_cu_9e10b42f_31004cuda3std3__420unreachable_sentinelE
	.align		8
        /*00a8*/ 	.dword	_ZN63_INTERNAL_cd49fe81_27_ActivationSoftplusKernel_cu_9e10b42f_31004cuda3std6ranges3__45__cpo4swapE
	.align		8
        /*00b0*/ 	.dword	_ZN63_INTERNAL_cd49fe81_27_ActivationSoftplusKernel_cu_9e10b42f_31004cuda3std6ranges3__45__cpo9iter_moveE
	.align		8
        /*00b8*/ 	.dword	_ZN63_INTERNAL_cd49fe81_27_ActivationSoftplusKernel_cu_9e10b42f_31004cuda3std6ranges3__45__cpo5beginE
	.align		8
        /*00c0*/ 	.dword	_ZN63_INTERNAL_cd49fe81_27_ActivationSoftplusKernel_cu_9e10b42f_31004cuda3std6ranges3__45__cpo3endE
	.align		8
        /*00c8*/ 	.dword	_ZN63_INTERNAL_cd49fe81_27_ActivationSoftplusKernel_cu_9e10b42f_31004cuda3std6ranges3__45__cpo6cbeginE
	.align		8
        /*00d0*/ 	.dword	_ZN63_INTERNAL_cd49fe81_27_ActivationSoftplusKernel_cu_9e10b42f_31004cuda3std6ranges3__45__cpo4cendE
	.align		8
        /*00d8*/ 	.dword	_ZN63_INTERNAL_cd49fe81_27_ActivationSoftplusKernel_cu_9e10b42f_31004cuda3std6ranges3__45__cpo7advanceE
	.align		8
        /*00e0*/ 	.dword	_ZN63_INTERNAL_cd49fe81_27_ActivationSoftplusKernel_cu_9e10b42f_31004cuda3std6ranges3__45__cpo9iter_swapE
	.align		8
        /*00e8*/ 	.dword	_ZN63_INTERNAL_cd49fe81_27_ActivationSoftplusKernel_cu_9e10b42f_31004cuda3std6ranges3__45__cpo4nextE
	.align		8
        /*00f0*/ 	.dword	_ZN63_INTERNAL_cd49fe81_27_ActivationSoftplusKernel_cu_9e10b42f_31004cuda3std6ranges3__45__cpo4prevE
	.align		8
        /*00f8*/ 	.dword	_ZN63_INTERNAL_cd49fe81_27_ActivationSoftplusKernel_cu_9e10b42f_31004cuda3std6ranges3__45__cpo4dataE
	.align		8
        /*0100*/ 	.dword	_ZN63_INTERNAL_cd49fe81_27_ActivationSoftplusKernel_cu_9e10b42f_31004cuda3std6ranges3__45__cpo5cdataE
	.align		8
        /*0108*/ 	.dword	_ZN63_INTERNAL_cd49fe81_27_ActivationSoftplusKernel_cu_9e10b42f_31004cuda3std6ranges3__45__cpo4sizeE
	.align		8
        /*0110*/ 	.dword	_ZN63_INTERNAL_cd49fe81_27_ActivationSoftplusKernel_cu_9e10b42f_31004cuda3std6ranges3__45__cpo5ssizeE
	.align		8
        /*0118*/ 	.dword	_ZN63_INTERNAL_cd49fe81_27_ActivationSoftplusKernel_cu_9e10b42f_31004cuda3std6ranges3__45__cpo8distanceE
	.align		8
        /*0120*/ 	.dword	_ZN63_INTERNAL_cd49fe81_27_ActivationSoftplusKernel_cu_9e10b42f_31006thrust24THRUST_300001_SM_1000_NS6system6detail10sequential3seqE
	.align		8
        /*0128*/ 	.dword	$str$6
	.align		8
        /*0130*/ 	.dword	$str$7


//--------------------- .text._ZN2at6native18elementwise_kernelILi128ELi4EZNS0_15gpu_kernel_implIZZZNS0_65_GLOBAL__N__cd49fe81_27_ActivationSoftplusKernel_cu_9e10b42f_310024softplus_backward_kernelERNS_18TensorIteratorBaseERKN3c106ScalarES9_ENKUlvE_clEvENKUlvE2_clEvEUlNS6_8BFloat16ESC_E_EEvS5_RKT_EUliE_EEviT1_ --------------------------
	.section	.text._ZN2at6native18elementwise_kernelILi128ELi4EZNS0_15gpu_kernel_implIZZZNS0_65_GLOBAL__N__cd49fe81_27_ActivationSoftplusKernel_cu_9e10b42f_310024softplus_backward_kernelERNS_18TensorIteratorBaseERKN3c106ScalarES9_ENKUlvE_clEvENKUlvE2_clEvEUlNS6_8BFloat16ESC_E_EEvS5_RKT_EUliE_EEviT1_,"ax",@progbits
	.align	128
        .global         _ZN2at6native18elementwise_kernelILi128ELi4EZNS0_15gpu_kernel_implIZZZNS0_65_GLOBAL__N__cd49fe81_27_ActivationSoftplusKernel_cu_9e10b42f_310024softplus_backward_kernelERNS_18TensorIteratorBaseERKN3c106ScalarES9_ENKUlvE_clEvENKUlvE2_clEvEUlNS6_8BFloat16ESC_E_EEvS5_RKT_EUliE_EEviT1_
        .type           _ZN2at6native18elementwise_kernelILi128ELi4EZNS0_15gpu_kernel_implIZZZNS0_65_GLOBAL__N__cd49fe81_27_ActivationSoftplusKernel_cu_9e10b42f_310024softplus_backward_kernelERNS_18TensorIteratorBaseERKN3c106ScalarES9_ENKUlvE_clEvENKUlvE2_clEvEUlNS6_8BFloat16ESC_E_EEvS5_RKT_EUliE_EEviT1_,@function
        .size           _ZN2at6native18elementwise_kernelILi128ELi4EZNS0_15gpu_kernel_implIZZZNS0_65_GLOBAL__N__cd49fe81_27_ActivationSoftplusKernel_cu_9e10b42f_310024softplus_backward_kernelERNS_18TensorIteratorBaseERKN3c106ScalarES9_ENKUlvE_clEvENKUlvE2_clEvEUlNS6_8BFloat16ESC_E_EEvS5_RKT_EUliE_EEviT1_,(.L_x_7555 - _ZN2at6native18elementwise_kernelILi128ELi4EZNS0_15gpu_kernel_implIZZZNS0_65_GLOBAL__N__cd49fe81_27_ActivationSoftplusKernel_cu_9e10b42f_310024softplus_backward_kernelERNS_18TensorIteratorBaseERKN3c106ScalarES9_ENKUlvE_clEvENKUlvE2_clEvEUlNS6_8BFloat16ESC_E_EEvS5_RKT_EUliE_EEviT1_)
        .other          _ZN2at6native18elementwise_kernelILi128ELi4EZNS0_15gpu_kernel_implIZZZNS0_65_GLOBAL__N__cd49fe81_27_ActivationSoftplusKernel_cu_9e10b42f_310024softplus_backward_kernelERNS_18TensorIteratorBaseERKN3c106ScalarES9_ENKUlvE_clEvENKUlvE2_clEvEUlNS6_8BFloat16ESC_E_EEvS5_RKT_EUliE_EEviT1_,@"STO_CUDA_ENTRY STV_DEFAULT"
_ZN2at6native18elementwise_kernelILi128ELi4EZNS0_15gpu_kernel_implIZZZNS0_65_GLOBAL__N__cd49fe81_27_ActivationSoftplusKernel_cu_9e10b42f_310024softplus_backward_kernelERNS_18TensorIteratorBaseERKN3c106ScalarES9_ENKUlvE_clEvENKUlvE2_clEvEUlNS6_8BFloat16ESC_E_EEvS5_RKT_EUliE_EEviT1_:
.text._ZN2at6native18elementwise_kernelILi128ELi4EZNS0_15gpu_kernel_implIZZZNS0_65_GLOBAL__N__cd49fe81_27_ActivationSoftplusKernel_cu_9e10b42f_310024softplus_backward_kernelERNS_18TensorIteratorBaseERKN3c106ScalarES9_ENKUlvE_clEvENKUlvE2_clEvEUlNS6_8BFloat16ESC_E_EEvS5_RKT_EUliE_EEviT1_:
[----:B------:R-:W0:Y:S01]  /*0000*/  LDC R1, c[0x0][0x37c] ;  /* 0x0000df00ff017b82 */ /* 0x000e220000000800 */
[----:B------:R-:W1:Y:S07]  /*0010*/  S2R R17, SR_TID.X ;  /* 0x0000000000117919 */ /* 0x000e6e0000002100 */
[----:B------:R-:W2:Y:S01]  /*0020*/  S2UR UR4, SR_CTAID.X ;  /* 0x00000000000479c3 */ /* 0x000ea20000002500 */
[----:B------:R-:W3:Y:S01]  /*0030*/  LDCU UR41, c[0x0][0x388] ;  /* 0x00007100ff2977ac */ /* 0x000ee20008000800 */
[----:B------:R-:W-:Y:S01]  /*0040*/  BSSY.RECONVERGENT B6, `(.L_x_0) ;  /* 0x000046e000067945 */ /* 0x000fe20003800200 */
[----:B------:R-:W4:Y:S01]  /*0050*/  LDCU UR5, c[0x0][0x380] ;  /* 0x00007000ff0577ac */ /* 0x000f220008000800 */
[----:B------:R-:W5:Y:S01]  /*0060*/  LDCU UR40, c[0x0][0x610] ;  /* 0x0000c200ff2877ac */ /* 0x000f620008000800 */
[----:B------:R-:W0:Y:S01]  /*0070*/  LDCU.64 UR36, c[0x0][0x358] ;  /* 0x00006b00ff2477ac */ /* 0x000e220008000a00 */
[----:B---3--:R-:W-:-:S04]  /*0080*/  UIADD3 UR39, UPT, UPT, UR41, -0x1, URZ ;  /* 0xffffffff29277890 */ /* 0x008fc8000fffe0ff */
[----:B------:R-:W-:Y:S02]  /*0090*/  UISETP.LT.U32.AND UP0, UPT, UR39, 0x18, UPT ;  /* 0x000000182700788c */ /* 0x000fe4000bf01070 */
[----:B--2---:R-:W-:Y:S02]  /*00a0*/  USHF.L.U32 UR4, UR4, 0x9, URZ ;  /* 0x0000000904047899 */ /* 0x004fe400080006ff */
[----:B------:R-:W-:Y:S02]  /*00b0*/  USEL UR38, UR39, 0x18, UP0 ;  /* 0x0000001827267887 */ /* 0x000fe40008000000 */
[----:B-----5:R-:W-:Y:S02]  /*00c0*/  UPRMT UR43, UR40, 0x7770, URZ ;  /* 0x00007770282b7896 */ /* 0x020fe400080000ff */
[----:B-1----:R-:W-:Y:S01]  /*00d0*/  LOP3.LUT R17, R17, UR4, RZ, 0xfc, !PT ;  /* 0x0000000411117c12 */ /* 0x002fe2000f8efcff */
[----:B------:R-:W-:Y:S02]  /*00e0*/  UPRMT UR42, UR40, 0x7771, URZ ;  /* 0x00007771282a7896 */ /* 0x000fe400080000ff */
[----:B------:R-:W-:Y:S01]  /*00f0*/  UPRMT UR44, UR40, 0x7772, URZ ;  /* 0x00007772282c7896 */ /* 0x000fe200080000ff */
[----:B----4-:R-:W-:Y:S01]  /*0100*/  ISETP.GE.AND P0, PT, R17, UR5, PT ;  /* 0x0000000511007c0c */ /* 0x010fe2000bf06270 */
[----:B------:R-:W-:-:S12]  /*0110*/  UIADD3 UR38, UPT, UPT, UR38, 0x1, URZ ;  /* 0x0000000126267890 */ /* 0x000fd8000fffe0ff */
[----:B0-----:R-:W-:Y:S05]  /*0120*/  @P0 BRA `(.L_x_1) ;  /* 0x00000044007c0947 */ /* 0x001fea0003800000 */
[----:B------:R-:W-:Y:S01]  /*0130*/  UISETP.NE.AND UP0, UPT, UR41, URZ, UPT ;  /* 0x000000ff2900728c */ /* 0x000fe2000bf05270 */
[----:B------:R-:W-:Y:S02]  /*0140*/  IMAD.MOV.U32 R18, RZ, RZ, RZ ;  /* 0x000000ffff127224 */ /* 0x000fe400078e00ff */
[----:B------:R-:W-:Y:S02]  /*0150*/  IMAD.MOV.U32 R0, RZ, RZ, RZ ;  /* 0x000000ffff007224 */ /* 0x000fe400078e00ff */
[----:B------:R-:W-:-:S04]  /*0160*/  IMAD.MOV.U32 R16, RZ, RZ, RZ ;  /* 0x000000ffff107224 */ /* 0x000fc800078e00ff */
[----:B------:R-:W-:Y:S05]  /*0170*/  BRA.U !UP0, `(.L_x_2) ;  /* 0x0000001508707547 */ /* 0x000fea000b800000 */
[----:B------:R-:W0:Y:S01]  /*0180*/  LDCU.64 UR4, c[0x0][0x390] ;  /* 0x00007200ff0477ac */ /* 0x000e220008000a00 */
[----:B------:R-:W-:Y:S01]  /*0190*/  IMAD.MOV.U32 R16, RZ, RZ, RZ ;  /* 0x000000ffff107224 */ /* 0x000fe200078e00ff */
[----:B------:R-:W1:Y:S01]  /*01a0*/  LDCU UR6, c[0x0][0x38c] ;  /* 0x00007180ff0677ac */ /* 0x000e620008000800 */
[----:B------:R-:W2:Y:S01]  /*01b0*/  LDCU.64 UR8, c[0x0][0x4b8] ;  /* 0x00009700ff0877ac */ /* 0x000ea20008000a00 */
[----:B------:R-:W-:Y:S01]  /*01c0*/  UISETP.NE.AND UP0, UPT, UR39, URZ, UPT ;  /* 0x000000ff2700728c */ /* 0x000fe2000bf05270 */
[----:B0-----:R-:W-:Y:S01]  /*01d0*/  IMAD.HI.U32 R2, R17, UR4, R16 ;  /* 0x0000000411027c27 */ /* 0x001fe2000f8e0010 */
[----:B------:R-:W0:Y:S04]  /*01e0*/  LDCU UR4, c[0x0][0x4c0] ;  /* 0x00009800ff0477ac */ /* 0x000e280008000800 */
[----:B------:R-:W-:-:S05]  /*01f0*/  SHF.R.U32.HI R3, RZ, UR5, R2 ;  /* 0x00000005ff037c19 */ /* 0x000fca0008011602 */
[----:B------:R-:W-:-:S04]  /*0200*/  IMAD.MOV R18, RZ, RZ, -R3 ;  /* 0x000000ffff127224 */ /* 0x000fc800078e0a03 */
[----:B-1----:R-:W-:-:S04]  /*0210*/  IMAD R18, R18, UR6, R17 ;  /* 0x0000000612127c24 */ /* 0x002fc8000f8e0211 */
[C---:B--2---:R-:W-:Y:S02]  /*0220*/  IMAD R16, R18.reuse, UR8, RZ ;  /* 0x0000000812107c24 */ /* 0x044fe4000f8e02ff */
[C---:B------:R-:W-:Y:S02]  /*0230*/  IMAD R0, R18.reuse, UR9, RZ ;  /* 0x0000000912007c24 */ /* 0x040fe4000f8e02ff */
[----:B0-----:R-:W-:Y:S01]  /*0240*/  IMAD R18, R18, UR4, RZ ;  /* 0x0000000412127c24 */ /* 0x001fe2000f8e02ff */
[----:B------:R-:W-:Y:S06]  /*0250*/  BRA.U !UP0, `(.L_x_2) ;  /* 0x0000001508387547 */ /* 0x000fec000b800000 */
[----:B------:R-:W0:Y:S01]  /*0260*/  LDCU.64 UR6, c[0x0][0x398] ;  /* 0x00007300ff0677ac */ /* 0x000e220008000a00 */
[----:B------:R-:W-:Y:S01]  /*0270*/  HFMA2 R2, -RZ, RZ, 0, 0 ;  /* 0x00000000ff027431 */ /* 0x000fe200000001ff */
[----:B------:R-:W1:Y:S01]  /*0280*/  LDCU UR4, c[0x0][0x3a0] ;  /* 0x00007400ff0477ac */ /* 0x000e620008000800 */
[----:B------:R-:W2:Y:S01]  /*0290*/  LDCU UR5, c[0x0][0x4c4] ;  /* 0x00009880ff0577ac */ /* 0x000ea20008000800 */
[----:B------:R-:W3:Y:S01]  /*02a0*/  LDCU.64 UR8, c[0x0][0x4c8] ;  /* 0x00009900ff0877ac */ /* 0x000ee20008000a00 */
[----:B------:R-:W-:Y:S01]  /*02b0*/  UISETP.NE.AND UP0, UPT, UR38, 0x2, UPT ;  /* 0x000000022600788c */ /* 0x000fe2000bf05270 */
[----:B0-----:R-:W-:-:S05]  /*02c0*/  IMAD.HI.U32 R4, R3, UR7, R2 ;  /* 0x0000000703047c27 */ /* 0x001fca000f8e0002 */
[----:B-1----:R-:W-:-:S05]  /*02d0*/  SHF.R.U32.HI R5, RZ, UR4, R4 ;  /* 0x00000004ff057c19 */ /* 0x002fca0008011604 */
[----:B------:R-:W-:-:S04]  /*02e0*/  IMAD.MOV R2, RZ, RZ, -R5 ;  /* 0x000000ffff027224 */ /* 0x000fc800078e0a05 */
[----:B------:R-:W-:-:S04]  /*02f0*/  IMAD R3, R2, UR6, R3 ;  /* 0x0000000602037c24 */ /* 0x000fc8000f8e0203 */
[C---:B--2---:R-:W-:Y:S02]  /*0300*/  IMAD R16, R3.reuse, UR5, R16 ;  /* 0x0000000503107c24 */ /* 0x044fe4000f8e0210 */
[C---:B---3--:R-:W-:Y:S02]  /*0310*/  IMAD R0, R3.reuse, UR8, R0 ;  /* 0x0000000803007c24 */ /* 0x048fe4000f8e0200 */
[----:B------:R-:W-:Y:S01]  /*0320*/  IMAD R18, R3, UR9, R18 ;  /* 0x0000000903127c24 */ /* 0x000fe2000f8e0212 */
[----:B------:R-:W-:Y:S06]  /*0330*/  BRA.U !UP0, `(.L_x_2) ;  /* 0x0000001508007547 */ /* 0x000fec000b800000 */
[----:B------:R-:W0:Y:S01]  /*0340*/  LDCU.64 UR4, c[0x0][0x3a8] ;  /* 0x00007500ff0477ac */ /* 0x000e220008000a00 */
[----:B------:R-:W-:Y:S01]  /*0350*/  IMAD.MOV.U32 R4, RZ, RZ, RZ ;  /* 0x000000ffff047224 */ /* 0x000fe200078e00ff */
[----:B------:R-:W1:Y:S01]  /*0360*/  LDCU UR6, c[0x0][0x3a4] ;  /* 0x00007480ff0677ac */ /* 0x000e620008000800 */
[----:B------:R-:W2:Y:S01]  /*0370*/  LDCU.64 UR8, c[0x0][0x4d0] ;  /* 0x00009a00ff0877ac */ /* 0x000ea20008000a00 */
[----:B------:R-:W-:Y:S01]  /*0380*/  UISETP.NE.AND UP0, UPT, UR38, 0x3, UPT ;  /* 0x000000032600788c */ /* 0x000fe2000bf05270 */
[----:B0-----:R-:W-:Y:S01]  /*0390*/  IMAD.HI.U32 R2, R5, UR4, R4 ;  /* 0x0000000405027c27 */ /* 0x001fe2000f8e0004 */
[----:B------:R-:W0:Y:S04]  /*03a0*/  LDCU UR4, c[0x0][0x4d8] ;  /* 0x00009b00ff0477ac */ /* 0x000e280008000800 */
[----:B------:R-:W-:-:S05]  /*03b0*/  SHF.R.U32.HI R3, RZ, UR5, R2 ;  /* 0x00000005ff037c19 */ /* 0x000fca0008011602 */
[----:B------:R-:W-:-:S04]  /*03c0*/  IMAD.MOV R4, RZ, RZ, -R3 ;  /* 0x000000ffff047224 */ /* 0x000fc800078e0a03 */
[----:B-1----:R-:W-:-:S04]  /*03d0*/  IMAD R5, R4, UR6, R5 ;  /* 0x0000000604057c24 */ /* 0x002fc8000f8e0205 */
[C---:B--2---:R-:W-:Y:S02]  /*03e0*/  IMAD R16, R5.reuse, UR8, R16 ;  /* 0x0000000805107c24 */ /* 0x044fe4000f8e0210 */
[C---:B------:R-:W-:Y:S02]  /*03f0*/  IMAD R0, R5.reuse, UR9, R0 ;  /* 0x0000000905007c24 */ /* 0x040fe4000f8e0200 */
[----:B0-----:R-:W-:Y:S01]  /*0400*/  IMAD R18, R5, UR4, R18 ;  /* 0x0000000405127c24 */ /* 0x001fe2000f8e0212 */
[----:B------:R-:W-:Y:S06]  /*0410*/  BRA.U !UP0, `(.L_x_2) ;  /* 0x0000001108c87547 */ /* 0x000fec000b800000 */
[----:B------:R-:W0:Y:S01]  /*0420*/  LDCU.64 UR6, c[0x0][0x3b0] ;  /* 0x00007600ff0677ac */ /* 0x000e220008000a00 */
[----:B------:R-:W-:Y:S01]  /*0430*/  IMAD.MOV.U32 R2, RZ, RZ, RZ ;  /* 0x000000ffff027224 */ /* 0x000fe200078e00ff */
        /* <DEDUP_REMOVED lines=13> */
[----:B------:R-:W-:Y:S01]  /*0510*/  MOV R4, RZ ;  /* 0x000000ff00047202 */ /* 0x000fe20000000f00 */
[----:B------:R-:W1:Y:S01]  /*0520*/  LDCU UR6, c[0x0][0x3bc] ;  /* 0x00007780ff0677ac */ /* 0x000e620008000800 */
[----:B------:R-:W2:Y:S01]  /*0530*/  LDCU.64 UR8, c[0x0][0x4e8] ;  /* 0x00009d00ff0877ac */ /* 0x000ea20008000a00 */
[----:B------:R-:W-:Y:S02]  /*0540*/  UISETP.NE.AND UP0, UPT, UR38, 0x5, UPT ;  /* 0x000000052600788c */ /* 0x000fe4000bf05270 */
        /* <DEDUP_REMOVED lines=278> */
[----:B------:R-:W2:Y:S02]  /*16b0*/  LDCU.64 UR8, c[0x0][0x5d8] ;  /* 0x0000bb00ff0877ac */ /* 0x000ea40008000a00 */
[----:B0-----:R-:W-:Y:S01]  /*16c0*/  IMAD.HI.U32 R2, R5, UR4, R4 ;  /* 0x0000000405027c27 */ /* 0x001fe2000f8e0004 */
[----:B------:R-:W0:Y:S04]  /*16d0*/  LDCU UR4, c[0x0][0x5e0] ;  /* 0x0000bc00ff0477ac */ /* 0x000e280008000800 */
[----:B------:R-:W-:-:S05]  /*16e0*/  SHF.R.U32.HI R2, RZ, UR5, R2 ;  /* 0x00000005ff027c19 */ /* 0x000fca0008011602 */
[----:B------:R-:W-:-:S04]  /*16f0*/  IMAD.MOV R3, RZ, RZ, -R2 ;  /* 0x000000ffff037224 */ /* 0x000fc800078e0a02 */
[----:B-1----:R-:W-:-:S04]  /*1700*/  IMAD R5, R3, UR6, R5 ;  /* 0x0000000603057c24 */ /* 0x002fc8000f8e0205 */
[C---:B--2---:R-:W-:Y:S02]  /*1710*/  IMAD R16, R5.reuse, UR8, R16 ;  /* 0x0000000805107c24 */ /* 0x044fe4000f8e0210 */
[C---:B------:R-:W-:Y:S02]  /*1720*/  IMAD R0, R5.reuse, UR9, R0 ;  /* 0x0000000905007c24 */ /* 0x040fe4000f8e0200 */
[----:B0-----:R-:W-:-:S07]  /*1730*/  IMAD R18, R5, UR4, R18 ;  /* 0x0000000405127c24 */ /* 0x001fce000f8e0212 */
.L_x_2:
[----:B------:R-:W0:Y:S01]  /*1740*/  LDCU.64 UR6, c[0x0][0x5f0] ;  /* 0x0000be00ff0677ac */ /* 0x000e220008000a00 */
[----:B------:R-:W-:-:S04]  /*1750*/  UPRMT UR4, UR40, 0x7771, URZ ;  /* 0x0000777128047896 */ /* 0x000fc800080000ff */
[----:B------:R-:W-:Y:S01]  /*1760*/  UISETP.GT.AND UP0, UPT, UR4, 0x9, UPT ;  /* 0x000000090400788c */ /* 0x000fe2000bf04270 */
[----:B0-----:R-:W-:-:S04]  /*1770*/  IADD3 R2, P0, PT, R0, UR6, RZ ;  /* 0x0000000600027c10 */ /* 0x001fc8000ff1e0ff */
[----:B------:R-:W-:-:S04]  /*1780*/  IADD3.X R3, PT, PT, RZ, UR7, RZ, P0, !PT ;  /* 0x00000007ff037c10 */ /* 0x000fc800087fe4ff */
[----:B------:R-:W-:Y:S05]  /*1790*/  BRA.U UP0, `(.L_x_3) ;  /* 0x0000000500307547 */ /* 0x000fea000b800000 */
[----:B------:R-:W-:-:S09]  /*17a0*/  UISETP.GT.AND UP0, UPT, UR4, 0x4, UPT ;  /* 0x000000040400788c */ /* 0x000fd2000bf04270 */
[----:B------:R-:W-:Y:S05]  /*17b0*/  BRA.U UP0, `(.L_x_4) ;  /* 0x0000000100947547 */ /* 0x000fea000b800000 */
[----:B------:R-:W-:-:S09]  /*17c0*/  UISETP.GT.AND UP0, UPT, UR4, 0x1, UPT ;  /* 0x000000010400788c */ /* 0x000fd2000bf04270 */
[----:B------:R-:W-:Y:S05]  /*17d0*/  BRA.U UP0, `(.L_x_5) ;  /* 0x0000000100387547 */ /* 0x000fea000b800000 */
[----:B------:R-:W-:-:S09]  /*17e0*/  UISETP.NE.AND UP0, UPT, UR42, URZ, UPT ;  /* 0x000000ff2a00728c */ /* 0x000fd2000bf05270 */
[----:B------:R-:W-:Y:S05]  /*17f0*/  BRA.U !UP0, `(.L_x_6) ;  /* 0x00000001081c7547 */ /* 0x000fea000b800000 */
[----:B------:R-:W-:-:S09]  /*1800*/  UISETP.NE.AND UP0, UPT, UR4, 0x1, UPT ;  /* 0x000000010400788c */ /* 0x000fd2000bf05270 */
[----:B------:R-:W-:Y:S05]  /*1810*/  BRA.U UP0, `(.L_x_7) ;  /* 0x0000000d004c7547 */ /* 0x000fea000b800000 */
[----:B------:R-:W2:Y:S02]  /*1820*/  LDG.E.S8 R2, desc[UR36][R2.64] ;  /* 0x0000002402027981 */ /* 0x000ea4000c1e1300 */
[----:B--2---:R-:W0:Y:S02]  /*1830*/  I2F.S16 R0, R2 ;  /* 0x0000000200007306 */ /* 0x004e240000101400 */
[----:B0-----:R-:W-:-:S04]  /*1840*/  F2FP.BF16.F32.PACK_AB R0, RZ, R0 ;  /* 0x00000000ff00723e */ /* 0x001fc800000010ff */
[----:B------:R-:W-:Y:S01]  /*1850*/  PRMT R19, R0, 0x7610, R19 ;  /* 0x0000761000137816 */ /* 0x000fe20000000013 */
[----:B------:R-:W-:Y:S06]  /*1860*/  BRA `(.L_x_8) ;  /* 0x0000000c00d47947 */ /* 0x000fec0003800000 */
.L_x_6:
[----:B------:R-:W2:Y:S02]  /*1870*/  LDG.E.U8 R2, desc[UR36][R2.64] ;  /* 0x0000002402027981 */ /* 0x000ea4000c1e1100 */
[----:B--2---:R-:W-:-:S04]  /*1880*/  I2FP.F32.U32 R0, R2 ;  /* 0x0000000200007245 */ /* 0x004fc80000201000 */
[----:B------:R-:W-:-:S04]  /*1890*/  F2FP.BF16.F32.PACK_AB R0, RZ, R0 ;  /* 0x00000000ff00723e */ /* 0x000fc800000010ff */
[----:B------:R-:W-:Y:S01]  /*18a0*/  PRMT R19, R0, 0x7610, R19 ;  /* 0x0000761000137816 */ /* 0x000fe20000000013 */
[----:B------:R-:W-:Y:S06]  /*18b0*/  BRA `(.L_x_8) ;  /* 0x0000000c00c07947 */ /* 0x000fec0003800000 */
.L_x_5:
[----:B------:R-:W-:-:S09]  /*18c0*/  UISETP.NE.AND UP0, UPT, UR4, 0x2, UPT ;  /* 0x000000020400788c */ /* 0x000fd2000bf05270 */
[----:B------:R-:W-:Y:S05]  /*18d0*/  BRA.U !UP0, `(.L_x_9) ;  /* 0x0000000108387547 */ /* 0x000fea000b800000 */
[----:B------:R-:W-:-:S09]  /*18e0*/  UISETP.NE.AND UP0, UPT, UR4, 0x3, UPT ;  /* 0x000000030400788c */ /* 0x000fd2000bf05270 */
[----:B------:R-:W-:Y:S05]  /*18f0*/  BRA.U !UP0, `(.L_x_10) ;  /* 0x00000001081c7547 */ /* 0x000fea000b800000 */
[----:B------:R-:W-:-:S09]  /*1900*/  UISETP.NE.AND UP0, UPT, UR4, 0x4, UPT ;  /* 0x000000040400788c */ /* 0x000fd2000bf05270 */
[----:B------:R-:W-:Y:S05]  /*1910*/  BRA.U UP0, `(.L_x_7) ;  /* 0x0000000d000c7547 */ /* 0x000fea000b800000 */
[----:B------:R-:W2:Y:S02]  /*1920*/  LDG.E.64 R2, desc[UR36][R2.64] ;  /* 0x0000002402027981 */ /* 0x000ea4000c1e1b00 */
[----:B--2---:R-:W0:Y:S02]  /*1930*/  I2F.S64 R0, R2 ;  /* 0x0000000200007312 */ /* 0x004e240000301400 */
[----:B0-----:R-:W-:-:S04]  /*1940*/  F2FP.BF16.F32.PACK_AB R0, RZ, R0 ;  /* 0x00000000ff00723e */ /* 0x001fc800000010ff */
[----:B------:R-:W-:Y:S01]  /*1950*/  PRMT R19, R0, 0x7610, R19 ;  /* 0x0000761000137816 */ /* 0x000fe20000000013 */
[----:B------:R-:W-:Y:S06]  /*1960*/  BRA `(.L_x_8) ;  /* 0x0000000c00947947 */ /* 0x000fec0003800000 */
.L_x_10:
[----:B------:R-:W2:Y:S02]  /*1970*/  LDG.E R2, desc[UR36][R2.64] ;  /* 0x0000002402027981 */ /* 0x000ea4000c1e1900 */
[----:B--2---:R-:W-:-:S04]  /*1980*/  I2FP.F32.S32 R0, R2 ;  /* 0x0000000200007245 */ /* 0x004fc80000201400 */
[----:B------:R-:W-:-:S04]  /*1990*/  F2FP.BF16.F32.PACK_AB R0, RZ, R0 ;  /* 0x00000000ff00723e */ /* 0x000fc800000010ff */
[----:B------:R-:W-:Y:S01]  /*19a0*/  PRMT R19, R0, 0x7610, R19 ;  /* 0x0000761000137816 */ /* 0x000fe20000000013 */
[----:B------:R-:W-:Y:S06]  /*19b0*/  BRA `(.L_x_8) ;  /* 0x0000000c00807947 */ /* 0x000fec0003800000 */
.L_x_9:
[----:B------:R-:W2:Y:S02]  /*19c0*/  LDG.E.U16 R2, desc[UR36][R2.64] ;  /* 0x0000002402027981 */ /* 0x000ea4000c1e1500 */
[----:B--2---:R-:W0:Y:S02]  /*19d0*/  I2F.S16 R0, R2 ;  /* 0x0000000200007306 */ /* 0x004e240000101400 */
[----:B0-----:R-:W-:-:S04]  /*19e0*/  F2FP.BF16.F32.PACK_AB R0, RZ, R0 ;  /* 0x00000000ff00723e */ /* 0x001fc800000010ff */
[----:B------:R-:W-:Y:S01]  /*19f0*/  PRMT R19, R0, 0x7610, R19 ;  /* 0x0000761000137816 */ /* 0x000fe20000000013 */
[----:B------:R-:W-:Y:S06]  /*1a00*/  BRA `(.L_x_8) ;  /* 0x0000000c006c7947 */ /* 0x000fec0003800000 */
.L_x_4:
[----:B------:R-:W-:-:S09]  /*1a10*/  UISETP.GT.AND UP0, UPT, UR4, 0x6, UPT ;  /* 0x000000060400788c */ /* 0x000fd2000bf04270 */
[----:B------:R-:W-:Y:S05]  /*1a20*/  BRA.U UP0, `(.L_x_11) ;  /* 0x0000000100307547 */ /* 0x000fea000b800000 */
[----:B------:R-:W-:-:S09]  /*1a30*/  UISETP.NE.AND UP0, UPT, UR4, 0x5, UPT ;  /* 0x000000050400788c */ /* 0x000fd2000bf05270 */
[----:B------:R-:W-:Y:S05]  /*1a40*/  BRA.U !UP0, `(.L_x_12) ;  /* 0x0000000108147547 */ /* 0x000fea000b800000 */
[----:B------:R-:W-:-:S09]  /*1a50*/  UISETP.NE.AND UP0, UPT, UR4, 0x6, UPT ;  /* 0x000000060400788c */ /* 0x000fd2000bf05270 */
[----:B------:R-:W-:Y:S05]  /*1a60*/  BRA.U UP0, `(.L_x_7) ;  /* 0x0000000900b87547 */ /* 0x000fea000b800000 */
[----:B------:R-:W2:Y:S02]  /*1a70*/  LDG.E R2, desc[UR36][R2.64] ;  /* 0x0000002402027981 */ /* 0x000ea4000c1e1900 */
[----:B--2---:R-:W-:Y:S01]  /*1a80*/  F2FP.BF16.F32.PACK_AB R19, RZ, R2 ;  /* 0x00000002ff13723e */ /* 0x004fe200000010ff */
[----:B------:R-:W-:Y:S06]  /*1a90*/  BRA `(.L_x_8) ;  /* 0x0000000c00487947 */ /* 0x000fec0003800000 */
.L_x_12:
[----:B------:R-:W2:Y:S02]  /*1aa0*/  LDG.E.U16 R0, desc[UR36][R2.64] ;  /* 0x0000002402007981 */ /* 0x000ea4000c1e1500 */
[----:B--2---:R-:W-:-:S05]  /*1ab0*/  HADD2.F32 R0, -RZ, R0.H0_H0 ;  /* 0x20000000ff007230 */ /* 0x004fca0000004100 */
[----:B------:R-:W-:-:S04]  /*1ac0*/  F2FP.BF16.F32.PACK_AB R0, RZ, R0 ;  /* 0x00000000ff00723e */ /* 0x000fc800000010ff */
[----:B------:R-:W-:Y:S01]  /*1ad0*/  PRMT R19, R0, 0x7610, R19 ;  /* 0x0000761000137816 */ /* 0x000fe20000000013 */
[----:B------:R-:W-:Y:S06]  /*1ae0*/  BRA `(.L_x_8) ;  /* 0x0000000c00347947 */ /* 0x000fec0003800000 */
.L_x_11:
[----:B------:R-:W-:-:S09]  /*1af0*/  UISETP.NE.AND UP0, UPT, UR4, 0x7, UPT ;  /* 0x000000070400788c */ /* 0x000fd2000bf05270 */
[----:B------:R-:W-:Y:S05]  /*1b00*/  BRA.U !UP0, `(.L_x_13) ;  /* 0x0000000108307547 */ /* 0x000fea000b800000 */
[----:B------:R-:W-:-:S09]  /*1b10*/  UISETP.NE.AND UP0, UPT, UR4, 0x8, UPT ;  /* 0x000000080400788c */ /* 0x000fd2000bf05270 */
[----:B------:R-:W-:Y:S05]  /*1b20*/  BRA.U !UP0, `(.L_x_14) ;  /* 0x0000000108147547 */ /* 0x000fea000b800000 */
[----:B------:R-:W-:-:S09]  /*1b30*/  UISETP.NE.AND UP0, UPT, UR4, 0x9, UPT ;  /* 0x000000090400788c */ /* 0x000fd2000bf05270 */
[----:B------:R-:W-:Y:S05]  /*1b40*/  BRA.U UP0, `(.L_x_7) ;  /* 0x0000000900807547 */ /* 0x000fea000b800000 */
[----:B------:R-:W2:Y:S02]  /*1b50*/  LDG.E R2, desc[UR36][R2.64] ;  /* 0x0000002402027981 */ /* 0x000ea4000c1e1900 */
[----:B--2---:R-:W-:Y:S01]  /*1b60*/  F2FP.BF16.F32.PACK_AB R19, RZ, R2 ;  /* 0x00000002ff13723e */ /* 0x004fe200000010ff */
[----:B------:R-:W-:Y:S06]  /*1b70*/  BRA `(.L_x_8) ;  /* 0x0000000c00107947 */ /* 0x000fec0003800000 */
.L_x_14:
[----:B------:R-:W2:Y:S02]  /*1b80*/  LDG.E.U16 R2, desc[UR36][R2.64] ;  /* 0x0000002402027981 */ /* 0x000ea4000c1e1500 */
[----:B--2---:R-:W-:-:S05]  /*1b90*/  HADD2.F32 R0, -RZ, R2.H0_H0 ;  /* 0x20000002ff007230 */ /* 0x004fca0000004100 */
[----:B------:R-:W-:-:S04]  /*1ba0*/  F2FP.BF16.F32.PACK_AB R0, RZ, R0 ;  /* 0x00000000ff00723e */ /* 0x000fc800000010ff */
[----:B------:R-:W-:Y:S01]  /*1bb0*/  PRMT R19, R0, 0x7610, R19 ;  /* 0x0000761000137816 */ /* 0x000fe20000000013 */
[----:B------:R-:W-:Y:S06]  /*1bc0*/  BRA `(.L_x_8) ;  /* 0x0000000800fc7947 */ /* 0x000fec0003800000 */
.L_x_13:
[----:B------:R-:W2:Y:S01]  /*1bd0*/  LDG.E.64 R2, desc[UR36][R2.64] ;  /* 0x0000002402027981 */ /* 0x000ea2000c1e1b00 */
[----:B------:R-:W-:Y:S01]  /*1be0*/  UMOV UR4, 0xf0000000 ;  /* 0xf000000000047882 */ /* 0x000fe20000000000 */
[----:B------:R-:W-:Y:S01]  /*1bf0*/  UMOV UR5, 0x380fffff ;  /* 0x380fffff00057882 */ /* 0x000fe20000000000 */
[----:B--2---:R-:W0:Y:S01]  /*1c00*/  F2F.F32.F64 R0, R2 ;  /* 0x0000000200007310 */ /* 0x004e220000301000 */
[----:B------:R-:W-:-:S14]  /*1c10*/  DSETP.GEU.AND P0, PT, |R2|, UR4, PT ;  /* 0x0000000402007e2a */ /* 0x000fdc000bf0e200 */
[----:B0-----:R-:W-:-:S05]  /*1c20*/  @!P0 FMUL R0, R0, 1.175494350822287508e-38 ;  /* 0x0080000000008820 */ /* 0x001fca0000400000 */
[----:B------:R-:W-:-:S04]  /*1c30*/  F2FP.BF16.F32.PACK_AB R0, RZ, R0 ;  /* 0x00000000ff00723e */ /* 0x000fc800000010ff */
[----:B------:R-:W-:Y:S01]  /*1c40*/  PRMT R19, R0, 0x7610, R19 ;  /* 0x0000761000137816 */ /* 0x000fe20000000013 */
[----:B------:R-:W-:Y:S06]  /*1c50*/  BRA `(.L_x_8) ;  /* 0x0000000800d87947 */ /* 0x000fec0003800000 */
.L_x_3:
[----:B------:R-:W-:-:S09]  /*1c60*/  UISETP.GT.AND UP0, UPT, UR4, 0x18, UPT ;  /* 0x000000180400788c */ /* 0x000fd2000bf04270 */
[----:B------:R-:W-:Y:S05]  /*1c70*/  BRA.U UP0, `(.L_x_15) ;  /* 0x0000000500007547 */ /* 0x000fea000b800000 */
[----:B------:R-:W-:-:S09]  /*1c80*/  UISETP.GT.AND UP0, UPT, UR4, 0xe, UPT ;  /* 0x0000000e0400788c */ /* 0x000fd2000bf04270 */
[----:B------:R-:W-:Y:S05]  /*1c90*/  BRA.U UP0, `(.L_x_16) ;  /* 0x00000001004c7547 */ /* 0x000fea000b800000 */
[----:B------:R-:W-:-:S09]  /*1ca0*/  UISETP.NE.AND UP0, UPT, UR4, 0xa, UPT ;  /* 0x0000000a0400788c */ /* 0x000fd2000bf05270 */
[----:B------:R-:W-:Y:S05]  /*1cb0*/  BRA.U !UP0, `(.L_x_17) ;  /* 0x0000000108207547 */ /* 0x000fea000b800000 */
[----:B------:R-:W-:-:S09]  /*1cc0*/  UISETP.NE.AND UP0, UPT, UR4, 0xb, UPT ;  /* 0x0000000b0400788c */ /* 0x000fd2000bf05270 */
[----:B------:R-:W-:Y:S05]  /*1cd0*/  BRA.U UP0, `(.L_x_7) ;  /* 0x00000009001c7547 */ /* 0x000fea000b800000 */
[----:B------:R-:W2:Y:S02]  /*1ce0*/  LDG.E.U8 R2, desc[UR36][R2.64] ;  /* 0x0000002402027981 */ /* 0x000ea4000c1e1100 */
[----:B--2---:R-:W-:-:S04]  /*1cf0*/  ISETP.NE.AND P0, PT, R2, RZ, PT ;  /* 0x000000ff0200720c */ /* 0x004fc80003f05270 */
[----:B------:R-:W-:-:S04]  /*1d00*/  FSEL R0, RZ, 1, !P0 ;  /* 0x3f800000ff007808 */ /* 0x000fc80004000000 */
[----:B------:R-:W-:-:S04]  /*1d10*/  F2FP.BF16.F32.PACK_AB R0, RZ, R0 ;  /* 0x00000000ff00723e */ /* 0x000fc800000010ff */
[----:B------:R-:W-:Y:S01]  /*1d20*/  PRMT R19, R0, 0x7610, R19 ;  /* 0x0000761000137816 */ /* 0x000fe20000000013 */
[----:B------:R-:W-:Y:S06]  /*1d30*/  BRA `(.L_x_8) ;  /* 0x0000000800a07947 */ /* 0x000fec0003800000 */
.L_x_17:
        /* <DEDUP_REMOVED lines=9> */
.L_x_16:
[----:B------:R-:W-:-:S09]  /*1dd0*/  UISETP.NE.AND UP0, UPT, UR4, 0xf, UPT ;  /* 0x0000000f0400788c */ /* 0x000fd2000bf05270 */
[----:B------:R-:W-:Y:S05]  /*1de0*/  BRA.U !UP0, `(.L_x_18) ;  /* 0x00000001089c7547 */ /* 0x000fea000b800000 */
[----:B------:R-:W-:-:S09]  /*1df0*/  UISETP.NE.AND UP0, UPT, UR4, 0x17, UPT ;  /* 0x000000170400788c */ /* 0x000fd2000bf05270 */
[----:B------:R-:W-:Y:S05]  /*1e00*/  BRA.U !UP0, `(.L_x_19) ;  /* 0x00000001085c7547 */ /* 0x000fea000b800000 */
[----:B------:R-:W-:-:S09]  /*1e10*/  UISETP.NE.AND UP0, UPT, UR4, 0x18, UPT ;  /* 0x000000180400788c */ /* 0x000fd2000bf05270 */
[----:B------:R-:W-:Y:S05]  /*1e20*/  BRA.U UP0, `(.L_x_7) ;  /* 0x0000000500c87547 */ /* 0x000fea000b800000 */
[----:B------:R-:W2:Y:S01]  /*1e30*/  LDG.E.U8 R0, desc[UR36][R2.64] ;  /* 0x0000002402007981 */ /* 0x000ea2000c1e1100 */
[----:B------:R-:W-:Y:S02]  /*1e40*/  IMAD.MOV.U32 R6, RZ, RZ, 0x1f ;  /* 0x0000001fff067424 */ /* 0x000fe400078e00ff */
[----:B--2---:R-:W-:-:S05]  /*1e50*/  IMAD.SHL.U32 R0, R0, 0x1000000, RZ ;  /* 0x0100000000007824 */ /* 0x004fca00078e00ff */
[C---:B------:R-:W-:Y:S02]  /*1e60*/  LOP3.LUT R4, R0.reuse, 0x7f000000, RZ, 0xc0, !PT ;  /* 0x7f00000000047812 */ /* 0x040fe400078ec0ff */
[----:B------:R-:W-:Y:S02]  /*1e70*/  LOP3.LUT P0, RZ, R0, 0x7f000000, RZ, 0xc0, !PT ;  /* 0x7f00000000ff7812 */ /* 0x000fe4000780c0ff */
[----:B------:R-:W0:Y:S02]  /*1e80*/  FLO.U32 R5, R4 ;  /* 0x0000000400057300 */ /* 0x000e2400000e0000 */
[----:B0-----:R-:W-:-:S05]  /*1e90*/  IMAD.MOV R5, RZ, RZ, -R5 ;  /* 0x000000ffff057224 */ /* 0x001fca00078e0a05 */
[----:B------:R-:W-:-:S05]  /*1ea0*/  VIADDMNMX.U32 R5, R5, R6, 0x4, !PT ;  /* 0x0000000405057446 */ /* 0x000fca0007800006 */
[----:B------:R-:W-:-:S04]  /*1eb0*/  VIADD R5, R5, 0xfffffffc ;  /* 0xfffffffc05057836 */ /* 0x000fc80000000000 */
[----:B------:R-:W-:Y:S01]  /*1ec0*/  IMAD.SHL.U32 R7, R5, 0x800000, RZ ;  /* 0x0080000005077824 */ /* 0x000fe200078e00ff */
[C---:B------:R-:W-:Y:S02]  /*1ed0*/  SHF.L.U32 R6, R4.reuse, R5, RZ ;  /* 0x0000000504067219 */ /* 0x040fe400000006ff */
[----:B------:R-:W-:Y:S02]  /*1ee0*/  IADD3 R5, PT, PT, R4, 0x1000000, RZ ;  /* 0x0100000004057810 */ /* 0x000fe40007ffe0ff */
[----:B------:R-:W-:Y:S02]  /*1ef0*/  LEA.HI R6, R6, -R7, RZ, 0x1c ;  /* 0x8000000706067211 */ /* 0x000fe400078fe0ff */
[----:B------:R-:W-:-:S03]  /*1f00*/  SHF.R.S32.HI R5, RZ, 0x8, R5 ;  /* 0x00000008ff057819 */ /* 0x000fc60000011405 */
[----:B------:R-:W-:-:S05]  /*1f10*/  VIADD R6, R6, 0x3c000000 ;  /* 0x3c00000006067836 */ /* 0x000fca0000000000 */
[----:B------:R-:W-:-:S04]  /*1f20*/  LOP3.LUT R5, R6, 0x7f800000, R5, 0xf8, !PT ;  /* 0x7f80000006057812 */ /* 0x000fc800078ef805 */
[----:B------:R-:W-:-:S04]  /*1f30*/  SEL R5, R5, RZ, P0 ;  /* 0x000000ff05057207 */ /* 0x000fc80000000000 */
[----:B------:R-:W-:-:S04]  /*1f40*/  LOP3.LUT R5, R5, 0x80000000, R0, 0xf8, !PT ;  /* 0x8000000005057812 */ /* 0x000fc800078ef800 */
[----:B------:R-:W-:-:S04]  /*1f50*/  F2FP.BF16.F32.PACK_AB R5, RZ, R5 ;  /* 0x00000005ff05723e */ /* 0x000fc800000010ff */
[----:B------:R-:W-:Y:S01]  /*1f60*/  PRMT R19, R5, 0x7610, R19 ;  /* 0x0000761005137816 */ /* 0x000fe20000000013 */
[----:B------:R-:W-:Y:S06]  /*1f70*/  BRA `(.L_x_8) ;  /* 0x0000000800107947 */ /* 0x000fec0003800000 */
.L_x_19:
[----:B------:R-:W2:Y:S02]  /*1f80*/  LDG.E.U8 R2, desc[UR36][R2.64] ;  /* 0x0000002402027981 */ /* 0x000ea4000c1e1100 */
[C---:B--2---:R-:W-:Y:S02]  /*1f90*/  IMAD.SHL.U32 R4, R2.reuse, 0x2000000, RZ ;  /* 0x0200000002047824 */ /* 0x044fe400078e00ff */
[----:B------:R-:W-:-:S03]  /*1fa0*/  IMAD.SHL.U32 R5, R2, 0x100, RZ ;  /* 0x0000010002057824 */ /* 0x000fc600078e00ff */
[----:B------:R-:W-:-:S13]  /*1fb0*/  ISETP.GT.U32.AND P0, PT, R4, 0x7ffffff, PT ;  /* 0x07ffffff0400780c */ /* 0x000fda0003f04070 */
[C---:B------:R-:W-:Y:S02]  /*1fc0*/  @!P0 LOP3.LUT R0, R5.reuse, 0x7f00, RZ, 0xc0, !PT ;  /* 0x00007f0005008812 */ /* 0x040fe400078ec0ff */
[----:B------:R-:W-:Y:S02]  /*1fd0*/  @P0 LEA.HI R4, R4, 0x70000000, RZ, 0x1c ;  /* 0x7000000004040811 */ /* 0x000fe400078fe0ff */
[----:B------:R-:W-:Y:S02]  /*1fe0*/  @!P0 LOP3.LUT R0, R0, 0x3f000000, RZ, 0xfc, !PT ;  /* 0x3f00000000008812 */ /* 0x000fe400078efcff */
[----:B------:R-:W-:-:S03]  /*1ff0*/  PRMT R5, R5, 0x9910, RZ ;  /* 0x0000991005057816 */ /* 0x000fc600000000ff */
[----:B------:R-:W-:Y:S01]  /*2000*/  @!P0 FADD.FTZ R0, R0, -0.5 ;  /* 0xbf00000000008421 */ /* 0x000fe20000010000 */
[----:B------:R-:W-:-:S05]  /*2010*/  @P0 FMUL.FTZ R0, R4, 1.9259299443872358531e-34 ;  /* 0x0780000004000820 */ /* 0x000fca0000410000 */
[----:B------:R-:W-:-:S04]  /*2020*/  LOP3.LUT R0, R0, 0x80000000, R5, 0xf8, !PT ;  /* 0x8000000000007812 */ /* 0x000fc800078ef805 */
[----:B------:R-:W-:-:S04]  /*2030*/  F2FP.BF16.F32.PACK_AB R0, RZ, R0 ;  /* 0x00000000ff00723e */ /* 0x000fc800000010ff */
[----:B------:R-:W-:Y:S01]  /*2040*/  PRMT R19, R0, 0x7610, R19 ;  /* 0x0000761000137816 */ /* 0x000fe20000000013 */
[----:B------:R-:W-:Y:S06]  /*2050*/  BRA `(.L_x_8) ;  /* 0x0000000400d87947 */ /* 0x000fec0003800000 */
.L_x_18:
[----:B------:R0:W5:Y:S01]  /*2060*/  LDG.E.U16 R19, desc[UR36][R2.64] ;  /* 0x0000002402137981 */ /* 0x000162000c1e1500 */
[----:B------:R-:W-:Y:S05]  /*2070*/  BRA `(.L_x_8) ;  /* 0x0000000400d07947 */ /* 0x000fea0003800000 */
.L_x_15:
[----:B------:R-:W-:-:S09]  /*2080*/  UISETP.GT.AND UP0, UPT, UR4, 0x1b, UPT ;  /* 0x0000001b0400788c */ /* 0x000fd2000bf04270 */
[----:B------:R-:W-:Y:S05]  /*2090*/  BRA.U UP0, `(.L_x_20) ;  /* 0x0000000500147547 */ /* 0x000fea000b800000 */
[----:B------:R-:W-:-:S09]  /*20a0*/  UISETP.NE.AND UP0, UPT, UR4, 0x19, UPT ;  /* 0x000000190400788c */ /* 0x000fd2000bf05270 */
[----:B------:R-:W-:Y:S05]  /*20b0*/  BRA.U !UP0, `(.L_x_21) ;  /* 0x0000000108987547 */ /* 0x000fea000b800000 */
[----:B------:R-:W-:-:S09]  /*20c0*/  UISETP.NE.AND UP0, UPT, UR4, 0x1a, UPT ;  /* 0x0000001a0400788c */ /* 0x000fd2000bf05270 */
[----:B------:R-:W-:Y:S05]  /*20d0*/  BRA.U !UP0, `(.L_x_22) ;  /* 0x00000001081c7547 */ /* 0x000fea000b800000 */
[----:B------:R-:W-:-:S09]  /*20e0*/  UISETP.NE.AND UP0, UPT, UR4, 0x1b, UPT ;  /* 0x0000001b0400788c */ /* 0x000fd2000bf05270 */
[----:B------:R-:W-:Y:S05]  /*20f0*/  BRA.U UP0, `(.L_x_7) ;  /* 0x0000000500147547 */ /* 0x000fea000b800000 */
[----:B------:R-:W2:Y:S02]  /*2100*/  LDG.E.U16 R0, desc[UR36][R2.64] ;  /* 0x0000002402007981 */ /* 0x000ea4000c1e1500 */
[----:B--2---:R-:W-:-:S04]  /*2110*/  I2FP.F32.U32 R0, R0 ;  /* 0x0000000000007245 */ /* 0x004fc80000201000 */
[----:B------:R-:W-:-:S04]  /*2120*/  F2FP.BF16.F32.PACK_AB R0, RZ, R0 ;  /* 0x00000000ff00723e */ /* 0x000fc800000010ff */
[----:B------:R-:W-:Y:S01]  /*2130*/  PRMT R19, R0, 0x7610, R19 ;  /* 0x0000761000137816 */ /* 0x000fe20000000013 */
[----:B------:R-:W-:Y:S06]  /*2140*/  BRA `(.L_x_8) ;  /* 0x00000004009c7947 */ /* 0x000fec0003800000 */
.L_x_22:
[----:B------:R-:W2:Y:S01]  /*2150*/  LDG.E.U8 R3, desc[UR36][R2.64] ;  /* 0x0000002402037981 */ /* 0x000ea2000c1e1100 */
[----:B------:R-:W-:Y:S01]  /*2160*/  BSSY.RECONVERGENT B0, `(.L_x_23) ;  /* 0x0000018000007945 */ /* 0x000fe20003800200 */
[----:B------:R-:W-:Y:S01]  /*2170*/  IMAD.MOV.U32 R0, RZ, RZ, RZ ;  /* 0x000000ffff007224 */ /* 0x000fe200078e00ff */
[----:B--2---:R-:W-:-:S13]  /*2180*/  ISETP.NE.AND P0, PT, R3, RZ, PT ;  /* 0x000000ff0300720c */ /* 0x004fda0003f05270 */
[----:B------:R-:W-:Y:S05]  /*2190*/  @!P0 BRA `(.L_x_24) ;  /* 0x0000000000508947 */ /* 0x000fea0003800000 */
[----:B------:R-:W-:-:S13]  /*21a0*/  ISETP.NE.AND P0, PT, R3, 0x80, PT ;  /* 0x000000800300780c */ /* 0x000fda0003f05270 */
[----:B------:R-:W-:Y:S01]  /*21b0*/  @!P0 IMAD.MOV.U32 R0, RZ, RZ, 0x7f800001 ;  /* 0x7f800001ff008424 */ /* 0x000fe200078e00ff */
[----:B------:R-:W-:Y:S06]  /*21c0*/  @!P0 BRA `(.L_x_24) ;  /* 0x0000000000448947 */ /* 0x000fec0003800000 */
[--C-:B------:R-:W-:Y:S01]  /*21d0*/  SHF.R.U32.HI R0, RZ, 0x3, R3.reuse ;  /* 0x00000003ff007819 */ /* 0x100fe20000011603 */
[----:B------:R-:W-:Y:S03]  /*21e0*/  BSSY.RECONVERGENT B1, `(.L_x_25) ;  /* 0x000000c000017945 */ /* 0x000fe60003800200 */
[----:B------:R-:W-:Y:S02]  /*21f0*/  LOP3.LUT P0, R2, R0, 0xf, RZ, 0xc0, !PT ;  /* 0x0000000f00027812 */ /* 0x000fe4000780c0ff */
[----:B------:R-:W-:-:S04]  /*2200*/  SHF.R.U32.HI R0, RZ, 0x7, R3 ;  /* 0x00000007ff007819 */ /* 0x000fc80000011603 */
[----:B------:R-:W-:Y:S02]  /*2210*/  SHF.L.U32 R7, R0, 0x1f, RZ ;  /* 0x0000001f00077819 */ /* 0x000fe400000006ff */
[----:B------:R-:W-:-:S05]  /*2220*/  LOP3.LUT R0, R3, 0x7, RZ, 0xc0, !PT ;  /* 0x0000000703007812 */ /* 0x000fca00078ec0ff */
[----:B------:R-:W-:Y:S05]  /*2230*/  @P0 BRA `(.L_x_26) ;  /* 0x0000000000180947 */ /* 0x000fea0003800000 */
[----:B------:R-:W0:Y:S02]  /*2240*/  FLO.U32 R3, R0 ;  /* 0x0000000000037300 */ /* 0x000e2400000e0000 */
[----:B0-----:R-:W-:-:S04]  /*2250*/  IADD3 R3, PT, PT, -R3, 0x1f, RZ ;  /* 0x0000001f03037810 */ /* 0x001fc80007ffe1ff */
[----:B------:R-:W-:Y:S01]  /*2260*/  IADD3 R2, PT, PT, R2, 0x1d, -R3 ;  /* 0x0000001d02027810 */ /* 0x000fe20007ffe803 */
[----:B------:R-:W-:-:S05]  /*2270*/  VIADD R5, R3, 0xffffffe4 ;  /* 0xffffffe403057836 */ /* 0x000fca0000000000 */
[----:B------:R-:W-:-:S04]  /*2280*/  SHF.L.U32 R5, R0, R5, RZ ;  /* 0x0000000500057219 */ /* 0x000fc800000006ff */
[----:B------:R-:W-:-:S07]  /*2290*/  LOP3.LUT R0, R5, 0x7, RZ, 0xc0, !PT ;  /* 0x0000000705007812 */ /* 0x000fce00078ec0ff */
.L_x_26:
[----:B------:R-:W-:Y:S05]  /*22a0*/  BSYNC.RECONVERGENT B1 ;  /* 0x0000000000017941 */ /* 0x000fea0003800200 */
.L_x_25:
[----:B------:R-:W-:Y:S01]  /*22b0*/  IMAD.SHL.U32 R0, R0, 0x100000, RZ ;  /* 0x0010000000007824 */ /* 0x000fe200078e00ff */
[----:B------:R-:W-:-:S04]  /*22c0*/  LEA R2, R2, 0x3b800000, 0x17 ;  /* 0x3b80000002027811 */ /* 0x000fc800078eb8ff */
[----:B------:R-:W-:-:S07]  /*22d0*/  LOP3.LUT R0, R2, R0, R7, 0xfe, !PT ;  /* 0x0000000002007212 */ /* 0x000fce00078efe07 */
.L_x_24:
[----:B------:R-:W-:Y:S05]  /*22e0*/  BSYNC.RECONVERGENT B0 ;  /* 0x0000000000007941 */ /* 0x000fea0003800200 */
.L_x_23:
[----:B------:R-:W-:-:S04]  /*22f0*/  F2FP.BF16.F32.PACK_AB R0, RZ, R0 ;  /* 0x00000000ff00723e */ /* 0x000fc800000010ff */
[----:B------:R-:W-:Y:S01]  /*2300*/  PRMT R19, R0, 0x7610, R19 ;  /* 0x0000761000137816 */ /* 0x000fe20000000013 */
[----:B------:R-:W-:Y:S06]  /*2310*/  BRA `(.L_x_8) ;  /* 0x0000000400287947 */ /* 0x000fec0003800000 */
.L_x_21:
        /* <DEDUP_REMOVED lines=11> */
[----:B------:R-:W-:-:S05]  /*23d0*/  SHF.R.U32.HI R0, RZ, 0x7, R3 ;  /* 0x00000007ff007819 */ /* 0x000fca0000011603 */
[----:B------:R-:W-:Y:S01]  /*23e0*/  IMAD.U32 R7, R0, -0x80000000, RZ ;  /* 0x8000000000077824 */ /* 0x000fe200078e00ff */
[----:B------:R-:W-:-:S05]  /*23f0*/  LOP3.LUT R0, R3, 0x3, RZ, 0xc0, !PT ;  /* 0x0000000303007812 */ /* 0x000fca00078ec0ff */
[----:B------:R-:W-:Y:S05]  /*2400*/  @P0 BRA `(.L_x_30) ;  /* 0x0000000000180947 */ /* 0x000fea0003800000 */
[----:B------:R-:W0:Y:S02]  /*2410*/  FLO.U32 R3, R0 ;  /* 0x0000000000037300 */ /* 0x000e2400000e0000 */
[----:B0-----:R-:W-:-:S04]  /*2420*/  IADD3 R3, PT, PT, -R3, 0x1f, RZ ;  /* 0x0000001f03037810 */ /* 0x001fc80007ffe1ff */
[----:B------:R-:W-:Y:S02]  /*2430*/  IADD3 R5, PT, PT, R3, -0x1d, RZ ;  /* 0xffffffe303057810 */ /* 0x000fe40007ffe0ff */
[----:B------:R-:W-:Y:S02]  /*2440*/  IADD3 R2, PT, PT, R2, 0x1e, -R3 ;  /* 0x0000001e02027810 */ /* 0x000fe40007ffe803 */
[----:B------:R-:W-:-:S04]  /*2450*/  SHF.L.U32 R5, R0, R5, RZ ;  /* 0x0000000500057219 */ /* 0x000fc800000006ff */
[----:B------:R-:W-:-:S07]  /*2460*/  LOP3.LUT R0, R5, 0x3, RZ, 0xc0, !PT ;  /* 0x0000000305007812 */ /* 0x000fce00078ec0ff */
.L_x_30:
[----:B------:R-:W-:Y:S05]  /*2470*/  BSYNC.RECONVERGENT B1 ;  /* 0x0000000000017941 */ /* 0x000fea0003800200 */
.L_x_29:
[----:B------:R-:W-:Y:S01]  /*2480*/  IMAD.SHL.U32 R0, R0, 0x200000, RZ ;  /* 0x0020000000007824 */ /* 0x000fe200078e00ff */
[----:B------:R-:W-:-:S04]  /*2490*/  LEA R2, R2, 0x37800000, 0x17 ;  /* 0x3780000002027811 */ /* 0x000fc800078eb8ff */
[----:B------:R-:W-:-:S07]  /*24a0*/  LOP3.LUT R0, R2, R0, R7, 0xfe, !PT ;  /* 0x0000000002007212 */ /* 0x000fce00078efe07 */
.L_x_28:
[----:B------:R-:W-:Y:S05]  /*24b0*/  BSYNC.RECONVERGENT B0 ;  /* 0x0000000000007941 */ /* 0x000fea0003800200 */
.L_x_27:
[----:B------:R-:W-:-:S04]  /*24c0*/  F2FP.BF16.F32.PACK_AB R0, RZ, R0 ;  /* 0x00000000ff00723e */ /* 0x000fc800000010ff */
[----:B------:R-:W-:Y:S01]  /*24d0*/  PRMT R19, R0, 0x7610, R19 ;  /* 0x0000761000137816 */ /* 0x000fe20000000013 */
[----:B------:R-:W-:Y:S06]  /*24e0*/  BRA `(.L_x_8) ;  /* 0x0000000000b47947 */ /* 0x000fec0003800000 */
.L_x_20:
[----:B------:R-:W-:-:S09]  /*24f0*/  UISETP.NE.AND UP0, UPT, UR4, 0x1c, UPT ;  /* 0x0000001c0400788c */ /* 0x000fd2000bf05270 */
[----:B------:R-:W-:Y:S05]  /*2500*/  BRA.U !UP0, `(.L_x_31) ;  /* 0x00000001089c7547 */ /* 0x000fea000b800000 */
[----:B------:R-:W-:-:S09]  /*2510*/  UISETP.NE.AND UP0, UPT, UR4, 0x1d, UPT ;  /* 0x0000001d0400788c */ /* 0x000fd2000bf05270 */
[----:B------:R-:W-:Y:S05]  /*2520*/  BRA.U !UP0, `(.L_x_32) ;  /* 0x0000000108807547 */ /* 0x000fea000b800000 */
[----:B------:R-:W-:-:S09]  /*2530*/  UISETP.NE.AND UP0, UPT, UR4, 0x2c, UPT ;  /* 0x0000002c0400788c */ /* 0x000fd2000bf05270 */
[----:B------:R-:W-:Y:S05]  /*2540*/  BRA.U !UP0, `(.L_x_33) ;  /* 0x0000000108487547 */ /* 0x000fea000b800000 */
.L_x_7:
[----:B------:R-:W-:Y:S01]  /*2550*/  MOV R2, 0x0 ;  /* 0x0000000000027802 */ /* 0x000fe20000000f00 */
[----:B------:R-:W0:Y:S01]  /*2560*/  LDCU.64 UR4, c[0x4][0x128] ;  /* 0x01002500ff0477ac */ /* 0x000e220008000a00 */
[----:B------:R-:W-:Y:S02]  /*2570*/  IMAD.MOV.U32 R8, RZ, RZ, 0x4e ;  /* 0x0000004eff087424 */ /* 0x000fe400078e00ff */
[----:B------:R-:W-:Y:S01]  /*2580*/  IMAD.MOV.U32 R12, RZ, RZ, 0x1 ;  /* 0x00000001ff0c7424 */ /* 0x000fe200078e00ff */
[----:B------:R-:W1:Y:S01]  /*2590*/  LDCU.64 UR6, c[0x4][0x130] ;  /* 0x01002600ff0677ac */ /* 0x000e620008000a00 */
[----:B------:R-:W2:Y:S01]  /*25a0*/  LDC.64 R2, c[0x4][R2] ;  /* 0x0100000002027b82 */ /* 0x000ea20000000a00 */
[----:B------:R-:W-:Y:S01]  /*25b0*/  IMAD.MOV.U32 R13, RZ, RZ, RZ ;  /* 0x000000ffff0d7224 */ /* 0x000fe200078e00ff */
[----:B------:R-:W3:Y:S01]  /*25c0*/  LDCU.64 UR8, c[0x4][0x38] ;  /* 0x01000700ff0877ac */ /* 0x000ee20008000a00 */
[----:B0-----:R-:W-:Y:S02]  /*25d0*/  IMAD.U32 R4, RZ, RZ, UR4 ;  /* 0x00000004ff047e24 */ /* 0x001fe4000f8e00ff */
[----:B------:R-:W-:-:S02]  /*25e0*/  IMAD.U32 R5, RZ, RZ, UR5 ;  /* 0x00000005ff057e24 */ /* 0x000fc4000f8e00ff */
[----:B-1----:R-:W-:Y:S02]  /*25f0*/  IMAD.U32 R6, RZ, RZ, UR6 ;  /* 0x00000006ff067e24 */ /* 0x002fe4000f8e00ff */
[----:B------:R-:W-:Y:S01]  /*2600*/  IMAD.U32 R7, RZ, RZ, UR7 ;  /* 0x00000007ff077e24 */ /* 0x000fe2000f8e00ff */
[----:B---3--:R-:W-:Y:S01]  /*2610*/  MOV R10, UR8 ;  /* 0x00000008000a7c02 */ /* 0x008fe20008000f00 */
[----:B------:R-:W-:-:S07]  /*2620*/  IMAD.U32 R11, RZ, RZ, UR9 ;  /* 0x00000009ff0b7e24 */ /* 0x000fce000f8e00ff */
[----:B------:R-:W-:-:S07]  /*2630*/  LEPC R20, `(.L_x_34) ;  /* 0x000000001014794e */ /* 0x000fce0000000000 */
[----:B--2---:R-:W-:Y:S05]  /*2640*/  CALL.ABS.NOINC R2 ;  /* 0x0000000002007343 */ /* 0x004fea0003c00000 */
.L_x_34:
[----:B------:R-:W-:Y:S01]  /*2650*/  PRMT R19, RZ, 0x7610, R19 ;  /* 0x00007610ff137816 */ /* 0x000fe20000000013 */
[----:B------:R-:W-:Y:S06]  /*2660*/  BRA `(.L_x_8) ;  /* 0x0000000000547947 */ /* 0x000fec0003800000 */
.L_x_33:
[----:B------:R-:W2:Y:S01]  /*2670*/  LDG.E.U8 R2, desc[UR36][R2.64] ;  /* 0x0000002402027981 */ /* 0x000ea2000c1e1100 */
[----:B------:R-:W-:Y:S01]  /*2680*/  BSSY.RECONVERGENT B0, `(.L_x_35) ;  /* 0x0000007000007945 */ /* 0x000fe20003800200 */
[----:B------:R-:W-:Y:S01]  /*2690*/  IMAD.MOV.U32 R0, RZ, RZ, 0x400000 ;  /* 0x00400000ff007424 */ /* 0x000fe200078e00ff */
[----:B--2---:R-:W-:-:S13]  /*26a0*/  ISETP.NE.AND P0, PT, R2, RZ, PT ;  /* 0x000000ff0200720c */ /* 0x004fda0003f05270 */
[----:B------:R-:W-:Y:S05]  /*26b0*/  @!P0 BRA `(.L_x_36) ;  /* 0x00000000000c8947 */ /* 0x000fea0003800000 */
[----:B------:R-:W-:-:S13]  /*26c0*/  ISETP.NE.AND P0, PT, R2, 0xff, PT ;  /* 0x000000ff0200780c */ /* 0x000fda0003f05270 */
[----:B------:R-:W-:Y:S01]  /*26d0*/  @!P0 MOV R0, 0x7f800001 ;  /* 0x7f80000100008802 */ /* 0x000fe20000000f00 */
[----:B------:R-:W-:-:S07]  /*26e0*/  @P0 IMAD.SHL.U32 R0, R2, 0x800000, RZ ;  /* 0x0080000002000824 */ /* 0x000fce00078e00ff */
.L_x_36:
[----:B------:R-:W-:Y:S05]  /*26f0*/  BSYNC.RECONVERGENT B0 ;  /* 0x0000000000007941 */ /* 0x000fea0003800200 */
.L_x_35:
[----:B------:R-:W-:-:S04]  /*2700*/  F2FP.BF16.F32.PACK_AB R0, RZ, R0 ;  /* 0x00000000ff00723e */ /* 0x000fc800000010ff */
[----:B------:R-:W-:Y:S01]  /*2710*/  PRMT R19, R0, 0x7610, R19 ;  /* 0x0000761000137816 */ /* 0x000fe20000000013 */
[----:B------:R-:W-:Y:S06]  /*2720*/  BRA `(.L_x_8) ;  /* 0x0000000000247947 */ /* 0x000fec0003800000 */
.L_x_32:
[----:B------:R-:W2:Y:S02]  /*2730*/  LDG.E.64 R2, desc[UR36][R2.64] ;  /* 0x0000002402027981 */ /* 0x000ea4000c1e1b00 */
[----:B--2---:R-:W0:Y:S02]  /*2740*/  I2F.U64 R0, R2 ;  /* 0x0000000200007312 */ /* 0x004e240000301000 */
[----:B0-----:R-:W-:-:S04]  /*2750*/  F2FP.BF16.F32.PACK_AB R0, RZ, R0 ;  /* 0x00000000ff00723e */ /* 0x001fc800000010ff */
[----:B------:R-:W-:Y:S01]  /*2760*/  PRMT R19, R0, 0x7610, R19 ;  /* 0x0000761000137816 */ /* 0x000fe20000000013 */
[----:B------:R-:W-:Y:S06]  /*2770*/  BRA `(.L_x_8) ;  /* 0x0000000000107947 */ /* 0x000fec0003800000 */
.L_x_31:
[----:B------:R-:W2:Y:S02]  /*2780*/  LDG.E R2, desc[UR36][R2.64] ;  /* 0x0000002402027981 */ /* 0x000ea4000c1e1900 */
[----:B--2---:R-:W-:-:S04]  /*2790*/  I2FP.F32.U32 R0, R2 ;  /* 0x0000000200007245 */ /* 0x004fc80000201000 */
[----:B------:R-:W-:-:S04]  /*27a0*/  F2FP.BF16.F32.PACK_AB R0, RZ, R0 ;  /* 0x00000000ff00723e */ /* 0x000fc800000010ff */
[----:B------:R-:W-:-:S07]  /*27b0*/  PRMT R19, R0, 0x7610, R19 ;  /* 0x0000761000137816 */ /* 0x000fce0000000013 */
.L_x_8:
[----:B------:R-:W0:Y:S01]  /*27c0*/  LDCU.64 UR6, c[0x0][0x5f8] ;  /* 0x0000bf00ff0677ac */ /* 0x000e220008000a00 */
[----:B------:R-:W-:-:S04]  /*27d0*/  UPRMT UR4, UR40, 0x7772, URZ ;  /* 0x0000777228047896 */ /* 0x000fc800080000ff */
[----:B------:R-:W-:Y:S01]  /*27e0*/  UISETP.GT.AND UP0, UPT, UR4, 0x9, UPT ;  /* 0x000000090400788c */ /* 0x000fe2000bf04270 */
[----:B0-----:R-:W-:-:S05]  /*27f0*/  IADD3 R2, P0, PT, R18, UR6, RZ ;  /* 0x0000000612027c10 */ /* 0x001fca000ff1e0ff */
[----:B------:R-:W-:-:S03]  /*2800*/  IMAD.X R3, RZ, RZ, UR7, P0 ;  /* 0x00000007ff037e24 */ /* 0x000fc600080e06ff */
        /* <DEDUP_REMOVED lines=11> */
[----:B0-----:R-:W-:Y:S01]  /*28c0*/  F2FP.BF16.F32.PACK_AB R0, RZ, R0 ;  /* 0x00000000ff00723e */ /* 0x001fe200000010ff */
[----:B------:R-:W-:Y:S06]  /*28d0*/  BRA `(.L_x_42) ;  /* 0x0000000c00947947 */ /* 0x000fec0003800000 */
.L_x_40:
[----:B------:R-:W2:Y:S02]  /*28e0*/  LDG.E.U8 R2, desc[UR36][R2.64] ;  /* 0x0000002402027981 */ /* 0x000ea4000c1e1100 */
[----:B--2---:R-:W-:-:S04]  /*28f0*/  I2FP.F32.U32 R0, R2 ;  /* 0x0000000200007245 */ /* 0x004fc80000201000 */
[----:B------:R-:W-:Y:S01]  /*2900*/  F2FP.BF16.F32.PACK_AB R0, RZ, R0 ;  /* 0x00000000ff00723e */ /* 0x000fe200000010ff */
[----:B------:R-:W-:Y:S06]  /*2910*/  BRA `(.L_x_42) ;  /* 0x0000000c00847947 */ /* 0x000fec0003800000 */
.L_x_39:
        /* <DEDUP_REMOVED lines=8> */
[----:B0-----:R-:W-:Y:S01]  /*29a0*/  F2FP.BF16.F32.PACK_AB R0, RZ, R0 ;  /* 0x00000000ff00723e */ /* 0x001fe200000010ff */
[----:B------:R-:W-:Y:S06]  /*29b0*/  BRA `(.L_x_42) ;  /* 0x0000000c005c7947 */ /* 0x000fec0003800000 */
.L_x_44:
[----:B------:R-:W2:Y:S02]  /*29c0*/  LDG.E R2, desc[UR36][R2.64] ;  /* 0x0000002402027981 */ /* 0x000ea4000c1e1900 */
[----:B--2---:R-:W-:-:S04]  /*29d0*/  I2FP.F32.S32 R0, R2 ;  /* 0x0000000200007245 */ /* 0x004fc80000201400 */
[----:B------:R-:W-:Y:S01]  /*29e0*/  F2FP.BF16.F32.PACK_AB R0, RZ, R0 ;  /* 0x00000000ff00723e */ /* 0x000fe200000010ff */
[----:B------:R-:W-:Y:S06]  /*29f0*/  BRA `(.L_x_42) ;  /* 0x0000000c004c7947 */ /* 0x000fec0003800000 */
.L_x_43:
[----:B------:R-:W2:Y:S02]  /*2a00*/  LDG.E.U16 R2, desc[UR36][R2.64] ;  /* 0x0000002402027981 */ /* 0x000ea4000c1e1500 */
[----:B--2---:R-:W0:Y:S02]  /*2a10*/  I2F.S16 R0, R2 ;  /* 0x0000000200007306 */ /* 0x004e240000101400 */
[----:B0-----:R-:W-:Y:S01]  /*2a20*/  F2FP.BF16.F32.PACK_AB R0, RZ, R0 ;  /* 0x00000000ff00723e */ /* 0x001fe200000010ff */
[----:B------:R-:W-:Y:S06]  /*2a30*/  BRA `(.L_x_42) ;  /* 0x0000000c003c7947 */ /* 0x000fec0003800000 */
.L_x_38:
        /* <DEDUP_REMOVED lines=9> */
.L_x_46:
[----:B------:R-:W2:Y:S02]  /*2ad0*/  LDG.E.U16 R0, desc[UR36][R2.64] ;  /* 0x0000002402007981 */ /* 0x000ea4000c1e1500 */
[----:B--2---:R-:W-:-:S05]  /*2ae0*/  HADD2.F32 R0, -RZ, R0.H0_H0 ;  /* 0x20000000ff007230 */ /* 0x004fca0000004100 */
[----:B------:R-:W-:Y:S01]  /*2af0*/  F2FP.BF16.F32.PACK_AB R0, RZ, R0 ;  /* 0x00000000ff00723e */ /* 0x000fe200000010ff */
[----:B------:R-:W-:Y:S06]  /*2b00*/  BRA `(.L_x_42) ;  /* 0x0000000c00087947 */ /* 0x000fec0003800000 */
.L_x_45:
        /* <DEDUP_REMOVED lines=9> */
.L_x_48:
[----:B------:R-:W2:Y:S02]  /*2ba0*/  LDG.E.U16 R2, desc[UR36][R2.64] ;  /* 0x0000002402027981 */ /* 0x000ea4000c1e1500 */
[----:B--2---:R-:W-:-:S05]  /*2bb0*/  HADD2.F32 R0, -RZ, R2.H0_H0 ;  /* 0x20000002ff007230 */ /* 0x004fca0000004100 */
[----:B------:R-:W-:Y:S01]  /*2bc0*/  F2FP.BF16.F32.PACK_AB R0, RZ, R0 ;  /* 0x00000000ff00723e */ /* 0x000fe200000010ff */
[----:B------:R-:W-:Y:S06]  /*2bd0*/  BRA `(.L_x_42) ;  /* 0x0000000800d47947 */ /* 0x000fec0003800000 */
.L_x_47:
[----:B------:R-:W2:Y:S01]  /*2be0*/  LDG.E.64 R2, desc[UR36][R2.64] ;  /* 0x0000002402027981 */ /* 0x000ea2000c1e1b00 */
[----:B------:R-:W-:Y:S01]  /*2bf0*/  UMOV UR4, 0xf0000000 ;  /* 0xf000000000047882 */ /* 0x000fe20000000000 */
[----:B------:R-:W-:Y:S01]  /*2c00*/  UMOV UR5, 0x380fffff ;  /* 0x380fffff00057882 */ /* 0x000fe20000000000 */
[----:B--2---:R-:W0:Y:S01]  /*2c10*/  F2F.F32.F64 R0, R2 ;  /* 0x0000000200007310 */ /* 0x004e220000301000 */
[----:B------:R-:W-:-:S14]  /*2c20*/  DSETP.GEU.AND P0, PT, |R2|, UR4, PT ;  /* 0x0000000402007e2a */ /* 0x000fdc000bf0e200 */
[----:B0-----:R-:W-:-:S05]  /*2c30*/  @!P0 FMUL R0, R0, 1.175494350822287508e-38 ;  /* 0x0080000000008820 */ /* 0x001fca0000400000 */
[----:B------:R-:W-:Y:S01]  /*2c40*/  F2FP.BF16.F32.PACK_AB R0, RZ, R0 ;  /* 0x00000000ff00723e */ /* 0x000fe200000010ff */
[----:B------:R-:W-:Y:S06]  /*2c50*/  BRA `(.L_x_42) ;  /* 0x0000000800b47947 */ /* 0x000fec0003800000 */
.L_x_37:
        /* <DEDUP_REMOVED lines=11> */
[----:B------:R-:W-:Y:S01]  /*2d10*/  F2FP.BF16.F32.PACK_AB R0, RZ, R0 ;  /* 0x00000000ff00723e */ /* 0x000fe200000010ff */
[----:B------:R-:W-:Y:S06]  /*2d20*/  BRA `(.L_x_42) ;  /* 0x0000000800807947 */ /* 0x000fec0003800000 */
.L_x_51:
        /* <DEDUP_REMOVED lines=8> */
.L_x_50:
        /* <DEDUP_REMOVED lines=13> */
[----:B------:R-:W-:-:S04]  /*2e80*/  VIADDMNMX.U32 R5, R5, R6, 0x4, !PT ;  /* 0x0000000405057446 */ /* 0x000fc80007800006 */
[----:B------:R-:W-:-:S04]  /*2e90*/  IADD3 R5, PT, PT, R5, -0x4, RZ ;  /* 0xfffffffc05057810 */ /* 0x000fc80007ffe0ff */
[C---:B------:R-:W-:Y:S01]  /*2ea0*/  SHF.L.U32 R6, R4.reuse, R5, RZ ;  /* 0x0000000504067219 */ /* 0x040fe200000006ff */
[----:B------:R-:W-:Y:S02]  /*2eb0*/  IMAD.SHL.U32 R7, R5, 0x800000, RZ ;  /* 0x0080000005077824 */ /* 0x000fe400078e00ff */
[----:B------:R-:W-:-:S03]  /*2ec0*/  VIADD R5, R4, 0x1000000 ;  /* 0x0100000004057836 */ /* 0x000fc60000000000 */
        /* <DEDUP_REMOVED lines=9> */
.L_x_53:
        /* <DEDUP_REMOVED lines=11> */
[----:B------:R-:W-:Y:S01]  /*3010*/  F2FP.BF16.F32.PACK_AB R0, RZ, R0 ;  /* 0x00000000ff00723e */ /* 0x000fe200000010ff */
[----:B------:R-:W-:Y:S06]  /*3020*/  BRA `(.L_x_42) ;  /* 0x0000000400c07947 */ /* 0x000fec0003800000 */
.L_x_52:
[----:B------:R0:W5:Y:S01]  /*3030*/  LDG.E.U16 R0, desc[UR36][R2.64] ;  /* 0x0000002402007981 */ /* 0x000162000c1e1500 */
[----:B------:R-:W-:Y:S05]  /*3040*/  BRA `(.L_x_42) ;  /* 0x0000000400b87947 */ /* 0x000fea0003800000 */
.L_x_49:
        /* <DEDUP_REMOVED lines=10> */
[----:B------:R-:W-:Y:S01]  /*30f0*/  F2FP.BF16.F32.PACK_AB R0, RZ, R0 ;  /* 0x00000000ff00723e */ /* 0x000fe200000010ff */
[----:B------:R-:W-:Y:S06]  /*3100*/  BRA `(.L_x_42) ;  /* 0x0000000400887947 */ /* 0x000fec0003800000 */
.L_x_56:
[----:B------:R-:W2:Y:S01]  /*3110*/  LDG.E.U8 R3, desc[UR36][R2.64] ;  /* 0x0000002402037981 */ /* 0x000ea2000c1e1100 */
[----:B------:R-:W-:Y:S01]  /*3120*/  BSSY.RECONVERGENT B0, `(.L_x_57) ;  /* 0x0000018000007945 */ /* 0x000fe20003800200 */
[----:B------:R-:W-:Y:S02]  /*3130*/  MOV R0, RZ ;  /* 0x000000ff00007202 */ /* 0x000fe40000000f00 */
        /* <DEDUP_REMOVED lines=18> */
.L_x_60:
[----:B------:R-:W-:Y:S05]  /*3260*/  BSYNC.RECONVERGENT B1 ;  /* 0x0000000000017941 */ /* 0x000fea0003800200 */
.L_x_59:
[----:B------:R-:W-:Y:S01]  /*3270*/  IMAD.SHL.U32 R0, R0, 0x100000, RZ ;  /* 0x0010000000007824 */ /* 0x000fe200078e00ff */
[----:B------:R-:W-:-:S04]  /*3280*/  LEA R2, R2, 0x3b800000, 0x17 ;  /* 0x3b80000002027811 */ /* 0x000fc800078eb8ff */
[----:B------:R-:W-:-:S07]  /*3290*/  LOP3.LUT R0, R2, R0, R7, 0xfe, !PT ;  /* 0x0000000002007212 */ /* 0x000fce00078efe07 */
.L_x_58:
[----:B------:R-:W-:Y:S05]  /*32a0*/  BSYNC.RECONVERGENT B0 ;  /* 0x0000000000007941 */ /* 0x000fea0003800200 */
.L_x_57:
[----:B------:R-:W-:Y:S01]  /*32b0*/  F2FP.BF16.F32.PACK_AB R0, RZ, R0 ;  /* 0x00000000ff00723e */ /* 0x000fe200000010ff */
[----:B------:R-:W-:Y:S06]  /*32c0*/  BRA `(.L_x_42) ;  /* 0x0000000400187947 */ /* 0x000fec0003800000 */
.L_x_55:
[----:B------:R-:W2:Y:S01]  /*32d0*/  LDG.E.U8 R3, desc[UR36][R2.64] ;  /* 0x0000002402037981 */ /* 0x000ea2000c1e1100 */
[----:B------:R-:W-:Y:S01]  /*32e0*/  BSSY.RECONVERGENT B0, `(.L_x_61) ;  /* 0x0000018000007945 */ /* 0x000fe20003800200 */
[----:B------:R-:W-:Y:S01]  /*32f0*/  IMAD.MOV.U32 R0, RZ, RZ, RZ ;  /* 0x000000ffff007224 */ /* 0x000fe200078e00ff */
[----:B--2---:R-:W-:-:S13]  /*3300*/  ISETP.NE.AND P0, PT, R3, RZ, PT ;  /* 0x000000ff0300720c */ /* 0x004fda0003f05270 */
[----:B------:R-:W-:Y:S05]  /*3310*/  @!P0 BRA `(.L_x_62) ;  /* 0x0000000000508947 */ /* 0x000fea0003800000 */
[----:B------:R-:W-:-:S13]  /*3320*/  ISETP.NE.AND P0, PT, R3, 0x80, PT ;  /* 0x000000800300780c */ /* 0x000fda0003f05270 */
[----:B------:R-:W-:Y:S01]  /*3330*/  @!P0 MOV R0, 0x7f800001 ;  /* 0x7f80000100008802 */ /* 0x000fe20000000f00 */
        /* <DEDUP_REMOVED lines=14> */
.L_x_64:
[----:B------:R-:W-:Y:S05]  /*3420*/  BSYNC.RECONVERGENT B1 ;  /* 0x0000000000017941 */ /* 0x000fea0003800200 */
.L_x_63:
[----:B------:R-:W-:Y:S01]  /*3430*/  IMAD.SHL.U32 R0, R0, 0x200000, RZ ;  /* 0x0020000000007824 */ /* 0x000fe200078e00ff */
[----:B------:R-:W-:-:S04]  /*3440*/  LEA R2, R2, 0x37800000, 0x17 ;  /* 0x3780000002027811 */ /* 0x000fc800078eb8ff */
[----:B------:R-:W-:-:S07]  /*3450*/  LOP3.LUT R0, R2, R0, R7, 0xfe, !PT ;  /* 0x0000000002007212 */ /* 0x000fce00078efe07 */
.L_x_62:
[----:B------:R-:W-:Y:S05]  /*3460*/  BSYNC.RECONVERGENT B0 ;  /* 0x0000000000007941 */ /* 0x000fea0003800200 */
.L_x_61:
[----:B------:R-:W-:Y:S01]  /*3470*/  F2FP.BF16.F32.PACK_AB R0, RZ, R0 ;  /* 0x00000000ff00723e */ /* 0x000fe200000010ff */
[----:B------:R-:W-:Y:S06]  /*3480*/  BRA `(.L_x_42) ;  /* 0x0000000000a87947 */ /* 0x000fec0003800000 */
.L_x_54:
[----:B------:R-:W-:-:S09]  /*3490*/  UISETP.NE.AND UP0, UPT, UR4, 0x1c, UPT ;  /* 0x0000001c0400788c */ /* 0x000fd2000bf05270 */
[----:B------:R-:W-:Y:S05]  /*34a0*/  BRA.U !UP0, `(.L_x_65) ;  /* 0x0000000108947547 */ /* 0x000fea000b800000 */
[----:B------:R-:W-:-:S09]  /*34b0*/  UISETP.NE.AND UP0, UPT, UR4, 0x1d, UPT ;  /* 0x0000001d0400788c */ /* 0x000fd2000bf05270 */
[----:B------:R-:W-:Y:S05]  /*34c0*/  BRA.U !UP0, `(.L_x_66) ;  /* 0x00000001087c7547 */ /* 0x000fea000b800000 */
[----:B------:R-:W-:-:S09]  /*34d0*/  UISETP.NE.AND UP0, UPT, UR4, 0x2c, UPT ;  /* 0x0000002c0400788c */ /* 0x000fd2000bf05270 */
[----:B------:R-:W-:Y:S05]  /*34e0*/  BRA.U !UP0, `(.L_x_67) ;  /* 0x0000000108487547 */ /* 0x000fea000b800000 */
.L_x_41:
[----:B------:R-:W-:Y:S01]  /*34f0*/  MOV R2, 0x0 ;  /* 0x0000000000027802 */ /* 0x000fe20000000f00 */
[----:B------:R-:W0:Y:S01]  /*3500*/  LDCU.64 UR4, c[0x4][0x128] ;  /* 0x01002500ff0477ac */ /* 0x000e220008000a00 */
[----:B------:R-:W-:Y:S02]  /*3510*/  HFMA2 R13, -RZ, RZ, 0, 0 ;  /* 0x00000000ff0d7431 */ /* 0x000fe400000001ff */
[----:B------:R-:W-:Y:S01]  /*3520*/  IMAD.MOV.U32 R8, RZ, RZ, 0x4e ;  /* 0x0000004eff087424 */ /* 0x000fe200078e00ff */
[----:B------:R-:W1:Y:S01]  /*3530*/  LDCU.64 UR6, c[0x4][0x130] ;  /* 0x01002600ff0677ac */ /* 0x000e620008000a00 */
[----:B------:R-:W2:Y:S01]  /*3540*/  LDC.64 R2, c[0x4][R2] ;  /* 0x0100000002027b82 */ /* 0x000ea20000000a00 */
[----:B------:R-:W-:Y:S01]  /*3550*/  IMAD.MOV.U32 R12, RZ, RZ, 0x1 ;  /* 0x00000001ff0c7424 */ /* 0x000fe200078e00ff */
[----:B------:R-:W3:Y:S01]  /*3560*/  LDCU.64 UR8, c[0x4][0x38] ;  /* 0x01000700ff0877ac */ /* 0x000ee20008000a00 */
[----:B0-----:R-:W-:Y:S02]  /*3570*/  IMAD.U32 R4, RZ, RZ, UR4 ;  /* 0x00000004ff047e24 */ /* 0x001fe4000f8e00ff */
[----:B------:R-:W-:Y:S01]  /*3580*/  IMAD.U32 R5, RZ, RZ, UR5 ;  /* 0x00000005ff057e24 */ /* 0x000fe2000f8e00ff */
[----:B-1----:R-:W-:Y:S01]  /*3590*/  MOV R6, UR6 ;  /* 0x0000000600067c02 */ /* 0x002fe20008000f00 */
[----:B------:R-:W-:-:S02]  /*35a0*/  IMAD.U32 R7, RZ, RZ, UR7 ;  /* 0x00000007ff077e24 */ /* 0x000fc4000f8e00ff */
[----:B---3--:R-:W-:Y:S02]  /*35b0*/  IMAD.U32 R10, RZ, RZ, UR8 ;  /* 0x00000008ff0a7e24 */ /* 0x008fe4000f8e00ff */
[----:B------:R-:W-:-:S07]  /*35c0*/  IMAD.U32 R11, RZ, RZ, UR9 ;  /* 0x00000009ff0b7e24 */ /* 0x000fce000f8e00ff */
[----:B------:R-:W-:-:S07]  /*35d0*/  LEPC R20, `(.L_x_68) ;  /* 0x000000001014794e */ /* 0x000fce0000000000 */
[----:B--2--5:R-:W-:Y:S05]  /*35e0*/  CALL.ABS.NOINC R2 ;  /* 0x0000000002007343 */ /* 0x024fea0003c00000 */
.L_x_68:
[----:B------:R-:W-:Y:S01]  /*35f0*/  PRMT R0, RZ, 0x7610, R0 ;  /* 0x00007610ff007816 */ /* 0x000fe20000000000 */
[----:B------:R-:W-:Y:S06]  /*3600*/  BRA `(.L_x_42) ;  /* 0x0000000000487947 */ /* 0x000fec0003800000 */
.L_x_67:
[----:B------:R-:W2:Y:S01]  /*3610*/  LDG.E.U8 R2, desc[UR36][R2.64] ;  /* 0x0000002402027981 */ /* 0x000ea2000c1e1100 */
[----:B------:R-:W-:Y:S01]  /*3620*/  BSSY.RECONVERGENT B0, `(.L_x_69) ;  /* 0x0000007000007945 */ /* 0x000fe20003800200 */
[----:B------:R-:W-:Y:S01]  /*3630*/  IMAD.MOV.U32 R0, RZ, RZ, 0x400000 ;  /* 0x00400000ff007424 */ /* 0x000fe200078e00ff */
[----:B--2---:R-:W-:-:S13]  /*3640*/  ISETP.NE.AND P0, PT, R2, RZ, PT ;  /* 0x000000ff0200720c */ /* 0x004fda0003f05270 */
[----:B------:R-:W-:Y:S05]  /*3650*/  @!P0 BRA `(.L_x_70) ;  /* 0x00000000000c8947 */ /* 0x000fea0003800000 */
[----:B------:R-:W-:-:S13]  /*3660*/  ISETP.NE.AND P0, PT, R2, 0xff, PT ;  /* 0x000000ff0200780c */ /* 0x000fda0003f05270 */
[----:B------:R-:W-:Y:S02]  /*3670*/  @!P0 IMAD.MOV.U32 R0, RZ, RZ, 0x7f800001 ;  /* 0x7f800001ff008424 */ /* 0x000fe400078e00ff */
[----:B------:R-:W-:-:S07]  /*3680*/  @P0 IMAD.SHL.U32 R0, R2, 0x800000, RZ ;  /* 0x0080000002000824 */ /* 0x000fce00078e00ff */
.L_x_70:
[----:B------:R-:W-:Y:S05]  /*3690*/  BSYNC.RECONVERGENT B0 ;  /* 0x0000000000007941 */ /* 0x000fea0003800200 */
.L_x_69:
[----:B------:R-:W-:Y:S01]  /*36a0*/  F2FP.BF16.F32.PACK_AB R0, RZ, R0 ;  /* 0x00000000ff00723e */ /* 0x000fe200000010ff */
[----:B------:R-:W-:Y:S06]  /*36b0*/  BRA `(.L_x_42) ;  /* 0x00000000001c7947 */ /* 0x000fec0003800000 */
.L_x_66:
[----:B------:R-:W2:Y:S02]  /*36c0*/  LDG.E.64 R2, desc[UR36][R2.64] ;  /* 0x0000002402027981 */ /* 0x000ea4000c1e1b00 */
[----:B--2---:R-:W0:Y:S02]  /*36d0*/  I2F.U64 R0, R2 ;  /* 0x0000000200007312 */ /* 0x004e240000301000 */
[----:B0-----:R-:W-:Y:S01]  /*36e0*/  F2FP.BF16.F32.PACK_AB R0, RZ, R0 ;  /* 0x00000000ff00723e */ /* 0x001fe200000010ff */
[----:B------:R-:W-:Y:S06]  /*36f0*/  BRA `(.L_x_42) ;  /* 0x00000000000c7947 */ /* 0x000fec0003800000 */
.L_x_65:
[----:B------:R-:W2:Y:S02]  /*3700*/  LDG.E R2, desc[UR36][R2.64] ;  /* 0x0000002402027981 */ /* 0x000ea4000c1e1900 */
[----:B--2---:R-:W-:-:S04]  /*3710*/  I2FP.F32.U32 R0, R2 ;  /* 0x0000000200007245 */ /* 0x004fc80000201000 */
[----:B------:R-:W-:-:S07]  /*3720*/  F2FP.BF16.F32.PACK_AB R0, RZ, R0 ;  /* 0x00000000ff00723e */ /* 0x000fce00000010ff */
.L_x_42:
[----:B------:R-:W1:Y:S01]  /*3730*/  LDCU.64 UR4, c[0x0][0x600] ;  /* 0x0000c000ff0477ac */ /* 0x000e620008000a00 */
[----:B-----5:R-:W-:Y:S02]  /*3740*/  IMAD.U32 R0, R0, 0x10000, RZ ;  /* 0x0001000000007824 */ /* 0x020fe400078e00ff */
[----:B------:R-:W-:Y:S01]  /*3750*/  IMAD.U32 R19, R19, 0x10000, RZ ;  /* 0x0001000013137824 */ /* 0x000fe200078e00ff */
[----:B------:R-:W2:Y:S01]  /*3760*/  LDCU.64 UR6, c[0x0][0x5e8] ;  /* 0x0000bd00ff0677ac */ /* 0x000ea20008000a00 */
[----:B-1----:R-:W-:Y:S01]  /*3770*/  FMUL.FTZ R0, R0, UR4 ;  /* 0x0000000400007c20 */ /* 0x002fe20008410000 */
[----:B------:R-:W-:-:S04]  /*3780*/  ULOP3.LUT UR4, UR40, 0xff, URZ, 0xc0, !UPT ;  /* 0x000000ff28047892 */ /* 0x000fc8000f8ec0ff */
[----:B------:R-:W-:Y:S01]  /*3790*/  FSETP.GT.FTZ.AND P0, PT, R0, UR5, PT ;  /* 0x0000000500007c0b */ /* 0x000fe2000bf14000 */
[----:B------:R-:W-:-:S12]  /*37a0*/  UISETP.GT.AND UP0, UPT, UR4, 0x9, UPT ;  /* 0x000000090400788c */ /* 0x000fd8000bf04270 */
[----:B------:R-:W-:-:S06]  /*37b0*/  @!P0 FMUL.FTZ R0, R0, 1.4426950216293334961 ;  /* 0x3fb8aa3b00008820 */ /* 0x000fcc0000410000 */
[----:B------:R-:W1:Y:S02]  /*37c0*/  @!P0 MUFU.EX2 R0, R0 ;  /* 0x0000000000008308 */ /* 0x000e640000000800 */
[----:B-1----:R-:W-:Y:S01]  /*37d0*/  @!P0 FADD.FTZ R4, R0, 1 ;  /* 0x3f80000000048421 */ /* 0x002fe20000010000 */
[----:B0-----:R-:W-:-:S05]  /*37e0*/  @!P0 FMUL.FTZ R2, R19, R0 ;  /* 0x0000000013028220 */ /* 0x001fca0000410000 */
[----:B------:R-:W0:Y:S02]  /*37f0*/  @!P0 MUFU.RCP R3, R4 ;  /* 0x0000000400038308 */ /* 0x000e240000001000 */
[----:B0-----:R-:W-:Y:S01]  /*3800*/  @!P0 FMUL.FTZ R19, R2, R3 ;  /* 0x0000000302138220 */ /* 0x001fe20000410000 */
[----:B--2---:R-:W-:-:S04]  /*3810*/  IADD3 R2, P0, PT, R16, UR6, RZ ;  /* 0x0000000610027c10 */ /* 0x004fc8000ff1e0ff */
[----:B------:R-:W-:Y:S01]  /*3820*/  IADD3.X R3, PT, PT, RZ, UR7, RZ, P0, !PT ;  /* 0x00000007ff037c10 */ /* 0x000fe200087fe4ff */
[----:B------:R-:W0:Y:S01]  /*3830*/  F2F.BF16.F32 R19, R19 ;  /* 0x0000001300137304 */ /* 0x000e220000202000 */
[----:B------:R-:W-:Y:S07]  /*3840*/  BRA.U UP0, `(.L_x_71) ;  /* 0x00000005000c7547 */ /* 0x000fee000b800000 */
        /* <DEDUP_REMOVED lines=8> */
[----:B0-----:R-:W-:-:S04]  /*38d0*/  IMAD.U32 R0, R19, 0x10000, RZ ;  /* 0x0001000013007824 */ /* 0x001fc800078e00ff */
[----:B------:R-:W0:Y:S02]  /*38e0*/  F2I.FTZ.TRUNC.NTZ R5, R0 ;  /* 0x0000000000057305 */ /* 0x000e24000021f100 */
[----:B0-----:R0:W-:Y:S01]  /*38f0*/  STG.E.U8 desc[UR36][R2.64], R5 ;  /* 0x0000000502007986 */ /* 0x0011e2000c101124 */
[----:B------:R-:W-:Y:S05]  /*3900*/  BRA `(.L_x_76) ;  /* 0x0000000c00807947 */ /* 0x000fea0003800000 */
.L_x_74:
[----:B0-----:R-:W-:-:S06]  /*3910*/  IMAD.U32 R5, R19, 0x10000, RZ ;  /* 0x0001000013057824 */ /* 0x001fcc00078e00ff */
[----:B------:R-:W0:Y:S02]  /*3920*/  F2I.S64.TRUNC R4, R5 ;  /* 0x0000000500047311 */ /* 0x000e24000020d900 */
[----:B0-----:R1:W-:Y:S01]  /*3930*/  STG.E.U8 desc[UR36][R2.64], R4 ;  /* 0x0000000402007986 */ /* 0x0013e2000c101124 */
[----:B------:R-:W-:Y:S05]  /*3940*/  BRA `(.L_x_76) ;  /* 0x0000000c00707947 */ /* 0x000fea0003800000 */
.L_x_73:
[----:B------:R-:W-:-:S09]  /*3950*/  UISETP.NE.AND UP0, UPT, UR4, 0x2, UPT ;  /* 0x000000020400788c */ /* 0x000fd2000bf05270 */
[----:B------:R-:W-:Y:S05]  /*3960*/  BRA.U !UP0, `(.L_x_77) ;  /* 0x0000000108307547 */ /* 0x000fea000b800000 */
[----:B------:R-:W-:-:S09]  /*3970*/  UISETP.NE.AND UP0, UPT, UR4, 0x3, UPT ;  /* 0x000000030400788c */ /* 0x000fd2000bf05270 */
[----:B------:R-:W-:Y:S05]  /*3980*/  BRA.U !UP0, `(.L_x_78) ;  /* 0x0000000108187547 */ /* 0x000fea000b800000 */
[----:B------:R-:W-:-:S09]  /*3990*/  UISETP.NE.AND UP0, UPT, UR4, 0x4, UPT ;  /* 0x000000040400788c */ /* 0x000fd2000bf05270 */
[----:B------:R-:W-:Y:S05]  /*39a0*/  BRA.U UP0, `(.L_x_75) ;  /* 0x0000000900b87547 */ /* 0x000fea000b800000 */
[----:B0-----:R-:W-:-:S06]  /*39b0*/  IMAD.U32 R4, R19, 0x10000, RZ ;  /* 0x0001000013047824 */ /* 0x001fcc00078e00ff */
[----:B------:R-:W0:Y:S02]  /*39c0*/  F2I.S64.TRUNC R4, R4 ;  /* 0x0000000400047311 */ /* 0x000e24000020d900 */
[----:B0-----:R4:W-:Y:S01]  /*39d0*/  STG.E.64 desc[UR36][R2.64], R4 ;  /* 0x0000000402007986 */ /* 0x0019e2000c101b24 */
[----:B------:R-:W-:Y:S05]  /*39e0*/  BRA `(.L_x_76) ;  /* 0x0000000c00487947 */ /* 0x000fea0003800000 */
.L_x_78:
[----:B0-----:R-:W-:-:S06]  /*39f0*/  IMAD.U32 R19, R19, 0x10000, RZ ;  /* 0x0001000013137824 */ /* 0x001fcc00078e00ff */
[----:B------:R-:W0:Y:S02]  /*3a00*/  F2I.FTZ.TRUNC.NTZ R19, R19 ;  /* 0x0000001300137305 */ /* 0x000e24000021f100 */
[----:B0-----:R3:W-:Y:S01]  /*3a10*/  STG.E desc[UR36][R2.64], R19 ;  /* 0x0000001302007986 */ /* 0x0017e2000c101924 */
[----:B------:R-:W-:Y:S05]  /*3a20*/  BRA `(.L_x_76) ;  /* 0x0000000c00387947 */ /* 0x000fea0003800000 */
.L_x_77:
[----:B0-----:R-:W-:-:S06]  /*3a30*/  IMAD.U32 R19, R19, 0x10000, RZ ;  /* 0x0001000013137824 */ /* 0x001fcc00078e00ff */
[----:B------:R-:W0:Y:S02]  /*3a40*/  F2I.FTZ.TRUNC.NTZ R19, R19 ;  /* 0x0000001300137305 */ /* 0x000e24000021f100 */
[----:B0-----:R2:W-:Y:S01]  /*3a50*/  STG.E.U16 desc[UR36][R2.64], R19 ;  /* 0x0000001302007986 */ /* 0x0015e2000c101524 */
[----:B------:R-:W-:Y:S05]  /*3a60*/  BRA `(.L_x_76) ;  /* 0x0000000c00287947 */ /* 0x000fea0003800000 */
.L_x_72:
[----:B------:R-:W-:-:S09]  /*3a70*/  UISETP.GT.AND UP0, UPT, UR4, 0x6, UPT ;  /* 0x000000060400788c */ /* 0x000fd2000bf04270 */
[----:B------:R-:W-:Y:S05]  /*3a80*/  BRA.U UP0, `(.L_x_79) ;  /* 0x00000001002c7547 */ /* 0x000fea000b800000 */
[----:B------:R-:W-:-:S09]  /*3a90*/  UISETP.NE.AND UP0, UPT, UR4, 0x5, UPT ;  /* 0x000000050400788c */ /* 0x000fd2000bf05270 */
[----:B------:R-:W-:Y:S05]  /*3aa0*/  BRA.U !UP0, `(.L_x_80) ;  /* 0x0000000108147547 */ /* 0x000fea000b800000 */
[----:B------:R-:W-:-:S09]  /*3ab0*/  UISETP.NE.AND UP0, UPT, UR4, 0x6, UPT ;  /* 0x000000060400788c */ /* 0x000fd2000bf05270 */
[----:B------:R-:W-:Y:S05]  /*3ac0*/  BRA.U UP0, `(.L_x_75) ;  /* 0x0000000900707547 */ /* 0x000fea000b800000 */
[----:B0-----:R-:W-:-:S05]  /*3ad0*/  SHF.L.U32 R19, R19, 0x10, RZ ;  /* 0x0000001013137819 */ /* 0x001fca00000006ff */
[----:B------:R0:W-:Y:S01]  /*3ae0*/  STG.E desc[UR36][R2.64], R19 ;  /* 0x0000001302007986 */ /* 0x0001e2000c101924 */
[----:B------:R-:W-:Y:S05]  /*3af0*/  BRA `(.L_x_76) ;  /* 0x0000000c00047947 */ /* 0x000fea0003800000 */
.L_x_80:
[----:B0-----:R-:W-:-:S05]  /*3b00*/  IMAD.U32 R0, R19, 0x10000, RZ ;  /* 0x0001000013007824 */ /* 0x001fca00078e00ff */
[----:B------:R-:W-:-:S05]  /*3b10*/  F2FP.F16.F32.PACK_AB R0, RZ, R0 ;  /* 0x00000000ff00723e */ /* 0x000fca00000000ff */
[----:B------:R0:W-:Y:S01]  /*3b20*/  STG.E.U16 desc[UR36][R2.64], R0 ;  /* 0x0000000002007986 */ /* 0x0001e2000c101524 */
[----:B------:R-:W-:Y:S05]  /*3b30*/  BRA `(.L_x_76) ;  /* 0x0000000800f47947 */ /* 0x000fea0003800000 */
.L_x_79:
[----:B------:R-:W-:-:S09]  /*3b40*/  UISETP.NE.AND UP0, UPT, UR4, 0x7, UPT ;  /* 0x000000070400788c */ /* 0x000fd2000bf05270 */
[----:B------:R-:W-:Y:S05]  /*3b50*/  BRA.U !UP0, `(.L_x_81) ;  /* 0x0000000108347547 */ /* 0x000fea000b800000 */
[----:B------:R-:W-:-:S09]  /*3b60*/  UISETP.NE.AND UP0, UPT, UR4, 0x8, UPT ;  /* 0x000000080400788c */ /* 0x000fd2000bf05270 */
[----:B------:R-:W-:Y:S05]  /*3b70*/  BRA.U !UP0, `(.L_x_82) ;  /* 0x0000000108187547 */ /* 0x000fea000b800000 */
[----:B------:R-:W-:-:S09]  /*3b80*/  UISETP.NE.AND UP0, UPT, UR4, 0x9, UPT ;  /* 0x000000090400788c */ /* 0x000fd2000bf05270 */
[----:B------:R-:W-:Y:S05]  /*3b90*/  BRA.U UP0, `(.L_x_75) ;  /* 0x00000009003c7547 */ /* 0x000fea000b800000 */
[----:B0-----:R-:W-:Y:S02]  /*3ba0*/  IMAD.U32 R4, R19, 0x10000, RZ ;  /* 0x0001000013047824 */ /* 0x001fe400078e00ff */
[----:B------:R-:W-:-:S05]  /*3bb0*/  IMAD.MOV.U32 R5, RZ, RZ, RZ ;  /* 0x000000ffff057224 */ /* 0x000fca00078e00ff */
[----:B------:R0:W-:Y:S01]  /*3bc0*/  STG.E.64 desc[UR36][R2.64], R4 ;  /* 0x0000000402007986 */ /* 0x0001e2000c101b24 */
[----:B------:R-:W-:Y:S05]  /*3bd0*/  BRA `(.L_x_76) ;  /* 0x0000000800cc7947 */ /* 0x000fea0003800000 */
.L_x_82:
[----:B0-----:R-:W-:-:S05]  /*3be0*/  IMAD.U32 R19, R19, 0x10000, RZ ;  /* 0x0001000013137824 */ /* 0x001fca00078e00ff */
[----:B------:R-:W-:-:S04]  /*3bf0*/  F2FP.F16.F32.PACK_AB R5, RZ, R19 ;  /* 0x00000013ff05723e */ /* 0x000fc800000000ff */
[----:B------:R-:W-:-:S05]  /*3c00*/  PRMT R5, R5, 0x5410, RZ ;  /* 0x0000541005057816 */ /* 0x000fca00000000ff */
[----:B------:R0:W-:Y:S01]  /*3c10*/  STG.E desc[UR36][R2.64], R5 ;  /* 0x0000000502007986 */ /* 0x0001e2000c101924 */
[----:B------:R-:W-:Y:S05]  /*3c20*/  BRA `(.L_x_76) ;  /* 0x0000000800b87947 */ /* 0x000fea0003800000 */
.L_x_81:
[----:B0-----:R-:W-:-:S04]  /*3c30*/  IMAD.U32 R4, R19, 0x10000, RZ ;  /* 0x0001000013047824 */ /* 0x001fc800078e00ff */
[----:B------:R-:W-:-:S06]  /*3c40*/  FMUL.FTZ R4, R4, 1 ;  /* 0x3f80000004047820 */ /* 0x000fcc0000410000 */
[----:B------:R-:W0:Y:S02]  /*3c50*/  F2F.F64.F32 R4, R4 ;  /* 0x0000000400047310 */ /* 0x000e240000201800 */
[----:B0-----:R0:W-:Y:S01]  /*3c60*/  STG.E.64 desc[UR36][R2.64], R4 ;  /* 0x0000000402007986 */ /* 0x0011e2000c101b24 */
[----:B------:R-:W-:Y:S05]  /*3c70*/  BRA `(.L_x_76) ;  /* 0x0000000800a47947 */ /* 0x000fea0003800000 */
.L_x_71:
        /* <DEDUP_REMOVED lines=8> */
[----:B0-----:R-:W-:-:S04]  /*3d00*/  SHF.L.U32 R19, R19, 0x10, RZ ;  /* 0x0000001013137819 */ /* 0x001fc800000006ff */
[----:B------:R-:W-:-:S04]  /*3d10*/  FSETP.NEU.FTZ.AND P0, PT, R19, RZ, PT ;  /* 0x000000ff1300720b */ /* 0x000fc80003f1d000 */
[----:B------:R-:W-:-:S05]  /*3d20*/  SEL R5, RZ, 0x1, !P0 ;  /* 0x00000001ff057807 */ /* 0x000fca0004000000 */
[----:B------:R0:W-:Y:S01]  /*3d30*/  STG.E.U8 desc[UR36][R2.64], R5 ;  /* 0x0000000502007986 */ /* 0x0001e2000c101124 */
[----:B------:R-:W-:Y:S05]  /*3d40*/  BRA `(.L_x_76) ;  /* 0x0000000800707947 */ /* 0x000fea0003800000 */
.L_x_85:
[----:B0-----:R-:W-:Y:S01]  /*3d50*/  IMAD.U32 R19, R19, 0x10000, RZ ;  /* 0x0001000013137824 */ /* 0x001fe200078e00ff */
[----:B------:R-:W-:-:S03]  /*3d60*/  CS2R R6, SRZ ;  /* 0x0000000000067805 */ /* 0x000fc6000001ff00 */
[----:B------:R-:W-:-:S06]  /*3d70*/  FMUL.FTZ R4, R19, 1 ;  /* 0x3f80000013047820 */ /* 0x000fcc0000410000 */
[----:B------:R-:W0:Y:S02]  /*3d80*/  F2F.F64.F32 R4, R4 ;  /* 0x0000000400047310 */ /* 0x000e240000201800 */
[----:B0-----:R0:W-:Y:S01]  /*3d90*/  STG.E.128 desc[UR36][R2.64], R4 ;  /* 0x0000000402007986 */ /* 0x0011e2000c101d24 */
[----:B------:R-:W-:Y:S05]  /*3da0*/  BRA `(.L_x_76) ;  /* 0x0000000800587947 */ /* 0x000fea0003800000 */
.L_x_84:
[----:B------:R-:W-:-:S09]  /*3db0*/  UISETP.NE.AND UP0, UPT, UR4, 0xf, UPT ;  /* 0x0000000f0400788c */ /* 0x000fd2000bf05270 */
[----:B------:R-:W-:Y:S05]  /*3dc0*/  BRA.U !UP0, `(.L_x_86) ;  /* 0x0000000108a07547 */ /* 0x000fea000b800000 */
[----:B------:R-:W-:-:S09]  /*3dd0*/  UISETP.NE.AND UP0, UPT, UR4, 0x17, UPT ;  /* 0x000000170400788c */ /* 0x000fd2000bf05270 */
[----:B------:R-:W-:Y:S05]  /*3de0*/  BRA.U !UP0, `(.L_x_87) ;  /* 0x00000001084c7547 */ /* 0x000fea000b800000 */
[----:B------:R-:W-:-:S09]  /*3df0*/  UISETP.NE.AND UP0, UPT, UR4, 0x18, UPT ;  /* 0x000000180400788c */ /* 0x000fd2000bf05270 */
[----:B------:R-:W-:Y:S05]  /*3e00*/  BRA.U UP0, `(.L_x_75) ;  /* 0x0000000500a07547 */ /* 0x000fea000b800000 */
[----:B0-----:R-:W-:Y:S01]  /*3e10*/  IMAD.U32 R19, R19, 0x10000, RZ ;  /* 0x0001000013137824 */ /* 0x001fe200078e00ff */
[----:B------:R-:W-:Y:S01]  /*3e20*/  BSSY.RECONVERGENT B0, `(.L_x_88) ;  /* 0x000000c000007945 */ /* 0x000fe20003800200 */
[----:B------:R-:W-:-:S03]  /*3e30*/  IMAD.MOV.U32 R0, RZ, RZ, 0x7f ;  /* 0x0000007fff007424 */ /* 0x000fc600078e00ff */
[----:B------:R-:W-:Y:S02]  /*3e40*/  LOP3.LUT R6, R19, 0x7fffffff, RZ, 0xc0, !PT ;  /* 0x7fffffff13067812 */ /* 0x000fe400078ec0ff */
[----:B------:R-:W-:Y:S02]  /*3e50*/  SHF.R.U32.HI R5, RZ, 0x18, R19 ;  /* 0x00000018ff057819 */ /* 0x000fe40000011613 */
[----:B------:R-:W-:-:S13]  /*3e60*/  ISETP.GT.U32.AND P0, PT, R6, 0x43efffff, PT ;  /* 0x43efffff0600780c */ /* 0x000fda0003f04070 */
[----:B------:R-:W-:Y:S05]  /*3e70*/  @P0 BRA `(.L_x_89) ;  /* 0x0000000000180947 */ /* 0x000fea0003800000 */
[----:B------:R-:W-:-:S13]  /*3e80*/  ISETP.GT.U32.AND P0, PT, R6, 0x3c7fffff, PT ;  /* 0x3c7fffff0600780c */ /* 0x000fda0003f04070 */
[----:B------:R-:W-:-:S04]  /*3e90*/  @P0 SHF.R.U32.HI R0, RZ, 0x14, R19 ;  /* 0x00000014ff000819 */ /* 0x000fc80000011613 */
[----:B------:R-:W-:Y:S01]  /*3ea0*/  @P0 LOP3.LUT R4, R0, 0x1, RZ, 0xc0, !PT ;  /* 0x0000000100040812 */ /* 0x000fe200078ec0ff */
[----:B------:R-:W-:-:S03]  /*3eb0*/  @!P0 FADD.FTZ R0, R6, 16384 ;  /* 0x4680000006008421 */ /* 0x000fc60000010000 */
[----:B------:R-:W-:-:S04]  /*3ec0*/  @P0 IADD3 R4, PT, PT, R19, 0x407ffff, R4 ;  /* 0x0407ffff13040810 */ /* 0x000fc80007ffe004 */
[----:B------:R-:W-:-:S07]  /*3ed0*/  @P0 SHF.R.U32.HI R0, RZ, 0x14, R4 ;  /* 0x00000014ff000819 */ /* 0x000fce0000011604 */
.L_x_89:
[----:B------:R-:W-:Y:S05]  /*3ee0*/  BSYNC.RECONVERGENT B0 ;  /* 0x0000000000007941 */ /* 0x000fea0003800200 */
.L_x_88:
[----:B------:R-:W-:-:S05]  /*3ef0*/  LOP3.LUT R5, R0, 0x80, R5, 0xf8, !PT ;  /* 0x0000008000057812 */ /* 0x000fca00078ef805 */
[----:B------:R0:W-:Y:S01]  /*3f00*/  STG.E.U8 desc[UR36][R2.64], R5 ;  /* 0x0000000502007986 */ /* 0x0001e2000c101124 */
[----:B------:R-:W-:Y:S05]  /*3f10*/  BRA `(.L_x_76) ;  /* 0x0000000400fc7947 */ /* 0x000fea0003800000 */
.L_x_87:
[----:B0-----:R-:W-:Y:S01]  /*3f20*/  IMAD.U32 R19, R19, 0x10000, RZ ;  /* 0x0001000013137824 */ /* 0x001fe200078e00ff */
[----:B------:R-:W-:Y:S04]  /*3f30*/  BSSY.RECONVERGENT B0, `(.L_x_90) ;  /* 0x000000e000007945 */ /* 0x000fe80003800200 */
[----:B------:R-:W-:Y:S02]  /*3f40*/  LOP3.LUT R6, R19, 0x7fffffff, RZ, 0xc0, !PT ;  /* 0x7fffffff13067812 */ /* 0x000fe400078ec0ff */
[----:B------:R-:W-:Y:S02]  /*3f50*/  SHF.R.U32.HI R5, RZ, 0x18, R19 ;  /* 0x00000018ff057819 */ /* 0x000fe40000011613 */
[----:B------:R-:W-:-:S13]  /*3f60*/  ISETP.GE.U32.AND P1, PT, R6, 0x47800000, PT ;  /* 0x478000000600780c */ /* 0x000fda0003f26070 */
[----:B------:R-:W-:Y:S01]  /*3f70*/  @P1 IMAD.MOV.U32 R0, RZ, RZ, 0x7f ;  /* 0x0000007fff001424 */ /* 0x000fe200078e00ff */
[----:B------:R-:W-:-:S04]  /*3f80*/  @P1 ISETP.GT.U32.AND P0, PT, R6, 0x7f800000, PT ;  /* 0x7f8000000600180c */ /* 0x000fc80003f04070 */
[----:B------:R-:W-:Y:S01]  /*3f90*/  @P1 SEL R0, R0, 0x7c, P0 ;  /* 0x0000007c00001807 */ /* 0x000fe20000000000 */
[----:B------:R-:W-:Y:S08]  /*3fa0*/  @P1 BRA `(.L_x_91) ;  /* 0x0000000000181947 */ /* 0x000ff00003800000 */
[----:B------:R-:W-:-:S13]  /*3fb0*/  ISETP.GT.U32.AND P0, PT, R6, 0x387fffff, PT ;  /* 0x387fffff0600780c */ /* 0x000fda0003f04070 */
[----:B------:R-:W-:-:S04]  /*3fc0*/  @P0 SHF.R.U32.HI R0, RZ, 0x15, R19 ;  /* 0x00000015ff000819 */ /* 0x000fc80000011613 */
[----:B------:R-:W-:Y:S01]  /*3fd0*/  @P0 LOP3.LUT R4, R0, 0x1, RZ, 0xc0, !PT ;  /* 0x0000000100040812 */ /* 0x000fe200078ec0ff */
[----:B------:R-:W-:-:S03]  /*3fe0*/  @!P0 FADD.FTZ R0, R6, 128 ;  /* 0x4300000006008421 */ /* 0x000fc60000010000 */
[----:B------:R-:W-:-:S04]  /*3ff0*/  @P0 IADD3 R4, PT, PT, R19, 0x80fffff, R4 ;  /* 0x080fffff13040810 */ /* 0x000fc80007ffe004 */
[----:B------:R-:W-:-:S07]  /*4000*/  @P0 SHF.R.U32.HI R0, RZ, 0x15, R4 ;  /* 0x00000015ff000819 */ /* 0x000fce0000011604 */
.L_x_91:
[----:B------:R-:W-:Y:S05]  /*4010*/  BSYNC.RECONVERGENT B0 ;  /* 0x0000000000007941 */ /* 0x000fea0003800200 */
.L_x_90:
[----:B------:R-:W-:-:S05]  /*4020*/  LOP3.LUT R5, R0, 0x80, R5, 0xf8, !PT ;  /* 0x0000008000057812 */ /* 0x000fca00078ef805 */
[----:B------:R0:W-:Y:S01]  /*4030*/  STG.E.U8 desc[UR36][R2.64], R5 ;  /* 0x0000000502007986 */ /* 0x0001e2000c101124 */
[----:B------:R-:W-:Y:S05]  /*4040*/  BRA `(.L_x_76) ;  /* 0x0000000400b07947 */ /* 0x000fea0003800000 */
.L_x_86:
[----:B0-----:R0:W-:Y:S01]  /*4050*/  STG.E.U16 desc[UR36][R2.64], R19 ;  /* 0x0000001302007986 */ /* 0x0011e2000c101524 */
[----:B------:R-:W-:Y:S05]  /*4060*/  BRA `(.L_x_76) ;  /* 0x0000000400a87947 */ /* 0x000fea0003800000 */
.L_x_83:
        /* <DEDUP_REMOVED lines=8> */
[----:B0-----:R-:W-:-:S06]  /*40f0*/  SHF.L.U32 R5, R19, 0x10, RZ ;  /* 0x0000001013057819 */ /* 0x001fcc00000006ff */
[----:B------:R-:W0:Y:S02]  /*4100*/  F2I.FTZ.U32.TRUNC.NTZ R5, R5 ;  /* 0x0000000500057305 */ /* 0x000e24000021f000 */
[----:B0-----:R0:W-:Y:S01]  /*4110*/  STG.E.U16 desc[UR36][R2.64], R5 ;  /* 0x0000000502007986 */ /* 0x0011e2000c101524 */
[----:B------:R-:W-:Y:S05]  /*4120*/  BRA `(.L_x_76) ;  /* 0x0000000400787947 */ /* 0x000fea0003800000 */
.L_x_94:
[----:B0-----:R-:W-:Y:S01]  /*4130*/  IMAD.U32 R5, R19, 0x10000, RZ ;  /* 0x0001000013057824 */ /* 0x001fe200078e00ff */
[----:B------:R-:W-:Y:S01]  /*4140*/  BSSY.RECONVERGENT B0, `(.L_x_95) ;  /* 0x0000014000007945 */ /* 0x000fe20003800200 */
[----:B------:R-:W-:-:S03]  /*4150*/  IMAD.MOV.U32 R0, RZ, RZ, 0x80 ;  /* 0x00000080ff007424 */ /* 0x000fc600078e00ff */
[----:B------:R-:W-:-:S04]  /*4160*/  LOP3.LUT R4, R5, 0x7fffffff, RZ, 0xc0, !PT ;  /* 0x7fffffff05047812 */ /* 0x000fc800078ec0ff */
[----:B------:R-:W-:-:S13]  /*4170*/  ISETP.GT.U32.AND P0, PT, R4, 0x437fffff, PT ;  /* 0x437fffff0400780c */ /* 0x000fda0003f04070 */
[----:B------:R-:W-:Y:S05]  /*4180*/  @P0 BRA `(.L_x_96) ;  /* 0x00000000003c0947 */ /* 0x000fea0003800000 */
[----:B------:R-:W-:-:S13]  /*4190*/  ISETP.GT.U32.AND P0, PT, R4, 0x3bffffff, PT ;  /* 0x3bffffff0400780c */ /* 0x000fda0003f04070 */
[----:B------:R-:W-:Y:S05]  /*41a0*/  @P0 BRA `(.L_x_97) ;  /* 0x0000000000140947 */ /* 0x000fea0003800000 */
[----:B------:R-:W-:-:S05]  /*41b0*/  FADD.FTZ R0, R4, 8192 ;  /* 0x4600000004007421 */ /* 0x000fca0000010000 */
[----:B------:R-:W-:Y:S02]  /*41c0*/  LOP3.LUT P0, R4, R0, 0xff, RZ, 0xc0, !PT ;  /* 0x000000ff00047812 */ /* 0x000fe4000780c0ff */
[----:B------:R-:W-:-:S11]  /*41d0*/  PRMT R0, RZ, 0x7610, R0 ;  /* 0x00007610ff007816 */ /* 0x000fd60000000000 */
[----:B------:R-:W-:Y:S05]  /*41e0*/  @!P0 BRA `(.L_x_96) ;  /* 0x0000000000248947 */ /* 0x000fea0003800000 */
[----:B------:R-:W-:Y:S05]  /*41f0*/  BRA `(.L_x_98) ;  /* 0x0000000000147947 */ /* 0x000fea0003800000 */
.L_x_97:
[----:B------:R-:W-:-:S04]  /*4200*/  SHF.R.U32.HI R0, RZ, 0x14, R5 ;  /* 0x00000014ff007819 */ /* 0x000fc80000011605 */
[----:B------:R-:W-:-:S04]  /*4210*/  LOP3.LUT R0, R0, 0x1, RZ, 0xc0, !PT ;  /* 0x0000000100007812 */ /* 0x000fc800078ec0ff */
[----:B------:R-:W-:-:S04]  /*4220*/  IADD3 R0, PT, PT, R5, 0x487ffff, R0 ;  /* 0x0487ffff05007810 */ /* 0x000fc80007ffe000 */
[----:B------:R-:W-:-:S04]  /*4230*/  SHF.R.U32.HI R0, RZ, 0x14, R0 ;  /* 0x00000014ff007819 */ /* 0x000fc80000011600 */
[----:B------:R-:W-:-:S07]  /*4240*/  LOP3.LUT R4, R0, 0xff, RZ, 0xc0, !PT ;  /* 0x000000ff00047812 */ /* 0x000fce00078ec0ff */
.L_x_98:
[----:B------:R-:W-:-:S04]  /*4250*/  SHF.R.U32.HI R5, RZ, 0x18, R5 ;  /* 0x00000018ff057819 */ /* 0x000fc80000011605 */
[----:B------:R-:W-:-:S04]  /*4260*/  LOP3.LUT R4, R4, 0x80, R5, 0xf8, !PT ;  /* 0x0000008004047812 */ /* 0x000fc800078ef805 */
[----:B------:R-:W-:-:S07]  /*4270*/  PRMT R0, R4, 0x7610, R0 ;  /* 0x0000761004007816 */ /* 0x000fce0000000000 */
.L_x_96:
[----:B------:R-:W-:Y:S05]  /*4280*/  BSYNC.RECONVERGENT B0 ;  /* 0x0000000000007941 */ /* 0x000fea0003800200 */
.L_x_95:
[----:B------:R0:W-:Y:S01]  /*4290*/  STG.E.U8 desc[UR36][R2.64], R0 ;  /* 0x0000000002007986 */ /* 0x0001e2000c101124 */
[----:B------:R-:W-:Y:S05]  /*42a0*/  BRA `(.L_x_76) ;  /* 0x0000000400187947 */ /* 0x000fea0003800000 */
.L_x_93:
        /* <DEDUP_REMOVED lines=13> */
.L_x_101:
[----:B------:R-:W-:-:S04]  /*4380*/  SHF.R.U32.HI R0, RZ, 0x15, R5 ;  /* 0x00000015ff007819 */ /* 0x000fc80000011605 */
[----:B------:R-:W-:-:S04]  /*4390*/  LOP3.LUT R0, R0, 0x1, RZ, 0xc0, !PT ;  /* 0x0000000100007812 */ /* 0x000fc800078ec0ff */
[----:B------:R-:W-:-:S04]  /*43a0*/  IADD3 R0, PT, PT, R5, 0x88fffff, R0 ;  /* 0x088fffff05007810 */ /* 0x000fc80007ffe000 */
[----:B------:R-:W-:-:S04]  /*43b0*/  SHF.R.U32.HI R0, RZ, 0x15, R0 ;  /* 0x00000015ff007819 */ /* 0x000fc80000011600 */
[----:B------:R-:W-:-:S07]  /*43c0*/  LOP3.LUT R4, R0, 0xff, RZ, 0xc0, !PT ;  /* 0x000000ff00047812 */ /* 0x000fce00078ec0ff */
.L_x_102:
[----:B------:R-:W-:-:S04]  /*43d0*/  SHF.R.U32.HI R5, RZ, 0x18, R5 ;  /* 0x00000018ff057819 */ /* 0x000fc80000011605 */
[----:B------:R-:W-:-:S04]  /*43e0*/  LOP3.LUT R4, R4, 0x80, R5, 0xf8, !PT ;  /* 0x0000008004047812 */ /* 0x000fc800078ef805 */
[----:B------:R-:W-:-:S07]  /*43f0*/  PRMT R0, R4, 0x7610, R0 ;  /* 0x0000761004007816 */ /* 0x000fce0000000000 */
.L_x_100:
[----:B------:R-:W-:Y:S05]  /*4400*/  BSYNC.RECONVERGENT B0 ;  /* 0x0000000000007941 */ /* 0x000fea0003800200 */
.L_x_99:
[----:B------:R0:W-:Y:S01]  /*4410*/  STG.E.U8 desc[UR36][R2.64], R0 ;  /* 0x0000000002007986 */ /* 0x0001e2000c101124 */
[----:B------:R-:W-:Y:S05]  /*4420*/  BRA `(.L_x_76) ;  /* 0x0000000000b87947 */ /* 0x000fea0003800000 */
.L_x_92:
[----:B------:R-:W-:-:S09]  /*4430*/  UISETP.NE.AND UP0, UPT, UR4, 0x1c, UPT ;  /* 0x0000001c0400788c */ /* 0x000fd2000bf05270 */
[----:B------:R-:W-:Y:S05]  /*4440*/  BRA.U !UP0, `(.L_x_103) ;  /* 0x0000000108a47547 */ /* 0x000fea000b800000 */
[----:B------:R-:W-:-:S09]  /*4450*/  UISETP.NE.AND UP0, UPT, UR4, 0x1d, UPT ;  /* 0x0000001d0400788c */ /* 0x000fd2000bf05270 */
[----:B------:R-:W-:Y:S05]  /*4460*/  BRA.U !UP0, `(.L_x_104) ;  /* 0x00000001088c7547 */ /* 0x000fea000b800000 */
[----:B------:R-:W-:-:S09]  /*4470*/  UISETP.NE.AND UP0, UPT, UR4, 0x2c, UPT ;  /* 0x0000002c0400788c */ /* 0x000fd2000bf05270 */
[----:B------:R-:W-:Y:S05]  /*4480*/  BRA.U !UP0, `(.L_x_105) ;  /* 0x0000000108447547 */ /* 0x000fea000b800000 */
.L_x_75:
[----:B------:R-:W-:Y:S01]  /*4490*/  MOV R0, 0x0 ;  /* 0x0000000000007802 */ /* 0x000fe20000000f00 */
[----:B------:R-:W1:Y:S01]  /*44a0*/  LDCU.64 UR6, c[0x4][0x128] ;  /* 0x01002500ff0677ac */ /* 0x000e620008000a00 */
[----:B------:R-:W-:Y:S02]  /*44b0*/  HFMA2 R12, -RZ, RZ, 0, 5.9604644775390625e-08 ;  /* 0x00000001ff0c7431 */ /* 0x000fe400000001ff */
[----:B------:R-:W-:Y:S01]  /*44c0*/  IMAD.MOV.U32 R8, RZ, RZ, 0x65 ;  /* 0x00000065ff087424 */ /* 0x000fe200078e00ff */
[----:B------:R2:W3:Y:S01]  /*44d0*/  LDC.64 R2, c[0x4][R0] ;  /* 0x0100000000027b82 */ /* 0x0004e20000000a00 */
[----:B------:R-:W4:Y:S01]  /*44e0*/  LDCU.64 UR8, c[0x4][0x130] ;  /* 0x01002600ff0877ac */ /* 0x000f220008000a00 */
[----:B------:R-:W-:Y:S01]  /*44f0*/  IMAD.MOV.U32 R13, RZ, RZ, RZ ;  /* 0x000000ffff0d7224 */ /* 0x000fe200078e00ff */
[----:B------:R-:W5:Y:S01]  /*4500*/  LDCU.64 UR4, c[0x4][0x40] ;  /* 0x01000800ff0477ac */ /* 0x000f620008000a00 */
[----:B-1----:R-:W-:Y:S01]  /*4510*/  IMAD.U32 R4, RZ, RZ, UR6 ;  /* 0x00000006ff047e24 */ /* 0x002fe2000f8e00ff */
[----:B------:R-:W-:Y:S01]  /*4520*/  MOV R5, UR7 ;  /* 0x0000000700057c02 */ /* 0x000fe20008000f00 */
[----:B----4-:R-:W-:-:S02]  /*4530*/  IMAD.U32 R6, RZ, RZ, UR8 ;  /* 0x00000008ff067e24 */ /* 0x010fc4000f8e00ff */
[----:B------:R-:W-:Y:S02]  /*4540*/  IMAD.U32 R7, RZ, RZ, UR9 ;  /* 0x00000009ff077e24 */ /* 0x000fe4000f8e00ff */
[----:B-----5:R-:W-:Y:S02]  /*4550*/  IMAD.U32 R10, RZ, RZ, UR4 ;  /* 0x00000004ff0a7e24 */ /* 0x020fe4000f8e00ff */
[----:B--2---:R-:W-:-:S07]  /*4560*/  IMAD.U32 R11, RZ, RZ, UR5 ;  /* 0x00000005ff0b7e24 */ /* 0x004fce000f8e00ff */
[----:B------:R-:W-:-:S07]  /*4570*/  LEPC R20, `(.L_x_106) ;  /* 0x000000001014794e */ /* 0x000fce0000000000 */
[----:B0--3--:R-:W-:Y:S05]  /*4580*/  CALL.ABS.NOINC R2 ;  /* 0x0000000002007343 */ /* 0x009fea0003c00000 */
.L_x_106:
[----:B------:R-:W-:Y:S05]  /*4590*/  BRA `(.L_x_76) ;  /* 0x00000000005c7947 */ /* 0x000fea0003800000 */
.L_x_105:
[----:B0-----:R-:W-:Y:S02]  /*45a0*/  IMAD.U32 R19, R19, 0x10000, RZ ;  /* 0x0001000013137824 */ /* 0x001fe400078e00ff */
[----:B------:R-:W-:-:S03]  /*45b0*/  IMAD.MOV.U32 R5, RZ, RZ, 0xff ;  /* 0x000000ffff057424 */ /* 0x000fc600078e00ff */
[----:B------:R-:W-:-:S04]  /*45c0*/  SHF.R.U32.HI R6, RZ, 0x17, R19 ;  /* 0x00000017ff067819 */ /* 0x000fc80000011613 */
[----:B------:R-:W-:-:S04]  /*45d0*/  LOP3.LUT R4, R6, 0xff, RZ, 0xc0, !PT ;  /* 0x000000ff06047812 */ /* 0x000fc800078ec0ff */
[----:B------:R-:W-:-:S13]  /*45e0*/  ISETP.NE.AND P1, PT, R4, 0xff, PT ;  /* 0x000000ff0400780c */ /* 0x000fda0003f25270 */
[--C-:B------:R-:W-:Y:S02]  /*45f0*/  @P1 SHF.R.U32.HI R0, RZ, 0x16, R19.reuse ;  /* 0x00000016ff001819 */ /* 0x100fe40000011613 */
[----:B------:R-:W-:Y:S02]  /*4600*/  @P1 LOP3.LUT P0, RZ, R4, 0x3fffff, R19, 0xf8, !PT ;  /* 0x003fffff04ff1812 */ /* 0x000fe4000780f813 */
[----:B------:R-:W-:-:S04]  /*4610*/  @P1 LOP3.LUT R0, R0, 0x1, RZ, 0xc0, !PT ;  /* 0x0000000100001812 */ /* 0x000fc800078ec0ff */
[----:B------:R-:W-:Y:S01]  /*4620*/  @P1 ISETP.EQ.U32.AND P2, PT, R0, 0x1, P0 ;  /* 0x000000010000180c */ /* 0x000fe20000742070 */
[----:B------:R-:W-:Y:S01]  /*4630*/  @P1 VIADD R0, R6, 0x1 ;  /* 0x0000000106001836 */ /* 0x000fe20000000000 */
[----:B------:R-:W-:Y:S02]  /*4640*/  PLOP3.LUT P0, PT, PT, PT, PT, 0x80, 0x8 ;  /* 0x000000000008781c */ /* 0x000fe40003f0f070 */
[----:B------:R-:W-:-:S13]  /*4650*/  @P1 PLOP3.LUT P0, PT, P2, PT, PT, 0x80, 0x8 ;  /* 0x000000000008181c */ /* 0x000fda000170f070 */
[----:B------:R-:W-:-:S05]  /*4660*/  @!P0 IMAD.MOV R0, RZ, RZ, R6 ;  /* 0x000000ffff008224 */ /* 0x000fca00078e0206 */
[----:B------:R-:W-:-:S05]  /*4670*/  @P1 MOV R5, R0 ;  /* 0x0000000000051202 */ /* 0x000fca0000000f00 */
[----:B------:R0:W-:Y:S01]  /*4680*/  STG.E.U8 desc[UR36][R2.64], R5 ;  /* 0x0000000502007986 */ /* 0x0001e2000c101124 */
[----:B------:R-:W-:Y:S05]  /*4690*/  BRA `(.L_x_76) ;  /* 0x00000000001c7947 */ /* 0x000fea0003800000 */
.L_x_104:
[----:B0-----:R-:W-:-:S06]  /*46a0*/  IMAD.U32 R4, R19, 0x10000, RZ ;  /* 0x0001000013047824 */ /* 0x001fcc00078e00ff */
[----:B------:R-:W0:Y:S02]  /*46b0*/  F2I.U64.TRUNC R4, R4 ;  /* 0x0000000400047311 */ /* 0x000e24000020d800 */
[----:B0-----:R0:W-:Y:S01]  /*46c0*/  STG.E.64 desc[UR36][R2.64], R4 ;  /* 0x0000000402007986 */ /* 0x0011e2000c101b24 */
[----:B------:R-:W-:Y:S05]  /*46d0*/  BRA `(.L_x_76) ;  /* 0x00000000000c7947 */ /* 0x000fea0003800000 */
.L_x_103:
[----:B0-----:R-:W-:-:S06]  /*46e0*/  IMAD.U32 R19, R19, 0x10000, RZ ;  /* 0x0001000013137824 */ /* 0x001fcc00078e00ff */
[----:B------:R-:W0:Y:S02]  /*46f0*/  F2I.FTZ.U32.TRUNC.NTZ R19, R19 ;  /* 0x0000001300137305 */ /* 0x000e24000021f000 */
[----:B0-----:R0:W-:Y:S02]  /*4700*/  STG.E desc[UR36][R2.64], R19 ;  /* 0x0000001302007986 */ /* 0x0011e4000c101924 */
.L_x_76:
[----:B------:R-:W-:-:S07]  /*4710*/  VIADD R17, R17, 0x80 ;  /* 0x0000008011117836 */ /* 0x000fce0000000000 */
.L_x_1:
[----:B------:R-:W-:Y:S05]  /*4720*/  BSYNC.RECONVERGENT B6 ;  /* 0x0000000000067941 */ /* 0x000fea0003800200 */
.L_x_0:
[----:B------:R-:W5:Y:S01]  /*4730*/  LDCU UR4, c[0x0][0x380] ;  /* 0x00007000ff0477ac */ /* 0x000f620008000800 */
[----:B------:R-:W-:Y:S01]  /*4740*/  BSSY.RECONVERGENT B6, `(.L_x_107) ;  /* 0x0000462000067945 */ /* 0x000fe20003800200 */
[----:B-----5:R-:W-:-:S13]  /*4750*/  ISETP.GE.AND P0, PT, R17, UR4, PT ;  /* 0x0000000411007c0c */ /* 0x020fda000bf06270 */
[----:B------:R-:W-:Y:S05]  /*4760*/  @P0 BRA `(.L_x_108) ;  /* 0x00000044007c0947 */ /* 0x000fea0003800000 */
[----:B------:R-:W5:Y:S01]  /*4770*/  LDCU UR4, c[0x0][0x388] ;  /* 0x00007100ff0477ac */ /* 0x000f620008000800 */
[----:B------:R-:W-:Y:S02]  /*4780*/  HFMA2 R16, -RZ, RZ, 0, 0 ;  /* 0x00000000ff107431 */ /* 0x000fe400000001ff */
[----:B------:R-:W-:Y:S02]  /*4790*/  IMAD.MOV.U32 R18, RZ, RZ, RZ ;  /* 0x000000ffff127224 */ /* 0x000fe400078e00ff */
[----:B0-----:R-:W-:Y:S01]  /*47a0*/  IMAD.MOV.U32 R0, RZ, RZ, RZ ;  /* 0x000000ffff007224 */ /* 0x001fe200078e00ff */
[----:B-----5:R-:W-:-:S09]  /*47b0*/  UISETP.NE.AND UP0, UPT, UR4, URZ, UPT ;  /* 0x000000ff0400728c */ /* 0x020fd2000bf05270 */
[----:B------:R-:W-:Y:S05]  /*47c0*/  BRA.U !UP0, `(.L_x_109) ;  /* 0x0000001508707547 */ /* 0x000fea000b800000 */
[----:B------:R-:W1:Y:S01]  /*47d0*/  LDCU.64 UR4, c[0x0][0x390] ;  /* 0x00007200ff0477ac */ /* 0x000e620008000a00 */
[----:B------:R-:W-:Y:S01]  /*47e0*/  IMAD.MOV.U32 R16, RZ, RZ, RZ ;  /* 0x000000ffff107224 */ /* 0x000fe200078e00ff */
[----:B------:R-:W0:Y:S01]  /*47f0*/  LDCU UR6, c[0x0][0x38c] ;  /* 0x00007180ff0677ac */ /* 0x000e220008000800 */
[----:B------:R-:W5:Y:S01]  /*4800*/  LDCU.64 UR8, c[0x0][0x4b8] ;  /* 0x00009700ff0877ac */ /* 0x000f620008000a00 */
[----:B------:R-:W-:Y:S01]  /*4810*/  UISETP.NE.AND UP0, UPT, UR39, URZ, UPT ;  /* 0x000000ff2700728c */ /* 0x000fe2000bf05270 */
[----:B-1234-:R-:W-:Y:S01]  /*4820*/  IMAD.HI.U32 R2, R17, UR4, R16 ;  /* 0x0000000411027c27 */ /* 0x01efe2000f8e0010 */
[----:B------:R-:W1:Y:S04]  /*4830*/  LDCU UR4, c[0x0][0x4c0] ;  /* 0x00009800ff0477ac */ /* 0x000e680008000800 */
[----:B------:R-:W-:-:S05]  /*4840*/  SHF.R.U32.HI R3, RZ, UR5, R2 ;  /* 0x00000005ff037c19 */ /* 0x000fca0008011602 */
[----:B------:R-:W-:-:S04]  /*4850*/  IMAD.MOV R18, RZ, RZ, -R3 ;  /* 0x000000ffff127224 */ /* 0x000fc800078e0a03 */
[----:B0-----:R-:W-:-:S04]  /*4860*/  IMAD R18, R18, UR6, R17 ;  /* 0x0000000612127c24 */ /* 0x001fc8000f8e0211 */
[C---:B-----5:R-:W-:Y:S02]  /*4870*/  IMAD R16, R18.reuse, UR8, RZ ;  /* 0x0000000812107c24 */ /* 0x060fe4000f8e02ff */
[C---:B------:R-:W-:Y:S02]  /*4880*/  IMAD R0, R18.reuse, UR9, RZ ;  /* 0x0000000912007c24 */ /* 0x040fe4000f8e02ff */
[----:B-1----:R-:W-:Y:S01]  /*4890*/  IMAD R18, R18, UR4, RZ ;  /* 0x0000000412127c24 */ /* 0x002fe2000f8e02ff */
        /* <DEDUP_REMOVED lines=22> */
[----:B------:R-:W-:-:S04]  /*4a00*/  SHF.R.U32.HI R3, RZ, UR5, R2 ;  /* 0x00000005ff037c19 */ /* 0x000fc80008011602 */
[----:B------:R-:W-:-:S05]  /*4a10*/  IADD3 R4, PT, PT, -R3, RZ, RZ ;  /* 0x000000ff03047210 */ /* 0x000fca0007ffe1ff */
        /* <DEDUP_REMOVED lines=40> */
[----:B-1----:R-:W-:-:S04]  /*4ca0*/  SHF.R.U32.HI R5, RZ, UR4, R4 ;  /* 0x00000004ff057c19 */ /* 0x002fc80008011604 */
[----:B------:R-:W-:-:S05]  /*4cb0*/  IADD3 R2, PT, PT, -R5, RZ, RZ ;  /* 0x000000ff05027210 */ /* 0x000fca0007ffe1ff */
        /* <DEDUP_REMOVED lines=269> */
.L_x_109:
[----:B------:R-:W1:Y:S01]  /*5d90*/  LDCU.64 UR6, c[0x0][0x5f0] ;  /* 0x0000be00ff0677ac */ /* 0x000e620008000a00 */
[----:B------:R-:W-:-:S04]  /*5da0*/  UPRMT UR4, UR40, 0x7771, URZ ;  /* 0x0000777128047896 */ /* 0x000fc800080000ff */
[----:B------:R-:W-:Y:S01]  /*5db0*/  UISETP.GT.AND UP0, UPT, UR4, 0x9, UPT ;  /* 0x000000090400788c */ /* 0x000fe2000bf04270 */
[----:B-1234-:R-:W-:-:S05]  /*5dc0*/  IADD3 R2, P0, PT, R0, UR6, RZ ;  /* 0x0000000600027c10 */ /* 0x01efca000ff1e0ff */
        /* <DEDUP_REMOVED lines=15> */
.L_x_113:
[----:B------:R-:W2:Y:S02]  /*5ec0*/  LDG.E.U8 R2, desc[UR36][R2.64] ;  /* 0x0000002402027981 */ /* 0x000ea4000c1e1100 */
[----:B--2---:R-:W-:-:S04]  /*5ed0*/  I2FP.F32.U32 R0, R2 ;  /* 0x0000000200007245 */ /* 0x004fc80000201000 */
[----:B------:R-:W-:-:S04]  /*5ee0*/  F2FP.BF16.F32.PACK_AB R0, RZ, R0 ;  /* 0x00000000ff00723e */ /* 0x000fc800000010ff */
[----:B------:R-:W-:Y:S01]  /*5ef0*/  PRMT R19, R0, 0x7610, R19 ;  /* 0x0000761000137816 */ /* 0x000fe20000000013 */
[----:B------:R-:W-:Y:S06]  /*5f00*/  BRA `(.L_x_115) ;  /* 0x0000000c00c07947 */ /* 0x000fec0003800000 */
.L_x_112:
        /* <DEDUP_REMOVED lines=11> */
.L_x_117:
[----:B------:R-:W2:Y:S02]  /*5fc0*/  LDG.E R2, desc[UR36][R2.64] ;  /* 0x0000002402027981 */ /* 0x000ea4000c1e1900 */
[----:B--2---:R-:W-:-:S04]  /*5fd0*/  I2FP.F32.S32 R0, R2 ;  /* 0x0000000200007245 */ /* 0x004fc80000201400 */
[----:B------:R-:W-:-:S04]  /*5fe0*/  F2FP.BF16.F32.PACK_AB R0, RZ, R0 ;  /* 0x00000000ff00723e */ /* 0x000fc800000010ff */
[----:B------:R-:W-:Y:S01]  /*5ff0*/  PRMT R19, R0, 0x7610, R19 ;  /* 0x0000761000137816 */ /* 0x000fe20000000013 */
[----:B------:R-:W-:Y:S06]  /*6000*/  BRA `(.L_x_115) ;  /* 0x0000000c00807947 */ /* 0x000fec0003800000 */
.L_x_116:
[----:B------:R-:W2:Y:S02]  /*6010*/  LDG.E.U16 R2, desc[UR36][R2.64] ;  /* 0x0000002402027981 */ /* 0x000ea4000c1e1500 */
[----:B--2---:R-:W0:Y:S02]  /*6020*/  I2F.S16 R0, R2 ;  /* 0x0000000200007306 */ /* 0x004e240000101400 */
[----:B0-----:R-:W-:-:S04]  /*6030*/  F2FP.BF16.F32.PACK_AB R0, RZ, R0 ;  /* 0x00000000ff00723e */ /* 0x001fc800000010ff */
[----:B------:R-:W-:Y:S01]  /*6040*/  PRMT R19, R0, 0x7610, R19 ;  /* 0x0000761000137816 */ /* 0x000fe20000000013 */
[----:B------:R-:W-:Y:S06]  /*6050*/  BRA `(.L_x_115) ;  /* 0x0000000c006c7947 */ /* 0x000fec0003800000 */
.L_x_111:
        /* <DEDUP_REMOVED lines=9> */
.L_x_119:
[----:B------:R-:W2:Y:S02]  /*60f0*/  LDG.E.U16 R0, desc[UR36][R2.64] ;  /* 0x0000002402007981 */ /* 0x000ea4000c1e1500 */
[----:B--2---:R-:W-:-:S05]  /*6100*/  HADD2.F32 R0, -RZ, R0.H0_H0 ;  /* 0x20000000ff007230 */ /* 0x004fca0000004100 */
[----:B------:R-:W-:-:S04]  /*6110*/  F2FP.BF16.F32.PACK_AB R0, RZ, R0 ;  /* 0x00000000ff00723e */ /* 0x000fc800000010ff */
[----:B------:R-:W-:Y:S01]  /*6120*/  PRMT R19, R0, 0x7610, R19 ;  /* 0x0000761000137816 */ /* 0x000fe20000000013 */
[----:B------:R-:W-:Y:S06]  /*6130*/  BRA `(.L_x_115) ;  /* 0x0000000c00347947 */ /* 0x000fec0003800000 */
.L_x_118:
        /* <DEDUP_REMOVED lines=9> */
.L_x_121:
[----:B------:R-:W2:Y:S02]  /*61d0*/  LDG.E.U16 R2, desc[UR36][R2.64] ;  /* 0x0000002402027981 */ /* 0x000ea4000c1e1500 */
[----:B--2---:R-:W-:-:S05]  /*61e0*/  HADD2.F32 R0, -RZ, R2.H0_H0 ;  /* 0x20000002ff007230 */ /* 0x004fca0000004100 */
[----:B------:R-:W-:-:S04]  /*61f0*/  F2FP.BF16.F32.PACK_AB R0, RZ, R0 ;  /* 0x00000000ff00723e */ /* 0x000fc800000010ff */
[----:B------:R-:W-:Y:S01]  /*6200*/  PRMT R19, R0, 0x7610, R19 ;  /* 0x0000761000137816 */ /* 0x000fe20000000013 */
[----:B------:R-:W-:Y:S06]  /*6210*/  BRA `(.L_x_115) ;  /* 0x0000000800fc7947 */ /* 0x000fec0003800000 */
.L_x_120:
        /* <DEDUP_REMOVED lines=9> */
.L_x_110:
        /* <DEDUP_REMOVED lines=14> */
.L_x_124:
        /* <DEDUP_REMOVED lines=9> */
.L_x_123:
        /* <DEDUP_REMOVED lines=12> */
[----:B0-----:R-:W-:-:S04]  /*64e0*/  IADD3 R5, PT, PT, -R5, RZ, RZ ;  /* 0x000000ff05057210 */ /* 0x001fc80007ffe1ff */
[----:B------:R-:W-:-:S05]  /*64f0*/  VIADDMNMX.U32 R5, R5, R6, 0x4, !PT ;  /* 0x0000000405057446 */ /* 0x000fca0007800006 */
[----:B------:R-:W-:-:S04]  /*6500*/  VIADD R5, R5, 0xfffffffc ;  /* 0xfffffffc05057836 */ /* 0x000fc80000000000 */
[----:B------:R-:W-:Y:S01]  /*6510*/  IMAD.SHL.U32 R7, R5, 0x800000, RZ ;  /* 0x0080000005077824 */ /* 0x000fe200078e00ff */
[C---:B------:R-:W-:Y:S01]  /*6520*/  SHF.L.U32 R6, R4.reuse, R5, RZ ;  /* 0x0000000504067219 */ /* 0x040fe200000006ff */
        /* <DEDUP_REMOVED lines=10> */
.L_x_126:
[----:B------:R-:W2:Y:S02]  /*65d0*/  LDG.E.U8 R2, desc[UR36][R2.64] ;  /* 0x0000002402027981 */ /* 0x000ea4000c1e1100 */
[C---:B--2---:R-:W-:Y:S01]  /*65e0*/  IMAD.SHL.U32 R0, R2.reuse, 0x2000000, RZ ;  /* 0x0200000002007824 */ /* 0x044fe200078e00ff */
[----:B------:R-:W-:-:S04]  /*65f0*/  SHF.L.U32 R5, R2, 0x8, RZ ;  /* 0x0000000802057819 */ /* 0x000fc800000006ff */
[----:B------:R-:W-:-:S13]  /*6600*/  ISETP.GE.U32.AND P0, PT, R0, 0x8000000, PT ;  /* 0x080000000000780c */ /* 0x000fda0003f06070 */
[C---:B------:R-:W-:Y:S02]  /*6610*/  @!P0 LOP3.LUT R4, R5.reuse, 0x7f00, RZ, 0xc0, !PT ;  /* 0x00007f0005048812 */ /* 0x040fe400078ec0ff */
[----:B------:R-:W-:Y:S02]  /*6620*/  @P0 LEA.HI R0, R0, 0x70000000, RZ, 0x1c ;  /* 0x7000000000000811 */ /* 0x000fe400078fe0ff */
[----:B------:R-:W-:Y:S02]  /*6630*/  @!P0 LOP3.LUT R4, R4, 0x3f000000, RZ, 0xfc, !PT ;  /* 0x3f00000004048812 */ /* 0x000fe400078efcff */
[----:B------:R-:W-:Y:S01]  /*6640*/  PRMT R5, R5, 0x9910, RZ ;  /* 0x0000991005057816 */ /* 0x000fe200000000ff */
[----:B------:R-:W-:Y:S02]  /*6650*/  @P0 FMUL.FTZ R0, R0, 1.9259299443872358531e-34 ;  /* 0x0780000000000820 */ /* 0x000fe40000410000 */
[----:B------:R-:W-:-:S05]  /*6660*/  @!P0 FADD.FTZ R0, R4, -0.5 ;  /* 0xbf00000004008421 */ /* 0x000fca0000010000 */
[----:B------:R-:W-:-:S04]  /*6670*/  LOP3.LUT R0, R0, 0x80000000, R5, 0xf8, !PT ;  /* 0x8000000000007812 */ /* 0x000fc800078ef805 */
[----:B------:R-:W-:-:S04]  /*6680*/  F2FP.BF16.F32.PACK_AB R0, RZ, R0 ;  /* 0x00000000ff00723e */ /* 0x000fc800000010ff */
[----:B------:R-:W-:Y:S01]  /*6690*/  PRMT R19, R0, 0x7610, R19 ;  /* 0x0000761000137816 */ /* 0x000fe20000000013 */
[----:B------:R-:W-:Y:S06]  /*66a0*/  BRA `(.L_x_115) ;  /* 0x0000000400d87947 */ /* 0x000fec0003800000 */
.L_x_125:
[----:B------:R0:W5:Y:S01]  /*66b0*/  LDG.E.U16 R19, desc[UR36][R2.64] ;  /* 0x0000002402137981 */ /* 0x000162000c1e1500 */
[----:B------:R-:W-:Y:S05]  /*66c0*/  BRA `(.L_x_115) ;  /* 0x0000000400d07947 */ /* 0x000fea0003800000 */
.L_x_122:
        /* <DEDUP_REMOVED lines=13> */
.L_x_129:
        /* <DEDUP_REMOVED lines=21> */
.L_x_133:
[----:B------:R-:W-:Y:S05]  /*68f0*/  BSYNC.RECONVERGENT B1 ;  /* 0x0000000000017941 */ /* 0x000fea0003800200 */
.L_x_132:
[----:B------:R-:W-:Y:S01]  /*6900*/  IMAD.SHL.U32 R0, R0, 0x100000, RZ ;  /* 0x0010000000007824 */ /* 0x000fe200078e00ff */
[----:B------:R-:W-:-:S04]  /*6910*/  LEA R2, R2, 0x3b800000, 0x17 ;  /* 0x3b80000002027811 */ /* 0x000fc800078eb8ff */
[----:B------:R-:W-:-:S07]  /*6920*/  LOP3.LUT R0, R2, R0, R7, 0xfe, !PT ;  /* 0x0000000002007212 */ /* 0x000fce00078efe07 */
.L_x_131:
[----:B------:R-:W-:Y:S05]  /*6930*/  BSYNC.RECONVERGENT B0 ;  /* 0x0000000000007941 */ /* 0x000fea0003800200 */
.L_x_130:
[----:B------:R-:W-:-:S04]  /*6940*/  F2FP.BF16.F32.PACK_AB R0, RZ, R0 ;  /* 0x00000000ff00723e */ /* 0x000fc800000010ff */
[----:B------:R-:W-:Y:S01]  /*6950*/  PRMT R19, R0, 0x7610, R19 ;  /* 0x0000761000137816 */ /* 0x000fe20000000013 */
[----:B------:R-:W-:Y:S06]  /*6960*/  BRA `(.L_x_115) ;  /* 0x0000000400287947 */ /* 0x000fec0003800000 */
.L_x_128:
        /* <DEDUP_REMOVED lines=21> */
.L_x_137:
[----:B------:R-:W-:Y:S05]  /*6ac0*/  BSYNC.RECONVERGENT B1 ;  /* 0x0000000000017941 */ /* 0x000fea0003800200 */
.L_x_136:
[----:B------:R-:W-:Y:S01]  /*6ad0*/  IMAD.SHL.U32 R0, R0, 0x200000, RZ ;  /* 0x0020000000007824 */ /* 0x000fe200078e00ff */
[----:B------:R-:W-:-:S04]  /*6ae0*/  LEA R2, R2, 0x37800000, 0x17 ;  /* 0x3780000002027811 */ /* 0x000fc800078eb8ff */
[----:B------:R-:W-:-:S07]  /*6af0*/  LOP3.LUT R0, R2, R0, R7, 0xfe, !PT ;  /* 0x0000000002007212 */ /* 0x000fce00078efe07 */
.L_x_135:
[----:B------:R-:W-:Y:S05]  /*6b00*/  BSYNC.RECONVERGENT B0 ;  /* 0x0000000000007941 */ /* 0x000fea0003800200 */
.L_x_134:
[----:B------:R-:W-:-:S04]  /*6b10*/  F2FP.BF16.F32.PACK_AB R0, RZ, R0 ;  /* 0x00000000ff00723e */ /* 0x000fc800000010ff */
[----:B------:R-:W-:Y:S01]  /*6b20*/  PRMT R19, R0, 0x7610, R19 ;  /* 0x0000761000137816 */ /* 0x000fe20000000013 */
[----:B------:R-:W-:Y:S06]  /*6b30*/  BRA `(.L_x_115) ;  /* 0x0000000000b47947 */ /* 0x000fec0003800000 */
.L_x_127:
[----:B------:R-:W-:-:S09]  /*6b40*/  UISETP.NE.AND UP0, UPT, UR4, 0x1c, UPT ;  /* 0x0000001c0400788c */ /* 0x000fd2000bf05270 */
[----:B------:R-:W-:Y:S05]  /*6b50*/  BRA.U !UP0, `(.L_x_138) ;  /* 0x00000001089c7547 */ /* 0x000fea000b800000 */
[----:B------:R-:W-:-:S09]  /*6b60*/  UISETP.NE.AND UP0, UPT, UR4, 0x1d, UPT ;  /* 0x0000001d0400788c */ /* 0x000fd2000bf05270 */
[----:B------:R-:W-:Y:S05]  /*6b70*/  BRA.U !UP0, `(.L_x_139) ;  /* 0x0000000108807547 */ /* 0x000fea000b800000 */
[----:B------:R-:W-:-:S09]  /*6b80*/  UISETP.NE.AND UP0, UPT, UR4, 0x2c, UPT ;  /* 0x0000002c0400788c */ /* 0x000fd2000bf05270 */
[----:B------:R-:W-:Y:S05]  /*6b90*/  BRA.U UP0, `(.L_x_114) ;  /* 0x0000000100307547 */ /* 0x000fea000b800000 */
        /* <DEDUP_REMOVED lines=8> */
.L_x_141:
[----:B------:R-:W-:Y:S05]  /*6c20*/  BSYNC.RECONVERGENT B0 ;  /* 0x0000000000007941 */ /* 0x000fea0003800200 */
.L_x_140:
[----:B------:R-:W-:-:S04]  /*6c30*/  F2FP.BF16.F32.PACK_AB R0, RZ, R0 ;  /* 0x00000000ff00723e */ /* 0x000fc800000010ff */
[----:B------:R-:W-:Y:S01]  /*6c40*/  PRMT R19, R0, 0x7610, R19 ;  /* 0x0000761000137816 */ /* 0x000fe20000000013 */
[----:B------:R-:W-:Y:S06]  /*6c50*/  BRA `(.L_x_115) ;  /* 0x00000000006c7947 */ /* 0x000fec0003800000 */
.L_x_114:
        /* <DEDUP_REMOVED lines=16> */
.L_x_142:
[----:B------:R-:W-:Y:S01]  /*6d60*/  PRMT R19, RZ, 0x7610, R19 ;  /* 0x00007610ff137816 */ /* 0x000fe20000000013 */
[----:B------:R-:W-:Y:S06]  /*6d70*/  BRA `(.L_x_115) ;  /* 0x0000000000247947 */ /* 0x000fec0003800000 */
.L_x_139:
[----:B------:R-:W2:Y:S02]  /*6d80*/  LDG.E.64 R2, desc[UR36][R2.64] ;  /* 0x0000002402027981 */ /* 0x000ea4000c1e1b00 */
[----:B--2---:R-:W0:Y:S02]  /*6d90*/  I2F.U64 R0, R2 ;  /* 0x0000000200007312 */ /* 0x004e240000301000 */
[----:B0-----:R-:W-:-:S04]  /*6da0*/  F2FP.BF16.F32.PACK_AB R0, RZ, R0 ;  /* 0x00000000ff00723e */ /* 0x001fc800000010ff */
[----:B------:R-:W-:Y:S01]  /*6db0*/  PRMT R19, R0, 0x7610, R19 ;  /* 0x0000761000137816 */ /* 0x000fe20000000013 */
[----:B------:R-:W-:Y:S06]  /*6dc0*/  BRA `(.L_x_115) ;  /* 0x0000000000107947 */ /* 0x000fec0003800000 */
.L_x_138:
[----:B------:R-:W2:Y:S02]  /*6dd0*/  LDG.E R2, desc[UR36][R2.64] ;  /* 0x0000002402027981 */ /* 0x000ea4000c1e1900 */
[----:B--2---:R-:W-:-:S04]  /*6de0*/  I2FP.F32.U32 R0, R2 ;  /* 0x0000000200007245 */ /* 0x004fc80000201000 */
[----:B------:R-:W-:-:S04]  /*6df0*/  F2FP.BF16.F32.PACK_AB R0, RZ, R0 ;  /* 0x00000000ff00723e */ /* 0x000fc800000010ff */
[----:B------:R-:W-:-:S07]  /*6e00*/  PRMT R19, R0, 0x7610, R19 ;  /* 0x0000761000137816 */ /* 0x000fce0000000013 */
.L_x_115:
        /* <DEDUP_REMOVED lines=18> */
.L_x_146:
[----:B------:R-:W2:Y:S02]  /*6f30*/  LDG.E.U8 R2, desc[UR36][R2.64] ;  /* 0x0000002402027981 */ /* 0x000ea4000c1e1100 */
[----:B--2---:R-:W-:-:S04]  /*6f40*/  I2FP.F32.U32 R0, R2 ;  /* 0x0000000200007245 */ /* 0x004fc80000201000 */
[----:B------:R-:W-:Y:S01]  /*6f50*/  F2FP.BF16.F32.PACK_AB R0, RZ, R0 ;  /* 0x00000000ff00723e */ /* 0x000fe200000010ff */
[----:B------:R-:W-:Y:S06]  /*6f60*/  BRA `(.L_x_148) ;  /* 0x0000000c00847947 */ /* 0x000fec0003800000 */
.L_x_145:
        /* <DEDUP_REMOVED lines=10> */
.L_x_150:
[----:B------:R-:W2:Y:S02]  /*7010*/  LDG.E R2, desc[UR36][R2.64] ;  /* 0x0000002402027981 */ /* 0x000ea4000c1e1900 */
[----:B--2---:R-:W-:-:S04]  /*7020*/  I2FP.F32.S32 R0, R2 ;  /* 0x0000000200007245 */ /* 0x004fc80000201400 */
[----:B------:R-:W-:Y:S01]  /*7030*/  F2FP.BF16.F32.PACK_AB R0, RZ, R0 ;  /* 0x00000000ff00723e */ /* 0x000fe200000010ff */
[----:B------:R-:W-:Y:S06]  /*7040*/  BRA `(.L_x_148) ;  /* 0x0000000c004c7947 */ /* 0x000fec0003800000 */
.L_x_149:
[----:B------:R-:W2:Y:S02]  /*7050*/  LDG.E.U16 R2, desc[UR36][R2.64] ;  /* 0x0000002402027981 */ /* 0x000ea4000c1e1500 */
[----:B--2---:R-:W0:Y:S02]  /*7060*/  I2F.S16 R0, R2 ;  /* 0x0000000200007306 */ /* 0x004e240000101400 */
[----:B0-----:R-:W-:Y:S01]  /*7070*/  F2FP.BF16.F32.PACK_AB R0, RZ, R0 ;  /* 0x00000000ff00723e */ /* 0x001fe200000010ff */
[----:B------:R-:W-:Y:S06]  /*7080*/  BRA `(.L_x_148) ;  /* 0x0000000c003c7947 */ /* 0x000fec0003800000 */
.L_x_144:
        /* <DEDUP_REMOVED lines=9> */
.L_x_152:
[----:B------:R-:W2:Y:S02]  /*7120*/  LDG.E.U16 R0, desc[UR36][R2.64] ;  /* 0x0000002402007981 */ /* 0x000ea4000c1e1500 */
[----:B--2---:R-:W-:-:S05]  /*7130*/  HADD2.F32 R0, -RZ, R0.H0_H0 ;  /* 0x20000000ff007230 */ /* 0x004fca0000004100 */
[----:B------:R-:W-:Y:S01]  /*7140*/  F2FP.BF16.F32.PACK_AB R0, RZ, R0 ;  /* 0x00000000ff00723e */ /* 0x000fe200000010ff */
[----:B------:R-:W-:Y:S06]  /*7150*/  BRA `(.L_x_148) ;  /* 0x0000000c00087947 */ /* 0x000fec0003800000 */
.L_x_151:
        /* <DEDUP_REMOVED lines=9> */
.L_x_154:
[----:B------:R-:W2:Y:S02]  /*71f0*/  LDG.E.U16 R2, desc[UR36][R2.64] ;  /* 0x0000002402027981 */ /* 0x000ea4000c1e1500 */
[----:B--2---:R-:W-:-:S05]  /*7200*/  HADD2.F32 R0, -RZ, R2.H0_H0 ;  /* 0x20000002ff007230 */ /* 0x004fca0000004100 */
[----:B------:R-:W-:Y:S01]  /*7210*/  F2FP.BF16.F32.PACK_AB R0, RZ, R0 ;  /* 0x00000000ff00723e */ /* 0x000fe200000010ff */
[----:B------:R-:W-:Y:S06]  /*7220*/  BRA `(.L_x_148) ;  /* 0x0000000800d47947 */ /* 0x000fec0003800000 */
.L_x_153:
        /* <DEDUP_REMOVED lines=8> */
.L_x_143:
        /* <DEDUP_REMOVED lines=13> */
.L_x_157:
        /* <DEDUP_REMOVED lines=8> */
.L_x_156:
[----:B------:R-:W-:-:S09]  /*7400*/  UISETP.NE.AND UP0, UPT, UR4, 0xf, UPT ;  /* 0x0000000f0400788c */ /* 0x000fd2000bf05270 */
[----:B------:R-:W-:Y:S05]  /*7410*/  BRA.U !UP0, `(.L_x_158) ;  /* 0x0000000108987547 */ /* 0x000fea000b800000 */
[----:B------:R-:W-:-:S09]  /*7420*/  UISETP.NE.AND UP0, UPT, UR4, 0x17, UPT ;  /* 0x000000170400788c */ /* 0x000fd2000bf05270 */
[----:B------:R-:W-:Y:S05]  /*7430*/  BRA.U !UP0, `(.L_x_159) ;  /* 0x00000001085c7547 */ /* 0x000fea000b800000 */
[----:B------:R-:W-:-:S09]  /*7440*/  UISETP.NE.AND UP0, UPT, UR4, 0x18, UPT ;  /* 0x000000180400788c */ /* 0x000fd2000bf05270 */
[----:B------:R-:W-:Y:S05]  /*7450*/  BRA.U UP0, `(.L_x_147) ;  /* 0x0000000500e47547 */ /* 0x000fea000b800000 */
[----:B------:R-:W2:Y:S01]  /*7460*/  LDG.E.U8 R0, desc[UR36][R2.64] ;  /* 0x0000002402007981 */ /* 0x000ea2000c1e1100 */
[----:B------:R-:W-:Y:S01]  /*7470*/  IMAD.MOV.U32 R6, RZ, RZ, 0x1f ;  /* 0x0000001fff067424 */ /* 0x000fe200078e00ff */
[----:B--2---:R-:W-:-:S04]  /*7480*/  SHF.L.U32 R0, R0, 0x18, RZ ;  /* 0x0000001800007819 */ /* 0x004fc800000006ff */
[C---:B------:R-:W-:Y:S02]  /*7490*/  LOP3.LUT R4, R0.reuse, 0x7f000000, RZ, 0xc0, !PT ;  /* 0x7f00000000047812 */ /* 0x040fe400078ec0ff */
[----:B------:R-:W-:Y:S02]  /*74a0*/  LOP3.LUT P0, RZ, R0, 0x7f000000, RZ, 0xc0, !PT ;  /* 0x7f00000000ff7812 */ /* 0x000fe4000780c0ff */
[----:B------:R-:W0:Y:S02]  /*74b0*/  FLO.U32 R5, R4 ;  /* 0x0000000400057300 */ /* 0x000e2400000e0000 */
[----:B0-----:R-:W-:-:S05]  /*74c0*/  IMAD.MOV R5, RZ, RZ, -R5 ;  /* 0x000000ffff057224 */ /* 0x001fca00078e0a05 */
[----:B------:R-:W-:-:S05]  /*74d0*/  VIADDMNMX.U32 R5, R5, R6, 0x4, !PT ;  /* 0x0000000405057446 */ /* 0x000fca0007800006 */
[----:B------:R-:W-:-:S04]  /*74e0*/  VIADD R5, R5, 0xfffffffc ;  /* 0xfffffffc05057836 */ /* 0x000fc80000000000 */
[----:B------:R-:W-:Y:S01]  /*74f0*/  IMAD.SHL.U32 R7, R5, 0x800000, RZ ;  /* 0x0080000005077824 */ /* 0x000fe200078e00ff */
[C---:B------:R-:W-:Y:S01]  /*7500*/  SHF.L.U32 R6, R4.reuse, R5, RZ ;  /* 0x0000000504067219 */ /* 0x040fe200000006ff */
[----:B------:R-:W-:-:S03]  /*7510*/  VIADD R5, R4, 0x1000000 ;  /* 0x0100000004057836 */ /* 0x000fc60000000000 */
[----:B------:R-:W-:Y:S02]  /*7520*/  LEA.HI R6, R6, -R7, RZ, 0x1c ;  /* 0x8000000706067211 */ /* 0x000fe400078fe0ff */
[----:B------:R-:W-:Y:S02]  /*7530*/  SHF.R.S32.HI R5, RZ, 0x8, R5 ;  /* 0x00000008ff057819 */ /* 0x000fe40000011405 */
[----:B------:R-:W-:-:S04]  /*7540*/  IADD3 R6, PT, PT, R6, 0x3c000000, RZ ;  /* 0x3c00000006067810 */ /* 0x000fc80007ffe0ff */
[----:B------:R-:W-:-:S04]  /*7550*/  LOP3.LUT R5, R6, 0x7f800000, R5, 0xf8, !PT ;  /* 0x7f80000006057812 */ /* 0x000fc800078ef805 */
[----:B------:R-:W-:-:S04]  /*7560*/  SEL R5, R5, RZ, P0 ;  /* 0x000000ff05057207 */ /* 0x000fc80000000000 */
[----:B------:R-:W-:-:S04]  /*7570*/  LOP3.LUT R5, R5, 0x80000000, R0, 0xf8, !PT ;  /* 0x8000000005057812 */ /* 0x000fc800078ef800 */
[----:B------:R-:W-:-:S04]  /*7580*/  F2FP.BF16.F32.PACK_AB R5, RZ, R5 ;  /* 0x00000005ff05723e */ /* 0x000fc800000010ff */
[----:B------:R-:W-:Y:S01]  /*7590*/  PRMT R0, R5, 0x7610, R0 ;  /* 0x0000761005007816 */ /* 0x000fe20000000000 */
[----:B------:R-:W-:Y:S06]  /*75a0*/  BRA `(.L_x_148) ;  /* 0x0000000400f47947 */ /* 0x000fec0003800000 */
.L_x_159:
[----:B------:R-:W2:Y:S02]  /*75b0*/  LDG.E.U8 R2, desc[UR36][R2.64] ;  /* 0x0000002402027981 */ /* 0x000ea4000c1e1100 */
[C---:B--2---:R-:W-:Y:S02]  /*75c0*/  IMAD.SHL.U32 R0, R2.reuse, 0x2000000, RZ ;  /* 0x0200000002007824 */ /* 0x044fe400078e00ff */
[----:B------:R-:W-:-:S03]  /*75d0*/  IMAD.SHL.U32 R5, R2, 0x100, RZ ;  /* 0x0000010002057824 */ /* 0x000fc600078e00ff */
        /* <DEDUP_REMOVED lines=8> */
[----:B------:R-:W-:Y:S01]  /*7660*/  F2FP.BF16.F32.PACK_AB R0, RZ, R0 ;  /* 0x00000000ff00723e */ /* 0x000fe200000010ff */
[----:B------:R-:W-:Y:S06]  /*7670*/  BRA `(.L_x_148) ;  /* 0x0000000400c07947 */ /* 0x000fec0003800000 */
.L_x_158:
[----:B------:R0:W5:Y:S01]  /*7680*/  LDG.E.U16 R0, desc[UR36][R2.64] ;  /* 0x0000002402007981 */ /* 0x000162000c1e1500 */
[----:B------:R-:W-:Y:S05]  /*7690*/  BRA `(.L_x_148) ;  /* 0x0000000400b87947 */ /* 0x000fea0003800000 */
.L_x_155:
        /* <DEDUP_REMOVED lines=12> */
.L_x_162:
        /* <DEDUP_REMOVED lines=21> */
.L_x_166:
[----:B------:R-:W-:Y:S05]  /*78b0*/  BSYNC.RECONVERGENT B1 ;  /* 0x0000000000017941 */ /* 0x000fea0003800200 */
.L_x_165:
[----:B------:R-:W-:Y:S01]  /*78c0*/  IMAD.SHL.U32 R0, R0, 0x100000, RZ ;  /* 0x0010000000007824 */ /* 0x000fe200078e00ff */
[----:B------:R-:W-:-:S04]  /*78d0*/  LEA R2, R2, 0x3b800000, 0x17 ;  /* 0x3b80000002027811 */ /* 0x000fc800078eb8ff */
[----:B------:R-:W-:-:S07]  /*78e0*/  LOP3.LUT R0, R2, R0, R7, 0xfe, !PT ;  /* 0x0000000002007212 */ /* 0x000fce00078efe07 */
.L_x_164:
[----:B------:R-:W-:Y:S05]  /*78f0*/  BSYNC.RECONVERGENT B0 ;  /* 0x0000000000007941 */ /* 0x000fea0003800200 */
.L_x_163:
[----:B------:R-:W-:Y:S01]  /*7900*/  F2FP.BF16.F32.PACK_AB R0, RZ, R0 ;  /* 0x00000000ff00723e */ /* 0x000fe200000010ff */
[----:B------:R-:W-:Y:S06]  /*7910*/  BRA `(.L_x_148) ;  /* 0x0000000400187947 */ /* 0x000fec0003800000 */
.L_x_161:
        /* <DEDUP_REMOVED lines=21> */
.L_x_170:
[----:B------:R-:W-:Y:S05]  /*7a70*/  BSYNC.RECONVERGENT B1 ;  /* 0x0000000000017941 */ /* 0x000fea0003800200 */
.L_x_169:
[----:B------:R-:W-:Y:S02]  /*7a80*/  SHF.L.U32 R0, R0, 0x15, RZ ;  /* 0x0000001500007819 */ /* 0x000fe400000006ff */
[----:B------:R-:W-:-:S04]  /*7a90*/  LEA R2, R2, 0x37800000, 0x17 ;  /* 0x3780000002027811 */ /* 0x000fc800078eb8ff */
[----:B------:R-:W-:-:S07]  /*7aa0*/  LOP3.LUT R0, R2, R0, R7, 0xfe, !PT ;  /* 0x0000000002007212 */ /* 0x000fce00078efe07 */
.L_x_168:
[----:B------:R-:W-:Y:S05]  /*7ab0*/  BSYNC.RECONVERGENT B0 ;  /* 0x0000000000007941 */ /* 0x000fea0003800200 */
.L_x_167:
[----:B------:R-:W-:Y:S01]  /*7ac0*/  F2FP.BF16.F32.PACK_AB R0, RZ, R0 ;  /* 0x00000000ff00723e */ /* 0x000fe200000010ff */
[----:B------:R-:W-:Y:S06]  /*7ad0*/  BRA `(.L_x_148) ;  /* 0x0000000000a87947 */ /* 0x000fec0003800000 */
.L_x_160:
        /* <DEDUP_REMOVED lines=14> */
.L_x_174:
[----:B------:R-:W-:Y:S05]  /*7bc0*/  BSYNC.RECONVERGENT B0 ;  /* 0x0000000000007941 */ /* 0x000fea0003800200 */
.L_x_173:
[----:B------:R-:W-:Y:S01]  /*7bd0*/  F2FP.BF16.F32.PACK_AB R0, RZ, R0 ;  /* 0x00000000ff00723e */ /* 0x000fe200000010ff */
[----:B------:R-:W-:Y:S06]  /*7be0*/  BRA `(.L_x_148) ;  /* 0x0000000000647947 */ /* 0x000fec0003800000 */
.L_x_147:
        /* <DEDUP_REMOVED lines=16> */
.L_x_175:
[----:B------:R-:W-:Y:S01]  /*7cf0*/  PRMT R0, RZ, 0x7610, R0 ;  /* 0x00007610ff007816 */ /* 0x000fe20000000000 */
[----:B------:R-:W-:Y:S06]  /*7d00*/  BRA `(.L_x_148) ;  /* 0x00000000001c7947 */ /* 0x000fec0003800000 */
.L_x_172:
[----:B------:R-:W2:Y:S02]  /*7d10*/  LDG.E.64 R2, desc[UR36][R2.64] ;  /* 0x0000002402027981 */ /* 0x000ea4000c1e1b00 */
[----:B--2---:R-:W0:Y:S02]  /*7d20*/  I2F.U64 R0, R2 ;  /* 0x0000000200007312 */ /* 0x004e240000301000 */
[----:B0-----:R-:W-:Y:S01]  /*7d30*/  F2FP.BF16.F32.PACK_AB R0, RZ, R0 ;  /* 0x00000000ff00723e */ /* 0x001fe200000010ff */
[----:B------:R-:W-:Y:S06]  /*7d40*/  BRA `(.L_x_148) ;  /* 0x00000000000c7947 */ /* 0x000fec0003800000 */
.L_x_171:
[----:B------:R-:W2:Y:S02]  /*7d50*/  LDG.E R2, desc[UR36][R2.64] ;  /* 0x0000002402027981 */ /* 0x000ea4000c1e1900 */
[----:B--2---:R-:W-:-:S04]  /*7d60*/  I2FP.F32.U32 R0, R2 ;  /* 0x0000000200007245 */ /* 0x004fc80000201000 */
[----:B------:R-:W-:-:S07]  /*7d70*/  F2FP.BF16.F32.PACK_AB R0, RZ, R0 ;  /* 0x00000000ff00723e */ /* 0x000fce00000010ff */
.L_x_148:
[----:B------:R-:W1:Y:S01]  /*7d80*/  LDCU.64 UR4, c[0x0][0x600] ;  /* 0x0000c000ff0477ac */ /* 0x000e620008000a00 */
[----:B-----5:R-:W-:Y:S02]  /*7d90*/  IMAD.U32 R0, R0, 0x10000, RZ ;  /* 0x0001000000007824 */ /* 0x020fe400078e00ff */
[----:B------:R-:W-:Y:S01]  /*7da0*/  IMAD.U32 R19, R19, 0x10000, RZ ;  /* 0x0001000013137824 */ /* 0x000fe200078e00ff */
[----:B------:R-:W-:-:S04]  /*7db0*/  ULOP3.LUT UR6, UR40, 0xff, URZ, 0xc0, !UPT ;  /* 0x000000ff28067892 */ /* 0x000fc8000f8ec0ff */
[----:B------:R-:W-:Y:S01]  /*7dc0*/  UISETP.GT.AND UP0, UPT, UR6, 0x9, UPT ;  /* 0x000000090600788c */ /* 0x000fe2000bf04270 */
[----:B-1----:R-:W-:-:S05]  /*7dd0*/  FMUL.FTZ R0, R0, UR4 ;  /* 0x0000000400007c20 */ /* 0x002fca0008410000 */
[----:B------:R-:W-:Y:S01]  /*7de0*/  FSETP.GT.FTZ.AND P0, PT, R0, UR5, PT ;  /* 0x0000000500007c0b */ /* 0x000fe2000bf14000 */
[----:B------:R-:W1:-:S12]  /*7df0*/  LDCU.64 UR4, c[0x0][0x5e8] ;  /* 0x0000bd00ff0477ac */ /* 0x000e580008000a00 */
[----:B------:R-:W-:-:S06]  /*7e00*/  @!P0 FMUL.FTZ R0, R0, 1.4426950216293334961 ;  /* 0x3fb8aa3b00008820 */ /* 0x000fcc0000410000 */
[----:B------:R-:W2:Y:S02]  /*7e10*/  @!P0 MUFU.EX2 R0, R0 ;  /* 0x0000000000008308 */ /* 0x000ea40000000800 */
[----:B--2---:R-:W-:Y:S01]  /*7e20*/  @!P0 FADD.FTZ R4, R0, 1 ;  /* 0x3f80000000048421 */ /* 0x004fe20000010000 */
[----:B0-----:R-:W-:-:S05]  /*7e30*/  @!P0 FMUL.FTZ R2, R19, R0 ;  /* 0x0000000013028220 */ /* 0x001fca0000410000 */
[----:B------:R-:W0:Y:S02]  /*7e40*/  @!P0 MUFU.RCP R3, R4 ;  /* 0x0000000400038308 */ /* 0x000e240000001000 */
[----:B0-----:R-:W-:Y:S01]  /*7e50*/  @!P0 FMUL.FTZ R19, R2, R3 ;  /* 0x0000000302138220 */ /* 0x001fe20000410000 */
[----:B-1----:R-:W-:-:S05]  /*7e60*/  IADD3 R2, P0, PT, R16, UR4, RZ ;  /* 0x0000000410027c10 */ /* 0x002fca000ff1e0ff */
[----:B------:R-:W0:Y:S01]  /*7e70*/  F2F.BF16.F32 R19, R19 ;  /* 0x0000001300137304 */ /* 0x000e220000202000 */
[----:B------:R-:W-:Y:S01]  /*7e80*/  IMAD.X R3, RZ, RZ, UR5, P0 ;  /* 0x00000005ff037e24 */ /* 0x000fe200080e06ff */
[----:B------:R-:W-:Y:S06]  /*7e90*/  BRA.U UP0, `(.L_x_176) ;  /* 0x00000005000c7547 */ /* 0x000fec000b800000 */
        /* <DEDUP_REMOVED lines=12> */
.L_x_179:
[----:B0-----:R-:W-:-:S06]  /*7f60*/  IMAD.U32 R5, R19, 0x10000, RZ ;  /* 0x0001000013057824 */ /* 0x001fcc00078e00ff */
[----:B------:R-:W0:Y:S02]  /*7f70*/  F2I.S64.TRUNC R4, R5 ;  /* 0x0000000500047311 */ /* 0x000e24000020d900 */
[----:B0-----:R0:W-:Y:S01]  /*7f80*/  STG.E.U8 desc[UR36][R2.64], R4 ;  /* 0x0000000402007986 */ /* 0x0011e2000c101124 */
[----:B------:R-:W-:Y:S05]  /*7f90*/  BRA `(.L_x_181) ;  /* 0x0000000c006c7947 */ /* 0x000fea0003800000 */
.L_x_178:
[----:B------:R-:W-:-:S09]  /*7fa0*/  UISETP.NE.AND UP0, UPT, UR6, 0x2, UPT ;  /* 0x000000020600788c */ /* 0x000fd2000bf05270 */
[----:B------:R-:W-:Y:S05]  /*7fb0*/  BRA.U !UP0, `(.L_x_182) ;  /* 0x0000000108307547 */ /* 0x000fea000b800000 */
[----:B------:R-:W-:-:S09]  /*7fc0*/  UISETP.NE.AND UP0, UPT, UR6, 0x3, UPT ;  /* 0x000000030600788c */ /* 0x000fd2000bf05270 */
[----:B------:R-:W-:Y:S05]  /*7fd0*/  BRA.U !UP0, `(.L_x_183) ;  /* 0x0000000108187547 */ /* 0x000fea000b800000 */
[----:B------:R-:W-:-:S09]  /*7fe0*/  UISETP.NE.AND UP0, UPT, UR6, 0x4, UPT ;  /* 0x000000040600788c */ /* 0x000fd2000bf05270 */
[----:B------:R-:W-:Y:S05]  /*7ff0*/  BRA.U UP0, `(.L_x_180) ;  /* 0x0000000900787547 */ /* 0x000fea000b800000 */
[----:B0-----:R-:W-:-:S06]  /*8000*/  SHF.L.U32 R4, R19, 0x10, RZ ;  /* 0x0000001013047819 */ /* 0x001fcc00000006ff */
[----:B------:R-:W0:Y:S02]  /*8010*/  F2I.S64.TRUNC R4, R4 ;  /* 0x0000000400047311 */ /* 0x000e24000020d900 */
[----:B0-----:R0:W-:Y:S01]  /*8020*/  STG.E.64 desc[UR36][R2.64], R4 ;  /* 0x0000000402007986 */ /* 0x0011e2000c101b24 */
[----:B------:R-:W-:Y:S05]  /*8030*/  BRA `(.L_x_181) ;  /* 0x0000000c00447947 */ /* 0x000fea0003800000 */
.L_x_183:
[----:B0-----:R-:W-:-:S06]  /*8040*/  IMAD.U32 R19, R19, 0x10000, RZ ;  /* 0x0001000013137824 */ /* 0x001fcc00078e00ff */
[----:B------:R-:W0:Y:S02]  /*8050*/  F2I.FTZ.TRUNC.NTZ R19, R19 ;  /* 0x0000001300137305 */ /* 0x000e24000021f100 */
[----:B0-----:R0:W-:Y:S01]  /*8060*/  STG.E desc[UR36][R2.64], R19 ;  /* 0x0000001302007986 */ /* 0x0011e2000c101924 */
[----:B------:R-:W-:Y:S05]  /*8070*/  BRA `(.L_x_181) ;  /* 0x0000000c00347947 */ /* 0x000fea0003800000 */
.L_x_182:
[----:B0-----:R-:W-:-:S06]  /*8080*/  IMAD.U32 R19, R19, 0x10000, RZ ;  /* 0x0001000013137824 */ /* 0x001fcc00078e00ff */
[----:B------:R-:W0:Y:S02]  /*8090*/  F2I.FTZ.TRUNC.NTZ R19, R19 ;  /* 0x0000001300137305 */ /* 0x000e24000021f100 */
[----:B0-----:R0:W-:Y:S01]  /*80a0*/  STG.E.U16 desc[UR36][R2.64], R19 ;  /* 0x0000001302007986 */ /* 0x0011e2000c101524 */
[----:B------:R-:W-:Y:S05]  /*80b0*/  BRA `(.L_x_181) ;  /* 0x0000000c00247947 */ /* 0x000fea0003800000 */
.L_x_177:
[----:B------:R-:W-:-:S09]  /*80c0*/  UISETP.GT.AND UP0, UPT, UR6, 0x6, UPT ;  /* 0x000000060600788c */ /* 0x000fd2000bf04270 */
[----:B------:R-:W-:Y:S05]  /*80d0*/  BRA.U UP0, `(.L_x_184) ;  /* 0x00000001002c7547 */ /* 0x000fea000b800000 */
[----:B------:R-:W-:-:S09]  /*80e0*/  UISETP.NE.AND UP0, UPT, UR6, 0x5, UPT ;  /* 0x000000050600788c */ /* 0x000fd2000bf05270 */
[----:B------:R-:W-:Y:S05]  /*80f0*/  BRA.U !UP0, `(.L_x_185) ;  /* 0x0000000108147547 */ /* 0x000fea000b800000 */
[----:B------:R-:W-:-:S09]  /*8100*/  UISETP.NE.AND UP0, UPT, UR6, 0x6, UPT ;  /* 0x000000060600788c */ /* 0x000fd2000bf05270 */
[----:B------:R-:W-:Y:S05]  /*8110*/  BRA.U UP0, `(.L_x_180) ;  /* 0x0000000900307547 */ /* 0x000fea000b800000 */
[----:B0-----:R-:W-:-:S05]  /*8120*/  IMAD.U32 R19, R19, 0x10000, RZ ;  /* 0x0001000013137824 */ /* 0x001fca00078e00ff */
[----:B------:R0:W-:Y:S01]  /*8130*/  STG.E desc[UR36][R2.64], R19 ;  /* 0x0000001302007986 */ /* 0x0001e2000c101924 */
[----:B------:R-:W-:Y:S05]  /*8140*/  BRA `(.L_x_181) ;  /* 0x0000000c00007947 */ /* 0x000fea0003800000 */
.L_x_185:
[----:B0-----:R-:W-:-:S05]  /*8150*/  IMAD.U32 R0, R19, 0x10000, RZ ;  /* 0x0001000013007824 */ /* 0x001fca00078e00ff */
[----:B------:R-:W-:-:S05]  /*8160*/  F2FP.F16.F32.PACK_AB R0, RZ, R0 ;  /* 0x00000000ff00723e */ /* 0x000fca00000000ff */
[----:B------:R0:W-:Y:S01]  /*8170*/  STG.E.U16 desc[UR36][R2.64], R0 ;  /* 0x0000000002007986 */ /* 0x0001e2000c101524 */
[----:B------:R-:W-:Y:S05]  /*8180*/  BRA `(.L_x_181) ;  /* 0x0000000800f07947 */ /* 0x000fea0003800000 */
.L_x_184:
[----:B------:R-:W-:-:S09]  /*8190*/  UISETP.NE.AND UP0, UPT, UR6, 0x7, UPT ;  /* 0x000000070600788c */ /* 0x000fd2000bf05270 */
[----:B------:R-:W-:Y:S05]  /*81a0*/  BRA.U !UP0, `(.L_x_186) ;  /* 0x0000000108347547 */ /* 0x000fea000b800000 */
[----:B------:R-:W-:-:S09]  /*81b0*/  UISETP.NE.AND UP0, UPT, UR6, 0x8, UPT ;  /* 0x000000080600788c */ /* 0x000fd2000bf05270 */
[----:B------:R-:W-:Y:S05]  /*81c0*/  BRA.U !UP0, `(.L_x_187) ;  /* 0x0000000108187547 */ /* 0x000fea000b800000 */
[----:B------:R-:W-:-:S09]  /*81d0*/  UISETP.NE.AND UP0, UPT, UR6, 0x9, UPT ;  /* 0x000000090600788c */ /* 0x000fd2000bf05270 */
[----:B------:R-:W-:Y:S05]  /*81e0*/  BRA.U UP0, `(.L_x_180) ;  /* 0x0000000500fc7547 */ /* 0x000fea000b800000 */
[----:B0-----:R-:W-:Y:S01]  /*81f0*/  IMAD.U32 R4, R19, 0x10000, RZ ;  /* 0x0001000013047824 */ /* 0x001fe200078e00ff */
[----:B------:R-:W-:-:S05]  /*8200*/  MOV R5, RZ ;  /* 0x000000ff00057202 */ /* 0x000fca0000000f00 */
[----:B------:R0:W-:Y:S01]  /*8210*/  STG.E.64 desc[UR36][R2.64], R4 ;  /* 0x0000000402007986 */ /* 0x0001e2000c101b24 */
[----:B------:R-:W-:Y:S05]  /*8220*/  BRA `(.L_x_181) ;  /* 0x0000000800c87947 */ /* 0x000fea0003800000 */
.L_x_187:
[----:B0-----:R-:W-:-:S05]  /*8230*/  IMAD.U32 R19, R19, 0x10000, RZ ;  /* 0x0001000013137824 */ /* 0x001fca00078e00ff */
[----:B------:R-:W-:-:S04]  /*8240*/  F2FP.F16.F32.PACK_AB R5, RZ, R19 ;  /* 0x00000013ff05723e */ /* 0x000fc800000000ff */
[----:B------:R-:W-:-:S05]  /*8250*/  PRMT R5, R5, 0x5410, RZ ;  /* 0x0000541005057816 */ /* 0x000fca00000000ff */
[----:B------:R0:W-:Y:S01]  /*8260*/  STG.E desc[UR36][R2.64], R5 ;  /* 0x0000000502007986 */ /* 0x0001e2000c101924 */
[----:B------:R-:W-:Y:S05]  /*8270*/  BRA `(.L_x_181) ;  /* 0x0000000800b47947 */ /* 0x000fea0003800000 */
.L_x_186:
[----:B0-----:R-:W-:-:S04]  /*8280*/  IMAD.U32 R4, R19, 0x10000, RZ ;  /* 0x0001000013047824 */ /* 0x001fc800078e00ff */
[----:B------:R-:W-:-:S06]  /*8290*/  FMUL.FTZ R4, R4, 1 ;  /* 0x3f80000004047820 */ /* 0x000fcc0000410000 */
[----:B------:R-:W0:Y:S02]  /*82a0*/  F2F.F64.F32 R4, R4 ;  /* 0x0000000400047310 */ /* 0x000e240000201800 */
[----:B0-----:R0:W-:Y:S01]  /*82b0*/  STG.E.64 desc[UR36][R2.64], R4 ;  /* 0x0000000402007986 */ /* 0x0011e2000c101b24 */
[----:B------:R-:W-:Y:S05]  /*82c0*/  BRA `(.L_x_181) ;  /* 0x0000000800a07947 */ /* 0x000fea0003800000 */
.L_x_176:
[----:B------:R-:W-:-:S09]  /*82d0*/  UISETP.GT.AND UP0, UPT, UR6, 0x18, UPT ;  /* 0x000000180600788c */ /* 0x000fd2000bf04270 */
[----:B------:R-:W-:Y:S05]  /*82e0*/  BRA.U !UP0, `(.L_x_188) ;  /* 0x0000000508607547 */ /* 0x000fea000b800000 */
        /* <DEDUP_REMOVED lines=8> */
[----:B0-----:R-:W-:-:S06]  /*8370*/  IMAD.U32 R5, R19, 0x10000, RZ ;  /* 0x0001000013057824 */ /* 0x001fcc00078e00ff */
[----:B------:R-:W0:Y:S02]  /*8380*/  F2I.FTZ.U32.TRUNC.NTZ R5, R5 ;  /* 0x0000000500057305 */ /* 0x000e24000021f000 */
[----:B0-----:R4:W-:Y:S01]  /*8390*/  STG.E.U16 desc[UR36][R2.64], R5 ;  /* 0x0000000502007986 */ /* 0x0019e2000c101524 */
[----:B------:R-:W-:Y:S05]  /*83a0*/  BRA `(.L_x_181) ;  /* 0x0000000800687947 */ /* 0x000fea0003800000 */
.L_x_191:
[----:B0-----:R-:W-:Y:S01]  /*83b0*/  IMAD.U32 R5, R19, 0x10000, RZ ;  /* 0x0001000013057824 */ /* 0x001fe200078e00ff */
[----:B------:R-:W-:Y:S01]  /*83c0*/  BSSY.RECONVERGENT B0, `(.L_x_192) ;  /* 0x0000013000007945 */ /* 0x000fe20003800200 */
[----:B------:R-:W-:-:S03]  /*83d0*/  IMAD.MOV.U32 R0, RZ, RZ, 0x80 ;  /* 0x00000080ff007424 */ /* 0x000fc600078e00ff */
[----:B------:R-:W-:-:S04]  /*83e0*/  LOP3.LUT R4, R5, 0x7fffffff, RZ, 0xc0, !PT ;  /* 0x7fffffff05047812 */ /* 0x000fc800078ec0ff */
[----:B------:R-:W-:-:S13]  /*83f0*/  ISETP.GT.U32.AND P0, PT, R4, 0x437fffff, PT ;  /* 0x437fffff0400780c */ /* 0x000fda0003f04070 */
[----:B------:R-:W-:Y:S05]  /*8400*/  @P0 BRA `(.L_x_193) ;  /* 0x0000000000380947 */ /* 0x000fea0003800000 */
[----:B------:R-:W-:-:S13]  /*8410*/  ISETP.GE.U32.AND P0, PT, R4, 0x3c000000, PT ;  /* 0x3c0000000400780c */ /* 0x000fda0003f06070 */
[----:B------:R-:W-:-:S04]  /*8420*/  @P0 SHF.R.U32.HI R0, RZ, 0x14, R5 ;  /* 0x00000014ff000819 */ /* 0x000fc80000011605 */
[----:B------:R-:W-:-:S04]  /*8430*/  @P0 LOP3.LUT R0, R0, 0x1, RZ, 0xc0, !PT ;  /* 0x0000000100000812 */ /* 0x000fc800078ec0ff */
[----:B------:R-:W-:-:S04]  /*8440*/  @P0 IADD3 R0, PT, PT, R5, 0x487ffff, R0 ;  /* 0x0487ffff05000810 */ /* 0x000fc80007ffe000 */
[----:B------:R-:W-:-:S04]  /*8450*/  @P0 SHF.R.U32.HI R0, RZ, 0x14, R0 ;  /* 0x00000014ff000819 */ /* 0x000fc80000011600 */
[----:B------:R-:W-:Y:S01]  /*8460*/  @P0 LOP3.LUT R0, R0, 0xff, RZ, 0xc0, !PT ;  /* 0x000000ff00000812 */ /* 0x000fe200078ec0ff */
[----:B------:R-:W-:Y:S06]  /*8470*/  @P0 BRA `(.L_x_194) ;  /* 0x0000000000140947 */ /* 0x000fec0003800000 */
[----:B------:R-:W-:-:S05]  /*8480*/  FADD.FTZ R0, R4, 8192 ;  /* 0x4600000004007421 */ /* 0x000fca0000010000 */
[----:B------:R-:W-:Y:S02]  /*8490*/  LOP3.LUT P0, R4, R0, 0xff, RZ, 0xc0, !PT ;  /* 0x000000ff00047812 */ /* 0x000fe4000780c0ff */
[----:B------:R-:W-:-:S11]  /*84a0*/  PRMT R0, RZ, 0x7610, R0 ;  /* 0x00007610ff007816 */ /* 0x000fd60000000000 */
[----:B------:R-:W-:Y:S05]  /*84b0*/  @!P0 BRA `(.L_x_193) ;  /* 0x00000000000c8947 */ /* 0x000fea0003800000 */
[----:B------:R-:W-:-:S07]  /*84c0*/  MOV R0, R4 ;  /* 0x0000000400007202 */ /* 0x000fce0000000f00 */
.L_x_194:
[----:B------:R-:W-:-:S04]  /*84d0*/  SHF.R.U32.HI R5, RZ, 0x18, R5 ;  /* 0x00000018ff057819 */ /* 0x000fc80000011605 */
[----:B------:R-:W-:-:S07]  /*84e0*/  LOP3.LUT R0, R0, 0x80, R5, 0xf8, !PT ;  /* 0x0000008000007812 */ /* 0x000fce00078ef805 */
.L_x_193:
[----:B------:R-:W-:Y:S05]  /*84f0*/  BSYNC.RECONVERGENT B0 ;  /* 0x0000000000007941 */ /* 0x000fea0003800200 */
.L_x_192:
[----:B------:R3:W-:Y:S01]  /*8500*/  STG.E.U8 desc[UR36][R2.64], R0 ;  /* 0x0000000002007986 */ /* 0x0007e2000c101124 */
[----:B------:R-:W-:Y:S05]  /*8510*/  BRA `(.L_x_181) ;  /* 0x00000008000c7947 */ /* 0x000fea0003800000 */
.L_x_190:
        /* <DEDUP_REMOVED lines=17> */
[----:B------:R-:W-:-:S07]  /*8630*/  IMAD.MOV.U32 R0, RZ, RZ, R4 ;  /* 0x000000ffff007224 */ /* 0x000fce00078e0004 */
.L_x_197:
[----:B------:R-:W-:-:S04]  /*8640*/  SHF.R.U32.HI R5, RZ, 0x18, R5 ;  /* 0x00000018ff057819 */ /* 0x000fc80000011605 */
[----:B------:R-:W-:-:S07]  /*8650*/  LOP3.LUT R0, R0, 0x80, R5, 0xf8, !PT ;  /* 0x0000008000007812 */ /* 0x000fce00078ef805 */
.L_x_196:
[----:B------:R-:W-:Y:S05]  /*8660*/  BSYNC.RECONVERGENT B0 ;  /* 0x0000000000007941 */ /* 0x000fea0003800200 */
.L_x_195:
[----:B------:R0:W-:Y:S01]  /*8670*/  STG.E.U8 desc[UR36][R2.64], R0 ;  /* 0x0000000002007986 */ /* 0x0001e2000c101124 */
[----:B------:R-:W-:Y:S05]  /*8680*/  BRA `(.L_x_181) ;  /* 0x0000000400b07947 */ /* 0x000fea0003800000 */
.L_x_189:
[----:B------:R-:W-:-:S09]  /*8690*/  UISETP.NE.AND UP0, UPT, UR6, 0x1c, UPT ;  /* 0x0000001c0600788c */ /* 0x000fd2000bf05270 */
[----:B------:R-:W-:Y:S05]  /*86a0*/  BRA.U !UP0, `(.L_x_198) ;  /* 0x0000000108607547 */ /* 0x000fea000b800000 */
[----:B------:R-:W-:-:S09]  /*86b0*/  UISETP.NE.AND UP0, UPT, UR6, 0x1d, UPT ;  /* 0x0000001d0600788c */ /* 0x000fd2000bf05270 */
[----:B------:R-:W-:Y:S05]  /*86c0*/  BRA.U !UP0, `(.L_x_199) ;  /* 0x0000000108487547 */ /* 0x000fea000b800000 */
[----:B------:R-:W-:-:S09]  /*86d0*/  UISETP.NE.AND UP0, UPT, UR6, 0x2c, UPT ;  /* 0x0000002c0600788c */ /* 0x000fd2000bf05270 */
[----:B------:R-:W-:Y:S05]  /*86e0*/  BRA.U UP0, `(.L_x_180) ;  /* 0x0000000100bc7547 */ /* 0x000fea000b800000 */
        /* <DEDUP_REMOVED lines=8> */
[----:B------:R-:W-:Y:S02]  /*8770*/  @P1 ISETP.EQ.U32.AND P2, PT, R0, 0x1, P0 ;  /* 0x000000010000180c */ /* 0x000fe40000742070 */
[----:B------:R-:W-:Y:S02]  /*8780*/  PLOP3.LUT P0, PT, PT, PT, PT, 0x80, 0x8 ;  /* 0x000000000008781c */ /* 0x000fe40003f0f070 */
[----:B------:R-:W-:Y:S02]  /*8790*/  @P1 PLOP3.LUT P0, PT, P2, PT, PT, 0x80, 0x8 ;  /* 0x000000000008181c */ /* 0x000fe4000170f070 */
[----:B------:R-:W-:-:S11]  /*87a0*/  @P1 IADD3 R0, PT, PT, R6, 0x1, RZ ;  /* 0x0000000106001810 */ /* 0x000fd60007ffe0ff */
[----:B------:R-:W-:-:S04]  /*87b0*/  @!P0 IMAD.MOV R0, RZ, RZ, R6 ;  /* 0x000000ffff008224 */ /* 0x000fc800078e0206 */
[----:B------:R-:W-:-:S05]  /*87c0*/  @P1 IMAD.MOV.U32 R5, RZ, RZ, R0 ;  /* 0x000000ffff051224 */ /* 0x000fca00078e0000 */
[----:B------:R2:W-:Y:S01]  /*87d0*/  STG.E.U8 desc[UR36][R2.64], R5 ;  /* 0x0000000502007986 */ /* 0x0005e2000c101124 */
[----:B------:R-:W-:Y:S05]  /*87e0*/  BRA `(.L_x_181) ;  /* 0x0000000400587947 */ /* 0x000fea0003800000 */
.L_x_199:
[----:B0-----:R-:W-:-:S06]  /*87f0*/  IMAD.U32 R4, R19, 0x10000, RZ ;  /* 0x0001000013047824 */ /* 0x001fcc00078e00ff */
[----:B------:R-:W0:Y:S02]  /*8800*/  F2I.U64.TRUNC R4, R4 ;  /* 0x0000000400047311 */ /* 0x000e24000020d800 */
[----:B0-----:R1:W-:Y:S01]  /*8810*/  STG.E.64 desc[UR36][R2.64], R4 ;  /* 0x0000000402007986 */ /* 0x0013e2000c101b24 */
[----:B------:R-:W-:Y:S05]  /*8820*/  BRA `(.L_x_181) ;  /* 0x0000000400487947 */ /* 0x000fea0003800000 */
.L_x_198:
[----:B0-----:R-:W-:-:S06]  /*8830*/  IMAD.U32 R19, R19, 0x10000, RZ ;  /* 0x0001000013137824 */ /* 0x001fcc00078e00ff */
[----:B------:R-:W0:Y:S02]  /*8840*/  F2I.FTZ.U32.TRUNC.NTZ R19, R19 ;  /* 0x0000001300137305 */ /* 0x000e24000021f000 */
[----:B0-----:R0:W-:Y:S01]  /*8850*/  STG.E desc[UR36][R2.64], R19 ;  /* 0x0000001302007986 */ /* 0x0011e2000c101924 */
[----:B------:R-:W-:Y:S05]  /*8860*/  BRA `(.L_x_181) ;  /* 0x0000000400387947 */ /* 0x000fea0003800000 */
.L_x_188:
[----:B------:R-:W-:-:S09]  /*8870*/  UISETP.GT.AND UP0, UPT, UR6, 0xe, UPT ;  /* 0x0000000e0600788c */ /* 0x000fd2000bf04270 */
[----:B------:R-:W-:Y:S05]  /*8880*/  BRA.U UP0, `(.L_x_200) ;  /* 0x00000001003c7547 */ /* 0x000fea000b800000 */
[----:B------:R-:W-:-:S09]  /*8890*/  UISETP.NE.AND UP0, UPT, UR6, 0xa, UPT ;  /* 0x0000000a0600788c */ /* 0x000fd2000bf05270 */
[----:B------:R-:W-:Y:S05]  /*88a0*/  BRA.U !UP0, `(.L_x_201) ;  /* 0x00000001081c7547 */ /* 0x000fea000b800000 */
[----:B------:R-:W-:-:S09]  /*88b0*/  UISETP.NE.AND UP0, UPT, UR6, 0xb, UPT ;  /* 0x0000000b0600788c */ /* 0x000fd2000bf05270 */
[----:B------:R-:W-:Y:S05]  /*88c0*/  BRA.U UP0, `(.L_x_180) ;  /* 0x0000000100447547 */ /* 0x000fea000b800000 */
[----:B0-----:R-:W-:-:S05]  /*88d0*/  IMAD.U32 R19, R19, 0x10000, RZ ;  /* 0x0001000013137824 */ /* 0x001fca00078e00ff */
[----:B------:R-:W-:-:S04]  /*88e0*/  FSETP.NEU.FTZ.AND P0, PT, R19, RZ, PT ;  /* 0x000000ff1300720b */ /* 0x000fc80003f1d000 */
[----:B------:R-:W-:-:S05]  /*88f0*/  SEL R5, RZ, 0x1, !P0 ;  /* 0x00000001ff057807 */ /* 0x000fca0004000000 */
[----:B------:R0:W-:Y:S01]  /*8900*/  STG.E.U8 desc[UR36][R2.64], R5 ;  /* 0x0000000502007986 */ /* 0x0001e2000c101124 */
[----:B------:R-:W-:Y:S05]  /*8910*/  BRA `(.L_x_181) ;  /* 0x00000004000c7947 */ /* 0x000fea0003800000 */
.L_x_201:
[----:B0-----:R-:W-:Y:S02]  /*8920*/  SHF.L.U32 R19, R19, 0x10, RZ ;  /* 0x0000001013137819 */ /* 0x001fe400000006ff */
[----:B------:R-:W-:-:S03]  /*8930*/  CS2R R6, SRZ ;  /* 0x0000000000067805 */ /* 0x000fc6000001ff00 */
[----:B------:R-:W-:-:S06]  /*8940*/  FMUL.FTZ R4, R19, 1 ;  /* 0x3f80000013047820 */ /* 0x000fcc0000410000 */
[----:B------:R-:W0:Y:S02]  /*8950*/  F2F.F64.F32 R4, R4 ;  /* 0x0000000400047310 */ /* 0x000e240000201800 */
[----:B0-----:R0:W-:Y:S01]  /*8960*/  STG.E.128 desc[UR36][R2.64], R4 ;  /* 0x0000000402007986 */ /* 0x0011e2000c101d24 */
[----:B------:R-:W-:Y:S05]  /*8970*/  BRA `(.L_x_181) ;  /* 0x0000000000f47947 */ /* 0x000fea0003800000 */
.L_x_200:
[----:B------:R-:W-:-:S09]  /*8980*/  UISETP.NE.AND UP0, UPT, UR6, 0xf, UPT ;  /* 0x0000000f0600788c */ /* 0x000fd2000bf05270 */
[----:B------:R-:W-:Y:S05]  /*8990*/  BRA.U !UP0, `(.L_x_202) ;  /* 0x0000000108e87547 */ /* 0x000fea000b800000 */
[----:B------:R-:W-:-:S09]  /*89a0*/  UISETP.NE.AND UP0, UPT, UR6, 0x17, UPT ;  /* 0x000000170600788c */ /* 0x000fd2000bf05270 */
[----:B------:R-:W-:Y:S05]  /*89b0*/  BRA.U !UP0, `(.L_x_203) ;  /* 0x0000000108907547 */ /* 0x000fea000b800000 */
[----:B------:R-:W-:-:S09]  /*89c0*/  UISETP.NE.AND UP0, UPT, UR6, 0x18, UPT ;  /* 0x000000180600788c */ /* 0x000fd2000bf05270 */
[----:B------:R-:W-:Y:S05]  /*89d0*/  BRA.U !UP0, `(.L_x_204) ;  /* 0x0000000108447547 */ /* 0x000fea000b800000 */
.L_x_180:
[----:B------:R-:W-:Y:S01]  /*89e0*/  MOV R0, 0x0 ;  /* 0x0000000000007802 */ /* 0x000fe20000000f00 */
[----:B------:R-:W1:Y:S01]  /*89f0*/  LDCU.64 UR4, c[0x4][0x128] ;  /* 0x01002500ff0477ac */ /* 0x000e620008000a00 */
[----:B------:R-:W-:Y:S02]  /*8a00*/  IMAD.MOV.U32 R8, RZ, RZ, 0x65 ;  /* 0x00000065ff087424 */ /* 0x000fe400078e00ff */
[----:B------:R2:W3:Y:S01]  /*8a10*/  LDC.64 R2, c[0x4][R0] ;  /* 0x0100000000027b82 */ /* 0x0004e20000000a00 */
[----:B------:R-:W4:Y:S01]  /*8a20*/  LDCU.64 UR6, c[0x4][0x130] ;  /* 0x01002600ff0677ac */ /* 0x000f220008000a00 */
[----:B------:R-:W-:Y:S02]  /*8a30*/  IMAD.MOV.U32 R12, RZ, RZ, 0x1 ;  /* 0x00000001ff0c7424 */ /* 0x000fe400078e00ff */
[----:B------:R-:W-:Y:S01]  /*8a40*/  IMAD.MOV.U32 R13, RZ, RZ, RZ ;  /* 0x000000ffff0d7224 */ /* 0x000fe200078e00ff */
[----:B------:R-:W5:Y:S01]  /*8a50*/  LDCU.64 UR8, c[0x4][0x40] ;  /* 0x01000800ff0877ac */ /* 0x000f620008000a00 */
[----:B-1----:R-:W-:-:S02]  /*8a60*/  IMAD.U32 R4, RZ, RZ, UR4 ;  /* 0x00000004ff047e24 */ /* 0x002fc4000f8e00ff */
[----:B------:R-:W-:Y:S02]  /*8a70*/  IMAD.U32 R5, RZ, RZ, UR5 ;  /* 0x00000005ff057e24 */ /* 0x000fe4000f8e00ff */
[----:B----4-:R-:W-:Y:S02]  /*8a80*/  IMAD.U32 R6, RZ, RZ, UR6 ;  /* 0x00000006ff067e24 */ /* 0x010fe4000f8e00ff */
[----:B------:R-:W-:Y:S02]  /*8a90*/  IMAD.U32 R7, RZ, RZ, UR7 ;  /* 0x00000007ff077e24 */ /* 0x000fe4000f8e00ff */
[----:B-----5:R-:W-:Y:S01]  /*8aa0*/  IMAD.U32 R10, RZ, RZ, UR8 ;  /* 0x00000008ff0a7e24 */ /* 0x020fe2000f8e00ff */
[----:B--2---:R-:W-:-:S07]  /*8ab0*/  MOV R11, UR9 ;  /* 0x00000009000b7c02 */ /* 0x004fce0008000f00 */
[----:B------:R-:W-:-:S07]  /*8ac0*/  LEPC R20, `(.L_x_205) ;  /* 0x000000001014794e */ /* 0x000fce0000000000 */
[----:B0--3--:R-:W-:Y:S05]  /*8ad0*/  CALL.ABS.NOINC R2 ;  /* 0x0000000002007343 */ /* 0x009fea0003c00000 */
.L_x_205:
[----:B------:R-:W-:Y:S05]  /*8ae0*/  BRA `(.L_x_181) ;  /* 0x0000000000987947 */ /* 0x000fea0003800000 */
.L_x_204:
[----:B0-----:R-:W-:Y:S01]  /*8af0*/  IMAD.U32 R19, R19, 0x10000, RZ ;  /* 0x0001000013137824 */ /* 0x001fe200078e00ff */
[----:B------:R-:W-:Y:S01]  /*8b00*/  BSSY.RECONVERGENT B0, `(.L_x_206) ;  /* 0x000000c000007945 */ /* 0x000fe20003800200 */
[----:B------:R-:W-:-:S03]  /*8b10*/  IMAD.MOV.U32 R0, RZ, RZ, 0x7f ;  /* 0x0000007fff007424 */ /* 0x000fc600078e00ff */
[----:B------:R-:W-:Y:S02]  /*8b20*/  LOP3.LUT R4, R19, 0x7fffffff, RZ, 0xc0, !PT ;  /* 0x7fffffff13047812 */ /* 0x000fe400078ec0ff */
[----:B------:R-:W-:Y:S02]  /*8b30*/  SHF.R.U32.HI R5, RZ, 0x18, R19 ;  /* 0x00000018ff057819 */ /* 0x000fe40000011613 */
[----:B------:R-:W-:-:S13]  /*8b40*/  ISETP.GT.U32.AND P0, PT, R4, 0x43efffff, PT ;  /* 0x43efffff0400780c */ /* 0x000fda0003f04070 */
[----:B------:R-:W-:Y:S05]  /*8b50*/  @P0 BRA `(.L_x_207) ;  /* 0x0000000000180947 */ /* 0x000fea0003800000 */
[----:B------:R-:W-:-:S13]  /*8b60*/  ISETP.GE.U32.AND P0, PT, R4, 0x3c800000, PT ;  /* 0x3c8000000400780c */ /* 0x000fda0003f06070 */
[----:B------:R-:W-:-:S04]  /*8b70*/  @P0 SHF.R.U32.HI R0, RZ, 0x14, R19 ;  /* 0x00000014ff000819 */ /* 0x000fc80000011613 */
[----:B------:R-:W-:-:S04]  /*8b80*/  @P0 LOP3.LUT R0, R0, 0x1, RZ, 0xc0, !PT ;  /* 0x0000000100000812 */ /* 0x000fc800078ec0ff */
[----:B------:R-:W-:-:S04]  /*8b90*/  @P0 IADD3 R0, PT, PT, R19, 0x407ffff, R0 ;  /* 0x0407ffff13000810 */ /* 0x000fc80007ffe000 */
[----:B------:R-:W-:Y:S01]  /*8ba0*/  @P0 SHF.R.U32.HI R0, RZ, 0x14, R0 ;  /* 0x00000014ff000819 */ /* 0x000fe20000011600 */
[----:B------:R-:W-:-:S07]  /*8bb0*/  @!P0 FADD.FTZ R0, R4, 16384 ;  /* 0x4680000004008421 */ /* 0x000fce0000010000 */
.L_x_207:
[----:B------:R-:W-:Y:S05]  /*8bc0*/  BSYNC.RECONVERGENT B0 ;  /* 0x0000000000007941 */ /* 0x000fea0003800200 */
.L_x_206:
[----:B------:R-:W-:-:S05]  /*8bd0*/  LOP3.LUT R5, R0, 0x80, R5, 0xf8, !PT ;  /* 0x0000008000057812 */ /* 0x000fca00078ef805 */
[----:B------:R0:W-:Y:S01]  /*8be0*/  STG.E.U8 desc[UR36][R2.64], R5 ;  /* 0x0000000502007986 */ /* 0x0001e2000c101124 */
[----:B------:R-:W-:Y:S05]  /*8bf0*/  BRA `(.L_x_181) ;  /* 0x0000000000547947 */ /* 0x000fea0003800000 */
.L_x_203:
[----:B0-----:R-:W-:Y:S01]  /*8c00*/  SHF.L.U32 R5, R19, 0x10, RZ ;  /* 0x0000001013057819 */ /* 0x001fe200000006ff */
[----:B------:R-:W-:Y:S03]  /*8c10*/  BSSY.RECONVERGENT B0, `(.L_x_208) ;  /* 0x000000e000007945 */ /* 0x000fe60003800200 */
[----:B------:R-:W-:-:S04]  /*8c20*/  LOP3.LUT R4, R5, 0x7fffffff, RZ, 0xc0, !PT ;  /* 0x7fffffff05047812 */ /* 0x000fc800078ec0ff */
[----:B------:R-:W-:-:S13]  /*8c30*/  ISETP.GT.U32.AND P0, PT, R4, 0x477fffff, PT ;  /* 0x477fffff0400780c */ /* 0x000fda0003f04070 */
[----:B------:R-:W-:Y:S05]  /*8c40*/  @P0 BRA `(.L_x_209) ;  /* 0x00000000001c0947 */ /* 0x000fea0003800000 */
[----:B------:R-:W-:-:S13]  /*8c50*/  ISETP.GE.U32.AND P0, PT, R4, 0x38800000, PT ;  /* 0x388000000400780c */ /* 0x000fda0003f06070 */
[----:B------:R-:W-:-:S04]  /*8c60*/  @P0 SHF.R.U32.HI R0, RZ, 0x15, R5 ;  /* 0x00000015ff000819 */ /* 0x000fc80000011605 */
[----:B------:R-:W-:-:S04]  /*8c70*/  @P0 LOP3.LUT R0, R0, 0x1, RZ, 0xc0, !PT ;  /* 0x0000000100000812 */ /* 0x000fc800078ec0ff */
[----:B------:R-:W-:-:S04]  /*8c80*/  @P0 IADD3 R0, PT, PT, R5, 0x80fffff, R0 ;  /* 0x080fffff05000810 */ /* 0x000fc80007ffe000 */
[----:B------:R-:W-:Y:S01]  /*8c90*/  @P0 SHF.R.U32.HI R0, RZ, 0x15, R0 ;  /* 0x00000015ff000819 */ /* 0x000fe20000011600 */
[----:B------:R-:W-:Y:S01]  /*8ca0*/  @!P0 FADD.FTZ R0, R4, 128 ;  /* 0x4300000004008421 */ /* 0x000fe20000010000 */
[----:B------:R-:W-:Y:S06]  /*8cb0*/  BRA `(.L_x_210) ;  /* 0x00000000000c7947 */ /* 0x000fec0003800000 */
.L_x_209:
[----:B------:R-:W-:Y:S01]  /*8cc0*/  IMAD.MOV.U32 R0, RZ, RZ, 0x7f ;  /* 0x0000007fff007424 */ /* 0x000fe200078e00ff */
[----:B------:R-:W-:-:S04]  /*8cd0*/  ISETP.GT.U32.AND P0, PT, R4, 0x7f800000, PT ;  /* 0x7f8000000400780c */ /* 0x000fc80003f04070 */
[----:B------:R-:W-:-:S09]  /*8ce0*/  SEL R0, R0, 0x7c, P0 ;  /* 0x0000007c00007807 */ /* 0x000fd20000000000 */
.L_x_210:
[----:B------:R-:W-:Y:S05]  /*8cf0*/  BSYNC.RECONVERGENT B0 ;  /* 0x0000000000007941 */ /* 0x000fea0003800200 */
.L_x_208:
[----:B------:R-:W-:-:S04]  /*8d00*/  SHF.R.U32.HI R5, RZ, 0x18, R5 ;  /* 0x00000018ff057819 */ /* 0x000fc80000011605 */
[----:B------:R-:W-:-:S05]  /*8d10*/  LOP3.LUT R5, R0, 0x80, R5, 0xf8, !PT ;  /* 0x0000008000057812 */ /* 0x000fca00078ef805 */
[----:B------:R0:W-:Y:S01]  /*8d20*/  STG.E.U8 desc[UR36][R2.64], R5 ;  /* 0x0000000502007986 */ /* 0x0001e2000c101124 */
[----:B------:R-:W-:Y:S05]  /*8d30*/  BRA `(.L_x_181) ;  /* 0x0000000000047947 */ /* 0x000fea0003800000 */
.L_x_202:
[----:B0-----:R0:W-:Y:S02]  /*8d40*/  STG.E.U16 desc[UR36][R2.64], R19 ;  /* 0x0000001302007986 */ /* 0x0011e4000c101524 */
.L_x_181:
[----:B------:R-:W-:-:S07]  /*8d50*/  VIADD R17, R17, 0x80 ;  /* 0x0000008011117836 */ /* 0x000fce0000000000 */
.L_x_108:
[----:B------:R-:W-:Y:S05]  /*8d60*/  BSYNC.RECONVERGENT B6 ;  /* 0x0000000000067941 */ /* 0x000fea0003800200 */
.L_x_107:
[----:B------:R-:W5:Y:S01]  /*8d70*/  LDCU UR4, c[0x0][0x380] ;  /* 0x00007000ff0477ac */ /* 0x000f620008000800 */
[----:B------:R-:W-:Y:S01]  /*8d80*/  BSSY.RECONVERGENT B6, `(.L_x_211) ;  /* 0x0000462000067945 */ /* 0x000fe20003800200 */
[----:B-----5:R-:W-:-:S13]  /*8d90*/  ISETP.GE.AND P0, PT, R17, UR4, PT ;  /* 0x0000000411007c0c */ /* 0x020fda000bf06270 */
[----:B------:R-:W-:Y:S05]  /*8da0*/  @P0 BRA `(.L_x_212) ;  /* 0x00000044007c0947 */ /* 0x000fea0003800000 */
[----:B------:R-:W5:Y:S01]  /*8db0*/  LDCU UR4, c[0x0][0x388] ;  /* 0x00007100ff0477ac */ /* 0x000f620008000800 */
[----:B------:R-:W-:Y:S02]  /*8dc0*/  IMAD.MOV.U32 R18, RZ, RZ, RZ ;  /* 0x000000ffff127224 */ /* 0x000fe400078e00ff */
[----:B0--3--:R-:W-:Y:S02]  /*8dd0*/  IMAD.MOV.U32 R0, RZ, RZ, RZ ;  /* 0x000000ffff007224 */ /* 0x009fe400078e00ff */
[----:B------:R-:W-:Y:S01]  /*8de0*/  IMAD.MOV.U32 R16, RZ, RZ, RZ ;  /* 0x000000ffff107224 */ /* 0x000fe200078e00ff */
[----:B-----5:R-:W-:-:S09]  /*8df0*/  UISETP.NE.AND UP0, UPT, UR4, URZ, UPT ;  /* 0x000000ff0400728c */ /* 0x020fd2000bf05270 */
[----:B------:R-:W-:Y:S05]  /*8e00*/  BRA.U !UP0, `(.L_x_213) ;  /* 0x0000001508707547 */ /* 0x000fea000b800000 */
[----:B------:R-:W1:Y:S01]  /*8e10*/  LDCU.64 UR4, c[0x0][0x390] ;  /* 0x00007200ff0477ac */ /* 0x000e620008000a00 */
[----:B------:R-:W-:Y:S01]  /*8e20*/  HFMA2 R16, -RZ, RZ, 0, 0 ;  /* 0x00000000ff107431 */ /* 0x000fe200000001ff */
[----:B------:R-:W0:Y:S01]  /*8e30*/  LDCU UR6, c[0x0][0x38c] ;  /* 0x00007180ff0677ac */ /* 0x000e220008000800 */
[----:B------:R-:W3:Y:S01]  /*8e40*/  LDCU.64 UR8, c[0x0][0x4b8] ;  /* 0x00009700ff0877ac */ /* 0x000ee20008000a00 */
[----:B------:R-:W-:Y:S02]  /*8e50*/  UISETP.NE.AND UP0, UPT, UR39, URZ, UPT ;  /* 0x000000ff2700728c */ /* 0x000fe4000bf05270 */
[----:B-12-4-:R-:W-:Y:S01]  /*8e60*/  IMAD.HI.U32 R2, R17, UR4, R16 ;  /* 0x0000000411027c27 */ /* 0x016fe2000f8e0010 */
[----:B------:R-:W1:Y:S04]  /*8e70*/  LDCU UR4, c[0x0][0x4c0] ;  /* 0x00009800ff0477ac */ /* 0x000e680008000800 */
[----:B------:R-:W-:-:S05]  /*8e80*/  SHF.R.U32.HI R3, RZ, UR5, R2 ;  /* 0x00000005ff037c19 */ /* 0x000fca0008011602 */
[----:B------:R-:W-:-:S04]  /*8e90*/  IMAD.MOV R18, RZ, RZ, -R3 ;  /* 0x000000ffff127224 */ /* 0x000fc800078e0a03 */
[----:B0-----:R-:W-:-:S04]  /*8ea0*/  IMAD R18, R18, UR6, R17 ;  /* 0x0000000612127c24 */ /* 0x001fc8000f8e0211 */
[C---:B---3--:R-:W-:Y:S02]  /*8eb0*/  IMAD R16, R18.reuse, UR8, RZ ;  /* 0x0000000812107c24 */ /* 0x048fe4000f8e02ff */
        /* <DEDUP_REMOVED lines=32> */
[----:B------:R-:W-:Y:S01]  /*90c0*/  MOV R2, RZ ;  /* 0x000000ff00027202 */ /* 0x000fe20000000f00 */
        /* <DEDUP_REMOVED lines=41> */
[----:B------:R-:W-:Y:S01]  /*9360*/  HFMA2 R4, -RZ, RZ, 0, 0 ;  /* 0x00000000ff047431 */ /* 0x000fe200000001ff */
        /* <DEDUP_REMOVED lines=253> */
[----:B------:R-:W2:Y:S03]  /*a340*/  LDCU.64 UR8, c[0x0][0x5d8] ;  /* 0x0000bb00ff0877ac */ /* 0x000ea60008000a00 */
        /* <DEDUP_REMOVED lines=8> */
.L_x_213:
[----:B------:R-:W1:Y:S01]  /*a3d0*/  LDCU.64 UR6, c[0x0][0x5f0] ;  /* 0x0000be00ff0677ac */ /* 0x000e620008000a00 */
[----:B------:R-:W-:-:S04]  /*a3e0*/  UPRMT UR4, UR40, 0x7771, URZ ;  /* 0x0000777128047896 */ /* 0x000fc800080000ff */
[----:B------:R-:W-:Y:S01]  /*a3f0*/  UISETP.GT.AND UP0, UPT, UR4, 0x9, UPT ;  /* 0x000000090400788c */ /* 0x000fe2000bf04270 */
[----:B-12-4-:R-:W-:-:S05]  /*a400*/  IADD3 R2, P0, PT, R0, UR6, RZ ;  /* 0x0000000600027c10 */ /* 0x016fca000ff1e0ff */
        /* <DEDUP_REMOVED lines=15> */
.L_x_217:
[----:B------:R-:W2:Y:S02]  /*a500*/  LDG.E.U8 R2, desc[UR36][R2.64] ;  /* 0x0000002402027981 */ /* 0x000ea4000c1e1100 */
[----:B--2---:R-:W-:-:S04]  /*a510*/  I2FP.F32.U32 R0, R2 ;  /* 0x0000000200007245 */ /* 0x004fc80000201000 */
[----:B------:R-:W-:-:S04]  /*a520*/  F2FP.BF16.F32.PACK_AB R0, RZ, R0 ;  /* 0x00000000ff00723e */ /* 0x000fc800000010ff */
[----:B------:R-:W-:Y:S01]  /*a530*/  PRMT R19, R0, 0x7610, R19 ;  /* 0x0000761000137816 */ /* 0x000fe20000000013 */
[----:B------:R-:W-:Y:S06]  /*a540*/  BRA `(.L_x_219) ;  /* 0x0000000c00c07947 */ /* 0x000fec0003800000 */
.L_x_216:
        /* <DEDUP_REMOVED lines=11> */
.L_x_221:
[----:B------:R-:W2:Y:S02]  /*a600*/  LDG.E R2, desc[UR36][R2.64] ;  /* 0x0000002402027981 */ /* 0x000ea4000c1e1900 */
[----:B--2---:R-:W-:-:S04]  /*a610*/  I2FP.F32.S32 R0, R2 ;  /* 0x0000000200007245 */ /* 0x004fc80000201400 */
[----:B------:R-:W-:-:S04]  /*a620*/  F2FP.BF16.F32.PACK_AB R0, RZ, R0 ;  /* 0x00000000ff00723e */ /* 0x000fc800000010ff */
[----:B------:R-:W-:Y:S01]  /*a630*/  PRMT R19, R0, 0x7610, R19 ;  /* 0x0000761000137816 */ /* 0x000fe20000000013 */
[----:B------:R-:W-:Y:S06]  /*a640*/  BRA `(.L_x_219) ;  /* 0x0000000c00807947 */ /* 0x000fec0003800000 */
.L_x_220:
[----:B------:R-:W2:Y:S02]  /*a650*/  LDG.E.U16 R2, desc[UR36][R2.64] ;  /* 0x0000002402027981 */ /* 0x000ea4000c1e1500 */
[----:B--2---:R-:W0:Y:S02]  /*a660*/  I2F.S16 R0, R2 ;  /* 0x0000000200007306 */ /* 0x004e240000101400 */
[----:B0-----:R-:W-:-:S04]  /*a670*/  F2FP.BF16.F32.PACK_AB R0, RZ, R0 ;  /* 0x00000000ff00723e */ /* 0x001fc800000010ff */
[----:B------:R-:W-:Y:S01]  /*a680*/  PRMT R19, R0, 0x7610, R19 ;  /* 0x0000761000137816 */ /* 0x000fe20000000013 */
[----:B------:R-:W-:Y:S06]  /*a690*/  BRA `(.L_x_219) ;  /* 0x0000000c006c7947 */ /* 0x000fec0003800000 */
.L_x_215:
        /* <DEDUP_REMOVED lines=9> */
.L_x_223:
[----:B------:R-:W2:Y:S02]  /*a730*/  LDG.E.U16 R0, desc[UR36][R2.64] ;  /* 0x0000002402007981 */ /* 0x000ea4000c1e1500 */
[----:B--2---:R-:W-:-:S05]  /*a740*/  HADD2.F32 R0, -RZ, R0.H0_H0 ;  /* 0x20000000ff007230 */ /* 0x004fca0000004100 */
[----:B------:R-:W-:-:S04]  /*a750*/  F2FP.BF16.F32.PACK_AB R0, RZ, R0 ;  /* 0x00000000ff00723e */ /* 0x000fc800000010ff */
[----:B------:R-:W-:Y:S01]  /*a760*/  PRMT R19, R0, 0x7610, R19 ;  /* 0x0000761000137816 */ /* 0x000fe20000000013 */
[----:B------:R-:W-:Y:S06]  /*a770*/  BRA `(.L_x_219) ;  /* 0x0000000c00347947 */ /* 0x000fec0003800000 */
.L_x_222:
        /* <DEDUP_REMOVED lines=9> */
.L_x_225:
[----:B------:R-:W2:Y:S02]  /*a810*/  LDG.E.U16 R2, desc[UR36][R2.64] ;  /* 0x0000002402027981 */ /* 0x000ea4000c1e1500 */
[----:B--2---:R-:W-:-:S05]  /*a820*/  HADD2.F32 R0, -RZ, R2.H0_H0 ;  /* 0x20000002ff007230 */ /* 0x004fca0000004100 */
[----:B------:R-:W-:-:S04]  /*a830*/  F2FP.BF16.F32.PACK_AB R0, RZ, R0 ;  /* 0x00000000ff00723e */ /* 0x000fc800000010ff */
[----:B------:R-:W-:Y:S01]  /*a840*/  PRMT R19, R0, 0x7610, R19 ;  /* 0x0000761000137816 */ /* 0x000fe20000000013 */
[----:B------:R-:W-:Y:S06]  /*a850*/  BRA `(.L_x_219) ;  /* 0x0000000800fc7947 */ /* 0x000fec0003800000 */
.L_x_224:
        /* <DEDUP_REMOVED lines=9> */
.L_x_214:
        /* <DEDUP_REMOVED lines=14> */
.L_x_228:
        /* <DEDUP_REMOVED lines=9> */
.L_x_227:
        /* <DEDUP_REMOVED lines=27> */
.L_x_230:
        /* <DEDUP_REMOVED lines=14> */
.L_x_229:
[----:B------:R0:W5:Y:S01]  /*acf0*/  LDG.E.U16 R19, desc[UR36][R2.64] ;  /* 0x0000002402137981 */ /* 0x000162000c1e1500 */
[----:B------:R-:W-:Y:S05]  /*ad00*/  BRA `(.L_x_219) ;  /* 0x0000000400d07947 */ /* 0x000fea0003800000 */
.L_x_226:
        /* <DEDUP_REMOVED lines=13> */
.L_x_233:
        /* <DEDUP_REMOVED lines=21> */
.L_x_237:
[----:B------:R-:W-:Y:S05]  /*af30*/  BSYNC.RECONVERGENT B1 ;  /* 0x0000000000017941 */ /* 0x000fea0003800200 */
.L_x_236:
[----:B------:R-:W-:Y:S01]  /*af40*/  IMAD.SHL.U32 R0, R0, 0x100000, RZ ;  /* 0x0010000000007824 */ /* 0x000fe200078e00ff */
[----:B------:R-:W-:-:S04]  /*af50*/  LEA R2, R2, 0x3b800000, 0x17 ;  /* 0x3b80000002027811 */ /* 0x000fc800078eb8ff */
[----:B------:R-:W-:-:S07]  /*af60*/  LOP3.LUT R0, R2, R0, R7, 0xfe, !PT ;  /* 0x0000000002007212 */ /* 0x000fce00078efe07 */
.L_x_235:
[----:B------:R-:W-:Y:S05]  /*af70*/  BSYNC.RECONVERGENT B0 ;  /* 0x0000000000007941 */ /* 0x000fea0003800200 */
.L_x_234:
[----:B------:R-:W-:-:S04]  /*af80*/  F2FP.BF16.F32.PACK_AB R0, RZ, R0 ;  /* 0x00000000ff00723e */ /* 0x000fc800000010ff */
[----:B------:R-:W-:Y:S01]  /*af90*/  PRMT R19, R0, 0x7610, R19 ;  /* 0x0000761000137816 */ /* 0x000fe20000000013 */
[----:B------:R-:W-:Y:S06]  /*afa0*/  BRA `(.L_x_219) ;  /* 0x0000000400287947 */ /* 0x000fec0003800000 */
.L_x_232:
        /* <DEDUP_REMOVED lines=21> */
.L_x_241:
[----:B------:R-:W-:Y:S05]  /*b100*/  BSYNC.RECONVERGENT B1 ;  /* 0x0000000000017941 */ /* 0x000fea0003800200 */
.L_x_240:
[----:B------:R-:W-:Y:S01]  /*b110*/  IMAD.SHL.U32 R0, R0, 0x200000, RZ ;  /* 0x0020000000007824 */ /* 0x000fe200078e00ff */
[----:B------:R-:W-:-:S04]  /*b120*/  LEA R2, R2, 0x37800000, 0x17 ;  /* 0x3780000002027811 */ /* 0x000fc800078eb8ff */
[----:B------:R-:W-:-:S07]  /*b130*/  LOP3.LUT R0, R2, R0, R7, 0xfe, !PT ;  /* 0x0000000002007212 */ /* 0x000fce00078efe07 */
.L_x_239:
[----:B------:R-:W-:Y:S05]  /*b140*/  BSYNC.RECONVERGENT B0 ;  /* 0x0000000000007941 */ /* 0x000fea0003800200 */
.L_x_238:
[----:B------:R-:W-:-:S04]  /*b150*/  F2FP.BF16.F32.PACK_AB R0, RZ, R0 ;  /* 0x00000000ff00723e */ /* 0x000fc800000010ff */
[----:B------:R-:W-:Y:S01]  /*b160*/  PRMT R19, R0, 0x7610, R19 ;  /* 0x0000761000137816 */ /* 0x000fe20000000013 */
[----:B------:R-:W-:Y:S06]  /*b170*/  BRA `(.L_x_219) ;  /* 0x0000000000b47947 */ /* 0x000fec0003800000 */
.L_x_231:
        /* <DEDUP_REMOVED lines=12> */
[----:B------:R-:W-:Y:S01]  /*b240*/  @!P0 IMAD.MOV.U32 R0, RZ, RZ, 0x7f800001 ;  /* 0x7f800001ff008424 */ /* 0x000fe200078e00ff */
[----:B------:R-:W-:-:S07]  /*b250*/  @P0 SHF.L.U32 R0, R2, 0x17, RZ ;  /* 0x0000001702000819 */ /* 0x000fce00000006ff */
.L_x_245:
[----:B------:R-:W-:Y:S05]  /*b260*/  BSYNC.RECONVERGENT B0 ;  /* 0x0000000000007941 */ /* 0x000fea0003800200 */
.L_x_244:
[----:B------:R-:W-:-:S04]  /*b270*/  F2FP.BF16.F32.PACK_AB R0, RZ, R0 ;  /* 0x00000000ff00723e */ /* 0x000fc800000010ff */
[----:B------:R-:W-:Y:S01]  /*b280*/  PRMT R19, R0, 0x7610, R19 ;  /* 0x0000761000137816 */ /* 0x000fe20000000013 */
[----:B------:R-:W-:Y:S06]  /*b290*/  BRA `(.L_x_219) ;  /* 0x00000000006c7947 */ /* 0x000fec0003800000 */
.L_x_218:
        /* <DEDUP_REMOVED lines=16> */
.L_x_246:
[----:B------:R-:W-:Y:S01]  /*b3a0*/  PRMT R19, RZ, 0x7610, R19 ;  /* 0x00007610ff137816 */ /* 0x000fe20000000013 */
[----:B------:R-:W-:Y:S06]  /*b3b0*/  BRA `(.L_x_219) ;  /* 0x0000000000247947 */ /* 0x000fec0003800000 */
.L_x_243:
[----:B------:R-:W2:Y:S02]  /*b3c0*/  LDG.E.64 R2, desc[UR36][R2.64] ;  /* 0x0000002402027981 */ /* 0x000ea4000c1e1b00 */
[----:B--2---:R-:W0:Y:S02]  /*b3d0*/  I2F.U64 R0, R2 ;  /* 0x0000000200007312 */ /* 0x004e240000301000 */
[----:B0-----:R-:W-:-:S04]  /*b3e0*/  F2FP.BF16.F32.PACK_AB R0, RZ, R0 ;  /* 0x00000000ff00723e */ /* 0x001fc800000010ff */
[----:B------:R-:W-:Y:S01]  /*b3f0*/  PRMT R19, R0, 0x7610, R19 ;  /* 0x0000761000137816 */ /* 0x000fe20000000013 */
[----:B------:R-:W-:Y:S06]  /*b400*/  BRA `(.L_x_219) ;  /* 0x0000000000107947 */ /* 0x000fec0003800000 */
.L_x_242:
[----:B------:R-:W2:Y:S02]  /*b410*/  LDG.E R2, desc[UR36][R2.64] ;  /* 0x0000002402027981 */ /* 0x000ea4000c1e1900 */
[----:B--2---:R-:W-:-:S04]  /*b420*/  I2FP.F32.U32 R0, R2 ;  /* 0x0000000200007245 */ /* 0x004fc80000201000 */
[----:B------:R-:W-:-:S04]  /*b430*/  F2FP.BF16.F32.PACK_AB R0, RZ, R0 ;  /* 0x00000000ff00723e */ /* 0x000fc800000010ff */
[----:B------:R-:W-:-:S07]  /*b440*/  PRMT R19, R0, 0x7610, R19 ;  /* 0x0000761000137816 */ /* 0x000fce0000000013 */
.L_x_219:
        /* <DEDUP_REMOVED lines=18> */
.L_x_250:
[----:B------:R-:W2:Y:S02]  /*b570*/  LDG.E.U8 R2, desc[UR36][R2.64] ;  /* 0x0000002402027981 */ /* 0x000ea4000c1e1100 */
[----:B--2---:R-:W-:-:S04]  /*b580*/  I2FP.F32.U32 R0, R2 ;  /* 0x0000000200007245 */ /* 0x004fc80000201000 */
[----:B------:R-:W-:Y:S01]  /*b590*/  F2FP.BF16.F32.PACK_AB R0, RZ, R0 ;  /* 0x00000000ff00723e */ /* 0x000fe200000010ff */
[----:B------:R-:W-:Y:S06]  /*b5a0*/  BRA `(.L_x_252) ;  /* 0x0000000c00847947 */ /* 0x000fec0003800000 */
.L_x_249:
        /* <DEDUP_REMOVED lines=10> */
.L_x_254:
[----:B------:R-:W2:Y:S02]  /*b650*/  LDG.E R2, desc[UR36][R2.64] ;  /* 0x0000002402027981 */ /* 0x000ea4000c1e1900 */
[----:B--2---:R-:W-:-:S04]  /*b660*/  I2FP.F32.S32 R0, R2 ;  /* 0x0000000200007245 */ /* 0x004fc80000201400 */
[----:B------:R-:W-:Y:S01]  /*b670*/  F2FP.BF16.F32.PACK_AB R0, RZ, R0 ;  /* 0x00000000ff00723e */ /* 0x000fe200000010ff */
[----:B------:R-:W-:Y:S06]  /*b680*/  BRA `(.L_x_252) ;  /* 0x0000000c004c7947 */ /* 0x000fec0003800000 */
.L_x_253:
[----:B------:R-:W2:Y:S02]  /*b690*/  LDG.E.U16 R2, desc[UR36][R2.64] ;  /* 0x0000002402027981 */ /* 0x000ea4000c1e1500 */
[----:B--2---:R-:W0:Y:S02]  /*b6a0*/  I2F.S16 R0, R2 ;  /* 0x0000000200007306 */ /* 0x004e240000101400 */
[----:B0-----:R-:W-:Y:S01]  /*b6b0*/  F2FP.BF16.F32.PACK_AB R0, RZ, R0 ;  /* 0x00000000ff00723e */ /* 0x001fe200000010ff */
[----:B------:R-:W-:Y:S06]  /*b6c0*/  BRA `(.L_x_252) ;  /* 0x0000000c003c7947 */ /* 0x000fec0003800000 */
.L_x_248:
        /* <DEDUP_REMOVED lines=9> */
.L_x_256:
[----:B------:R-:W2:Y:S02]  /*b760*/  LDG.E.U16 R0, desc[UR36][R2.64] ;  /* 0x0000002402007981 */ /* 0x000ea4000c1e1500 */
[----:B--2---:R-:W-:-:S05]  /*b770*/  HADD2.F32 R0, -RZ, R0.H0_H0 ;  /* 0x20000000ff007230 */ /* 0x004fca0000004100 */
[----:B------:R-:W-:Y:S01]  /*b780*/  F2FP.BF16.F32.PACK_AB R0, RZ, R0 ;  /* 0x00000000ff00723e */ /* 0x000fe200000010ff */
[----:B------:R-:W-:Y:S06]  /*b790*/  BRA `(.L_x_252) ;  /* 0x0000000c00087947 */ /* 0x000fec0003800000 */
.L_x_255:
        /* <DEDUP_REMOVED lines=9> */
.L_x_258:
[----:B------:R-:W2:Y:S02]  /*b830*/  LDG.E.U16 R2, desc[UR36][R2.64] ;  /* 0x0000002402027981 */ /* 0x000ea4000c1e1500 */
[----:B--2---:R-:W-:-:S05]  /*b840*/  HADD2.F32 R0, -RZ, R2.H0_H0 ;  /* 0x20000002ff007230 */ /* 0x004fca0000004100 */
[----:B------:R-:W-:Y:S01]  /*b850*/  F2FP.BF16.F32.PACK_AB R0, RZ, R0 ;  /* 0x00000000ff00723e */ /* 0x000fe200000010ff */
[----:B------:R-:W-:Y:S06]  /*b860*/  BRA `(.L_x_252) ;  /* 0x0000000800d47947 */ /* 0x000fec0003800000 */
.L_x_257:
        /* <DEDUP_REMOVED lines=8> */
.L_x_247:
        /* <DEDUP_REMOVED lines=13> */
.L_x_261:
        /* <DEDUP_REMOVED lines=8> */
.L_x_260:
        /* <DEDUP_REMOVED lines=14> */
[----:B------:R-:W-:-:S05]  /*bb20*/  VIADD R5, R5, 0xfffffffc ;  /* 0xfffffffc05057836 */ /* 0x000fca0000000000 */
[C---:B------:R-:W-:Y:S02]  /*bb30*/  SHF.L.U32 R6, R4.reuse, R5, RZ ;  /* 0x0000000504067219 */ /* 0x040fe400000006ff */
[----:B------:R-:W-:Y:S01]  /*bb40*/  SHF.L.U32 R7, R5, 0x17, RZ ;  /* 0x0000001705077819 */ /* 0x000fe200000006ff */
        /* <DEDUP_REMOVED lines=10> */
.L_x_263:
        /* <DEDUP_REMOVED lines=13> */
.L_x_262:
[----:B------:R0:W5:Y:S01]  /*bcc0*/  LDG.E.U16 R0, desc[UR36][R2.64] ;  /* 0x0000002402007981 */ /* 0x000162000c1e1500 */
[----:B------:R-:W-:Y:S05]  /*bcd0*/  BRA `(.L_x_252) ;  /* 0x0000000400b87947 */ /* 0x000fea0003800000 */
.L_x_259:
        /* <DEDUP_REMOVED lines=12> */
.L_x_266:
        /* <DEDUP_REMOVED lines=21> */
.L_x_270:
[----:B------:R-:W-:Y:S05]  /*bef0*/  BSYNC.RECONVERGENT B1 ;  /* 0x0000000000017941 */ /* 0x000fea0003800200 */
.L_x_269:
[----:B------:R-:W-:Y:S01]  /*bf00*/  IMAD.SHL.U32 R0, R0, 0x100000, RZ ;  /* 0x0010000000007824 */ /* 0x000fe200078e00ff */
[----:B------:R-:W-:-:S04]  /*bf10*/  LEA R2, R2, 0x3b800000, 0x17 ;  /* 0x3b80000002027811 */ /* 0x000fc800078eb8ff */
[----:B------:R-:W-:-:S07]  /*bf20*/  LOP3.LUT R0, R2, R0, R7, 0xfe, !PT ;  /* 0x0000000002007212 */ /* 0x000fce00078efe07 */
.L_x_268:
[----:B------:R-:W-:Y:S05]  /*bf30*/  BSYNC.RECONVERGENT B0 ;  /* 0x0000000000007941 */ /* 0x000fea0003800200 */
.L_x_267:
[----:B------:R-:W-:Y:S01]  /*bf40*/  F2FP.BF16.F32.PACK_AB R0, RZ, R0 ;  /* 0x00000000ff00723e */ /* 0x000fe200000010ff */
[----:B------:R-:W-:Y:S06]  /*bf50*/  BRA `(.L_x_252) ;  /* 0x0000000400187947 */ /* 0x000fec0003800000 */
.L_x_265:
[----:B------:R-:W2:Y:S01]  /*bf60*/  LDG.E.U8 R3, desc[UR36][R2.64] ;  /* 0x0000002402037981 */ /* 0x000ea2000c1e1100 */
[----:B------:R-:W-:Y:S01]  /*bf70*/  BSSY.RECONVERGENT B0, `(.L_x_271) ;  /* 0x0000018000007945 */ /* 0x000fe20003800200 */
[----:B------:R-:W-:Y:S01]  /*bf80*/  HFMA2 R0, -RZ, RZ, 0, 0 ;  /* 0x00000000ff007431 */ /* 0x000fe200000001ff */
        /* <DEDUP_REMOVED lines=18> */
.L_x_274:
[----:B------:R-:W-:Y:S05]  /*c0b0*/  BSYNC.RECONVERGENT B1 ;  /* 0x0000000000017941 */ /* 0x000fea0003800200 */
.L_x_273:
[----:B------:R-:W-:Y:S01]  /*c0c0*/  IMAD.SHL.U32 R0, R0, 0x200000, RZ ;  /* 0x0020000000007824 */ /* 0x000fe200078e00ff */
[----:B------:R-:W-:-:S04]  /*c0d0*/  LEA R2, R2, 0x37800000, 0x17 ;  /* 0x3780000002027811 */ /* 0x000fc800078eb8ff */
[----:B------:R-:W-:-:S07]  /*c0e0*/  LOP3.LUT R0, R2, R0, R7, 0xfe, !PT ;  /* 0x0000000002007212 */ /* 0x000fce00078efe07 */
.L_x_272:
[----:B------:R-:W-:Y:S05]  /*c0f0*/  BSYNC.RECONVERGENT B0 ;  /* 0x0000000000007941 */ /* 0x000fea0003800200 */
.L_x_271:
[----:B------:R-:W-:Y:S01]  /*c100*/  F2FP.BF16.F32.PACK_AB R0, RZ, R0 ;  /* 0x00000000ff00723e */ /* 0x000fe200000010ff */
[----:B------:R-:W-:Y:S06]  /*c110*/  BRA `(.L_x_252) ;  /* 0x0000000000a87947 */ /* 0x000fec0003800000 */
.L_x_264:
        /* <DEDUP_REMOVED lines=8> */
[----:B------:R-:W-:Y:S02]  /*c1a0*/  MOV R0, 0x400000 ;  /* 0x0040000000007802 */ /* 0x000fe40000000f00 */
[----:B--2---:R-:W-:-:S13]  /*c1b0*/  ISETP.NE.AND P0, PT, R2, RZ, PT ;  /* 0x000000ff0200720c */ /* 0x004fda0003f05270 */
[----:B------:R-:W-:Y:S05]  /*c1c0*/  @!P0 BRA `(.L_x_278) ;  /* 0x00000000000c8947 */ /* 0x000fea0003800000 */
[----:B------:R-:W-:-:S13]  /*c1d0*/  ISETP.NE.AND P0, PT, R2, 0xff, PT ;  /* 0x000000ff0200780c */ /* 0x000fda0003f05270 */
[----:B------:R-:W-:Y:S02]  /*c1e0*/  @!P0 IMAD.MOV.U32 R0, RZ, RZ, 0x7f800001 ;  /* 0x7f800001ff008424 */ /* 0x000fe400078e00ff */
[----:B------:R-:W-:-:S07]  /*c1f0*/  @P0 IMAD.SHL.U32 R0, R2, 0x800000, RZ ;  /* 0x0080000002000824 */ /* 0x000fce00078e00ff */
.L_x_278:
[----:B------:R-:W-:Y:S05]  /*c200*/  BSYNC.RECONVERGENT B0 ;  /* 0x0000000000007941 */ /* 0x000fea0003800200 */
.L_x_277:
[----:B------:R-:W-:Y:S01]  /*c210*/  F2FP.BF16.F32.PACK_AB R0, RZ, R0 ;  /* 0x00000000ff00723e */ /* 0x000fe200000010ff */
[----:B------:R-:W-:Y:S06]  /*c220*/  BRA `(.L_x_252) ;  /* 0x0000000000647947 */ /* 0x000fec0003800000 */
.L_x_251:
[----:B------:R-:W-:Y:S01]  /*c230*/  MOV R2, 0x0 ;  /* 0x0000000000027802 */ /* 0x000fe20000000f00 */
[----:B------:R-:W0:Y:S01]  /*c240*/  LDCU.64 UR4, c[0x4][0x128] ;  /* 0x01002500ff0477ac */ /* 0x000e220008000a00 */
[----:B------:R-:W-:Y:S02]  /*c250*/  HFMA2 R12, -RZ, RZ, 0, 5.9604644775390625e-08 ;  /* 0x00000001ff0c7431 */ /* 0x000fe400000001ff */
[----:B------:R-:W-:Y:S01]  /*c260*/  IMAD.MOV.U32 R8, RZ, RZ, 0x4e ;  /* 0x0000004eff087424 */ /* 0x000fe200078e00ff */
[----:B------:R-:W1:Y:S01]  /*c270*/  LDCU.64 UR6, c[0x4][0x130] ;  /* 0x01002600ff0677ac */ /* 0x000e620008000a00 */
[----:B------:R-:W2:Y:S01]  /*c280*/  LDC.64 R2, c[0x4][R2] ;  /* 0x0100000002027b82 */ /* 0x000ea20000000a00 */
[----:B------:R-:W-:Y:S01]  /*c290*/  IMAD.MOV.U32 R13, RZ, RZ, RZ ;  /* 0x000000ffff0d7224 */ /* 0x000fe200078e00ff */
        /* <DEDUP_REMOVED lines=9> */
.L_x_279:
[----:B------:R-:W-:Y:S01]  /*c330*/  PRMT R0, RZ, 0x7610, R0 ;  /* 0x00007610ff007816 */ /* 0x000fe20000000000 */
[----:B------:R-:W-:Y:S06]  /*c340*/  BRA `(.L_x_252) ;  /* 0x00000000001c7947 */ /* 0x000fec0003800000 */
.L_x_276:
[----:B------:R-:W2:Y:S02]  /*c350*/  LDG.E.64 R2, desc[UR36][R2.64] ;  /* 0x0000002402027981 */ /* 0x000ea4000c1e1b00 */
[----:B--2---:R-:W0:Y:S02]  /*c360*/  I2F.U64 R0, R2 ;  /* 0x0000000200007312 */ /* 0x004e240000301000 */
[----:B0-----:R-:W-:Y:S01]  /*c370*/  F2FP.BF16.F32.PACK_AB R0, RZ, R0 ;  /* 0x00000000ff00723e */ /* 0x001fe200000010ff */
[----:B------:R-:W-:Y:S06]  /*c380*/  BRA `(.L_x_252) ;  /* 0x00000000000c7947 */ /* 0x000fec0003800000 */
.L_x_275:
[----:B------:R-:W2:Y:S02]  /*c390*/  LDG.E R2, desc[UR36][R2.64] ;  /* 0x0000002402027981 */ /* 0x000ea4000c1e1900 */
[----:B--2---:R-:W-:-:S04]  /*c3a0*/  I2FP.F32.U32 R0, R2 ;  /* 0x0000000200007245 */ /* 0x004fc80000201000 */
[----:B------:R-:W-:-:S07]  /*c3b0*/  F2FP.BF16.F32.PACK_AB R0, RZ, R0 ;  /* 0x00000000ff00723e */ /* 0x000fce00000010ff */
.L_x_252:
        /* <DEDUP_REMOVED lines=26> */
[----:B0-----:R-:W-:-:S04]  /*c560*/  SHF.L.U32 R0, R19, 0x10, RZ ;  /* 0x0000001013007819 */ /* 0x001fc800000006ff */
[----:B------:R-:W0:Y:S02]  /*c570*/  F2I.FTZ.TRUNC.NTZ R5, R0 ;  /* 0x0000000000057305 */ /* 0x000e24000021f100 */
[----:B0-----:R0:W-:Y:S01]  /*c580*/  STG.E.U8 desc[UR36][R2.64], R5 ;  /* 0x0000000502007986 */ /* 0x0011e2000c101124 */
[----:B------:R-:W-:Y:S05]  /*c590*/  BRA `(.L_x_285) ;  /* 0x0000000c007c7947 */ /* 0x000fea0003800000 */
.L_x_283:
[----:B0-----:R-:W-:-:S06]  /*c5a0*/  IMAD.U32 R5, R19, 0x10000, RZ ;  /* 0x0001000013057824 */ /* 0x001fcc00078e00ff */
[----:B------:R-:W0:Y:S02]  /*c5b0*/  F2I.S64.TRUNC R4, R5 ;  /* 0x0000000500047311 */ /* 0x000e24000020d900 */
[----:B0-----:R0:W-:Y:S01]  /*c5c0*/  STG.E.U8 desc[UR36][R2.64], R4 ;  /* 0x0000000402007986 */ /* 0x0011e2000c101124 */
[----:B------:R-:W-:Y:S05]  /*c5d0*/  BRA `(.L_x_285) ;  /* 0x0000000c006c7947 */ /* 0x000fea0003800000 */
.L_x_282:
        /* <DEDUP_REMOVED lines=10> */
.L_x_287:
[----:B0-----:R-:W-:-:S06]  /*c680*/  IMAD.U32 R19, R19, 0x10000, RZ ;  /* 0x0001000013137824 */ /* 0x001fcc00078e00ff */
[----:B------:R-:W0:Y:S02]  /*c690*/  F2I.FTZ.TRUNC.NTZ R19, R19 ;  /* 0x0000001300137305 */ /* 0x000e24000021f100 */
[----:B0-----:R0:W-:Y:S01]  /*c6a0*/  STG.E desc[UR36][R2.64], R19 ;  /* 0x0000001302007986 */ /* 0x0011e2000c101924 */
[----:B------:R-:W-:Y:S05]  /*c6b0*/  BRA `(.L_x_285) ;  /* 0x0000000c00347947 */ /* 0x000fea0003800000 */
.L_x_286:
[----:B0-----:R-:W-:-:S06]  /*c6c0*/  IMAD.U32 R19, R19, 0x10000, RZ ;  /* 0x0001000013137824 */ /* 0x001fcc00078e00ff */
[----:B------:R-:W0:Y:S02]  /*c6d0*/  F2I.FTZ.TRUNC.NTZ R19, R19 ;  /* 0x0000001300137305 */ /* 0x000e24000021f100 */
[----:B0-----:R0:W-:Y:S01]  /*c6e0*/  STG.E.U16 desc[UR36][R2.64], R19 ;  /* 0x0000001302007986 */ /* 0x0011e2000c101524 */
[----:B------:R-:W-:Y:S05]  /*c6f0*/  BRA `(.L_x_285) ;  /* 0x0000000c00247947 */ /* 0x000fea0003800000 */
.L_x_281:
        /* <DEDUP_REMOVED lines=9> */
.L_x_289:
[----:B0-----:R-:W-:-:S05]  /*c790*/  IMAD.U32 R0, R19, 0x10000, RZ ;  /* 0x0001000013007824 */ /* 0x001fca00078e00ff */
[----:B------:R-:W-:-:S05]  /*c7a0*/  F2FP.F16.F32.PACK_AB R0, RZ, R0 ;  /* 0x00000000ff00723e */ /* 0x000fca00000000ff */
[----:B------:R0:W-:Y:S01]  /*c7b0*/  STG.E.U16 desc[UR36][R2.64], R0 ;  /* 0x0000000002007986 */ /* 0x0001e2000c101524 */
[----:B------:R-:W-:Y:S05]  /*c7c0*/  BRA `(.L_x_285) ;  /* 0x0000000800f07947 */ /* 0x000fea0003800000 */
.L_x_288:
        /* <DEDUP_REMOVED lines=10> */
.L_x_291:
[----:B0-----:R-:W-:-:S05]  /*c870*/  IMAD.U32 R19, R19, 0x10000, RZ ;  /* 0x0001000013137824 */ /* 0x001fca00078e00ff */
[----:B------:R-:W-:-:S04]  /*c880*/  F2FP.F16.F32.PACK_AB R5, RZ, R19 ;  /* 0x00000013ff05723e */ /* 0x000fc800000000ff */
[----:B------:R-:W-:-:S05]  /*c890*/  PRMT R5, R5, 0x5410, RZ ;  /* 0x0000541005057816 */ /* 0x000fca00000000ff */
[----:B------:R0:W-:Y:S01]  /*c8a0*/  STG.E desc[UR36][R2.64], R5 ;  /* 0x0000000502007986 */ /* 0x0001e2000c101924 */
[----:B------:R-:W-:Y:S05]  /*c8b0*/  BRA `(.L_x_285) ;  /* 0x0000000800b47947 */ /* 0x000fea0003800000 */
.L_x_290:
[----:B0-----:R-:W-:-:S05]  /*c8c0*/  SHF.L.U32 R4, R19, 0x10, RZ ;  /* 0x0000001013047819 */ /* 0x001fca00000006ff */
[----:B------:R-:W-:-:S06]  /*c8d0*/  FMUL.FTZ R4, R4, 1 ;  /* 0x3f80000004047820 */ /* 0x000fcc0000410000 */
[----:B------:R-:W0:Y:S02]  /*c8e0*/  F2F.F64.F32 R4, R4 ;  /* 0x0000000400047310 */ /* 0x000e240000201800 */
[----:B0-----:R0:W-:Y:S01]  /*c8f0*/  STG.E.64 desc[UR36][R2.64], R4 ;  /* 0x0000000402007986 */ /* 0x0011e2000c101b24 */
[----:B------:R-:W-:Y:S05]  /*c900*/  BRA `(.L_x_285) ;  /* 0x0000000800a07947 */ /* 0x000fea0003800000 */
.L_x_280:
        /* <DEDUP_REMOVED lines=14> */
.L_x_295:
        /* <DEDUP_REMOVED lines=18> */
.L_x_298:
[----:B------:R-:W-:-:S04]  /*cb10*/  SHF.R.U32.HI R5, RZ, 0x18, R5 ;  /* 0x00000018ff057819 */ /* 0x000fc80000011605 */
[----:B------:R-:W-:-:S07]  /*cb20*/  LOP3.LUT R0, R0, 0x80, R5, 0xf8, !PT ;  /* 0x0000008000007812 */ /* 0x000fce00078ef805 */
.L_x_297:
[----:B------:R-:W-:Y:S05]  /*cb30*/  BSYNC.RECONVERGENT B0 ;  /* 0x0000000000007941 */ /* 0x000fea0003800200 */
.L_x_296:
[----:B------:R0:W-:Y:S01]  /*cb40*/  STG.E.U8 desc[UR36][R2.64], R0 ;  /* 0x0000000002007986 */ /* 0x0001e2000c101124 */
[----:B------:R-:W-:Y:S05]  /*cb50*/  BRA `(.L_x_285) ;  /* 0x00000008000c7947 */ /* 0x000fea0003800000 */
.L_x_294:
[----:B0-----:R-:W-:Y:S01]  /*cb60*/  SHF.L.U32 R5, R19, 0x10, RZ ;  /* 0x0000001013057819 */ /* 0x001fe200000006ff */
[----:B------:R-:W-:Y:S01]  /*cb70*/  BSSY.RECONVERGENT B0, `(.L_x_299) ;  /* 0x0000013000007945 */ /* 0x000fe20003800200 */
[----:B------:R-:W-:Y:S02]  /*cb80*/  IMAD.MOV.U32 R0, RZ, RZ, 0x80 ;  /* 0x00000080ff007424 */ /* 0x000fe400078e00ff */
        /* <DEDUP_REMOVED lines=15> */
.L_x_301:
[----:B------:R-:W-:-:S04]  /*cc80*/  SHF.R.U32.HI R5, RZ, 0x18, R5 ;  /* 0x00000018ff057819 */ /* 0x000fc80000011605 */
[----:B------:R-:W-:-:S07]  /*cc90*/  LOP3.LUT R0, R0, 0x80, R5, 0xf8, !PT ;  /* 0x0000008000007812 */ /* 0x000fce00078ef805 */
.L_x_300:
[----:B------:R-:W-:Y:S05]  /*cca0*/  BSYNC.RECONVERGENT B0 ;  /* 0x0000000000007941 */ /* 0x000fea0003800200 */
.L_x_299:
[----:B------:R0:W-:Y:S01]  /*ccb0*/  STG.E.U8 desc[UR36][R2.64], R0 ;  /* 0x0000000002007986 */ /* 0x0001e2000c101124 */
[----:B------:R-:W-:Y:S05]  /*ccc0*/  BRA `(.L_x_285) ;  /* 0x0000000400b07947 */ /* 0x000fea0003800000 */
.L_x_293:
        /* <DEDUP_REMOVED lines=22> */
.L_x_303:
[----:B0-----:R-:W-:-:S06]  /*ce30*/  IMAD.U32 R4, R19, 0x10000, RZ ;  /* 0x0001000013047824 */ /* 0x001fcc00078e00ff */
[----:B------:R-:W0:Y:S02]  /*ce40*/  F2I.U64.TRUNC R4, R4 ;  /* 0x0000000400047311 */ /* 0x000e24000020d800 */
[----:B0-----:R0:W-:Y:S01]  /*ce50*/  STG.E.64 desc[UR36][R2.64], R4 ;  /* 0x0000000402007986 */ /* 0x0011e2000c101b24 */
[----:B------:R-:W-:Y:S05]  /*ce60*/  BRA `(.L_x_285) ;  /* 0x0000000400487947 */ /* 0x000fea0003800000 */
.L_x_302:
[----:B0-----:R-:W-:-:S06]  /*ce70*/  IMAD.U32 R19, R19, 0x10000, RZ ;  /* 0x0001000013137824 */ /* 0x001fcc00078e00ff */
[----:B------:R-:W0:Y:S02]  /*ce80*/  F2I.FTZ.U32.TRUNC.NTZ R19, R19 ;  /* 0x0000001300137305 */ /* 0x000e24000021f000 */
[----:B0-----:R0:W-:Y:S01]  /*ce90*/  STG.E desc[UR36][R2.64], R19 ;  /* 0x0000001302007986 */ /* 0x0011e2000c101924 */
[----:B------:R-:W-:Y:S05]  /*cea0*/  BRA `(.L_x_285) ;  /* 0x0000000400387947 */ /* 0x000fea0003800000 */
.L_x_292:
        /* <DEDUP_REMOVED lines=11> */
.L_x_305:
[----:B0-----:R-:W-:Y:S01]  /*cf60*/  IMAD.U32 R19, R19, 0x10000, RZ ;  /* 0x0001000013137824 */ /* 0x001fe200078e00ff */
[----:B------:R-:W-:-:S03]  /*cf70*/  CS2R R6, SRZ ;  /* 0x0000000000067805 */ /* 0x000fc6000001ff00 */
[----:B------:R-:W-:-:S06]  /*cf80*/  FMUL.FTZ R4, R19, 1 ;  /* 0x3f80000013047820 */ /* 0x000fcc0000410000 */
[----:B------:R-:W0:Y:S02]  /*cf90*/  F2F.F64.F32 R4, R4 ;  /* 0x0000000400047310 */ /* 0x000e240000201800 */
[----:B0-----:R0:W-:Y:S01]  /*cfa0*/  STG.E.128 desc[UR36][R2.64], R4 ;  /* 0x0000000402007986 */ /* 0x0011e2000c101d24 */
[----:B------:R-:W-:Y:S05]  /*cfb0*/  BRA `(.L_x_285) ;  /* 0x0000000000f47947 */ /* 0x000fea0003800000 */
.L_x_304:
[----:B------:R-:W-:-:S09]  /*cfc0*/  UISETP.NE.AND UP0, UPT, UR6, 0xf, UPT ;  /* 0x0000000f0600788c */ /* 0x000fd2000bf05270 */
[----:B------:R-:W-:Y:S05]  /*cfd0*/  BRA.U !UP0, `(.L_x_306) ;  /* 0x0000000108e87547 */ /* 0x000fea000b800000 */
[----:B------:R-:W-:-:S09]  /*cfe0*/  UISETP.NE.AND UP0, UPT, UR6, 0x17, UPT ;  /* 0x000000170600788c */ /* 0x000fd2000bf05270 */
[----:B------:R-:W-:Y:S05]  /*cff0*/  BRA.U !UP0, `(.L_x_307) ;  /* 0x0000000108907547 */ /* 0x000fea000b800000 */
[----:B------:R-:W-:-:S09]  /*d000*/  UISETP.NE.AND UP0, UPT, UR6, 0x18, UPT ;  /* 0x000000180600788c */ /* 0x000fd2000bf05270 */
[----:B------:R-:W-:Y:S05]  /*d010*/  BRA.U !UP0, `(.L_x_308) ;  /* 0x0000000108447547 */ /* 0x000fea000b800000 */
.L_x_284:
[----:B------:R-:W-:Y:S01]  /*d020*/  MOV R0, 0x0 ;  /* 0x0000000000007802 */ /* 0x000fe20000000f00 */
[----:B------:R-:W1:Y:S01]  /*d030*/  LDCU.64 UR4, c[0x4][0x128] ;  /* 0x01002500ff0477ac */ /* 0x000e620008000a00 */
[----:B------:R-:W-:Y:S02]  /*d040*/  HFMA2 R13, -RZ, RZ, 0, 0 ;  /* 0x00000000ff0d7431 */ /* 0x000fe400000001ff */
[----:B------:R-:W-:Y:S01]  /*d050*/  IMAD.MOV.U32 R8, RZ, RZ, 0x65 ;  /* 0x00000065ff087424 */ /* 0x000fe200078e00ff */
[----:B------:R2:W3:Y:S01]  /*d060*/  LDC.64 R2, c[0x4][R0] ;  /* 0x0100000000027b82 */ /* 0x0004e20000000a00 */
[----:B------:R-:W4:Y:S01]  /*d070*/  LDCU.64 UR6, c[0x4][0x130] ;  /* 0x01002600ff0677ac */ /* 0x000f220008000a00 */
[----:B------:R-:W-:Y:S01]  /*d080*/  IMAD.MOV.U32 R12, RZ, RZ, 0x1 ;  /* 0x00000001ff0c7424 */ /* 0x000fe200078e00ff */
[----:B------:R-:W5:Y:S01]  /*d090*/  LDCU.64 UR8, c[0x4][0x40] ;  /* 0x01000800ff0877ac */ /* 0x000f620008000a00 */
[----:B-1----:R-:W-:Y:S02]  /*d0a0*/  IMAD.U32 R4, RZ, RZ, UR4 ;  /* 0x00000004ff047e24 */ /* 0x002fe4000f8e00ff */
[----:B------:R-:W-:-:S02]  /*d0b0*/  IMAD.U32 R5, RZ, RZ, UR5 ;  /* 0x00000005ff057e24 */ /* 0x000fc4000f8e00ff */
[----:B----4-:R-:W-:Y:S01]  /*d0c0*/  IMAD.U32 R6, RZ, RZ, UR6 ;  /* 0x00000006ff067e24 */ /* 0x010fe2000f8e00ff */
[----:B------:R-:W-:Y:S01]  /*d0d0*/  MOV R7, UR7 ;  /* 0x0000000700077c02 */ /* 0x000fe20008000f00 */
[----:B-----5:R-:W-:Y:S02]  /*d0e0*/  IMAD.U32 R10, RZ, RZ, UR8 ;  /* 0x00000008ff0a7e24 */ /* 0x020fe4000f8e00ff */
[----:B--2---:R-:W-:-:S07]  /*d0f0*/  IMAD.U32 R11, RZ, RZ, UR9 ;  /* 0x00000009ff0b7e24 */ /* 0x004fce000f8e00ff */
[----:B------:R-:W-:-:S07]  /*d100*/  LEPC R20, `(.L_x_309) ;  /* 0x000000001014794e */ /* 0x000fce0000000000 */
[----:B0--3--:R-:W-:Y:S05]  /*d110*/  CALL.ABS.NOINC R2 ;  /* 0x0000000002007343 */ /* 0x009fea0003c00000 */
.L_x_309:
[----:B------:R-:W-:Y:S05]  /*d120*/  BRA `(.L_x_285) ;  /* 0x0000000000987947 */ /* 0x000fea0003800000 */
.L_x_308:
        /* <DEDUP_REMOVED lines=13> */
.L_x_311:
[----:B------:R-:W-:Y:S05]  /*d200*/  BSYNC.RECONVERGENT B0 ;  /* 0x0000000000007941 */ /* 0x000fea0003800200 */
.L_x_310:
[----:B------:R-:W-:-:S05]  /*d210*/  LOP3.LUT R5, R0, 0x80, R5, 0xf8, !PT ;  /* 0x0000008000057812 */ /* 0x000fca00078ef805 */
[----:B------:R3:W-:Y:S01]  /*d220*/  STG.E.U8 desc[UR36][R2.64], R5 ;  /* 0x0000000502007986 */ /* 0x0007e2000c101124 */
[----:B------:R-:W-:Y:S05]  /*d230*/  BRA `(.L_x_285) ;  /* 0x0000000000547947 */ /* 0x000fea0003800000 */
.L_x_307:
[----:B0-----:R-:W-:Y:S01]  /*d240*/  IMAD.U32 R5, R19, 0x10000, RZ ;  /* 0x0001000013057824 */ /* 0x001fe200078e00ff */
[----:B------:R-:W-:Y:S04]  /*d250*/  BSSY.RECONVERGENT B0, `(.L_x_312) ;  /* 0x000000e000007945 */ /* 0x000fe80003800200 */
        /* <DEDUP_REMOVED lines=10> */
.L_x_313:
[----:B------:R-:W-:Y:S01]  /*d300*/  IMAD.MOV.U32 R0, RZ, RZ, 0x7f ;  /* 0x0000007fff007424 */ /* 0x000fe200078e00ff */
[----:B------:R-:W-:-:S04]  /*d310*/  ISETP.GT.U32.AND P0, PT, R4, 0x7f800000, PT ;  /* 0x7f8000000400780c */ /* 0x000fc80003f04070 */
[----:B------:R-:W-:-:S09]  /*d320*/  SEL R0, R0, 0x7c, P0 ;  /* 0x0000007c00007807 */ /* 0x000fd20000000000 */
.L_x_314:
[----:B------:R-:W-:Y:S05]  /*d330*/  BSYNC.RECONVERGENT B0 ;  /* 0x0000000000007941 */ /* 0x000fea0003800200 */
.L_x_312:
[----:B------:R-:W-:-:S04]  /*d340*/  SHF.R.U32.HI R5, RZ, 0x18, R5 ;  /* 0x00000018ff057819 */ /* 0x000fc80000011605 */
[----:B------:R-:W-:-:S05]  /*d350*/  LOP3.LUT R5, R0, 0x80, R5, 0xf8, !PT ;  /* 0x0000008000057812 */ /* 0x000fca00078ef805 */
[----:B------:R2:W-:Y:S01]  /*d360*/  STG.E.U8 desc[UR36][R2.64], R5 ;  /* 0x0000000502007986 */ /* 0x0005e2000c101124 */
[----:B------:R-:W-:Y:S05]  /*d370*/  BRA `(.L_x_285) ;  /* 0x0000000000047947 */ /* 0x000fea0003800000 */
.L_x_306:
[----:B0-----:R4:W-:Y:S02]  /*d380*/  STG.E.U16 desc[UR36][R2.64], R19 ;  /* 0x0000001302007986 */ /* 0x0019e4000c101524 */
.L_x_285:
[----:B------:R-:W-:-:S07]  /*d390*/  IADD3 R17, PT, PT, R17, 0x80, RZ ;  /* 0x0000008011117810 */ /* 0x000fce0007ffe0ff */
.L_x_212:
[----:B------:R-:W-:Y:S05]  /*d3a0*/  BSYNC.RECONVERGENT B6 ;  /* 0x0000000000067941 */ /* 0x000fea0003800200 */
.L_x_211:
[----:B------:R-:W5:Y:S02]  /*d3b0*/  LDCU UR4, c[0x0][0x380] ;  /* 0x00007000ff0477ac */ /* 0x000f640008000800 */
[----:B-----5:R-:W-:-:S13]  /*d3c0*/  ISETP.GE.AND P0, PT, R17, UR4, PT ;  /* 0x0000000411007c0c */ /* 0x020fda000bf06270 */
[----:B------:R-:W-:Y:S05]  /*d3d0*/  @P0 EXIT ;  /* 0x000000000000094d */ /* 0x000fea0003800000 */
[----:B------:R-:W5:Y:S01]  /*d3e0*/  LDCU UR4, c[0x0][0x388] ;  /* 0x00007100ff0477ac */ /* 0x000f620008000800 */
[----:B------:R-:W-:Y:S02]  /*d3f0*/  IMAD.MOV.U32 R18, RZ, RZ, RZ ;  /* 0x000000ffff127224 */ /* 0x000fe400078e00ff */
[----:B0--3--:R-:W-:Y:S02]  /*d400*/  IMAD.MOV.U32 R0, RZ, RZ, RZ ;  /* 0x000000ffff007224 */ /* 0x009fe400078e00ff */
[----:B------:R-:W-:Y:S01]  /*d410*/  IMAD.MOV.U32 R16, RZ, RZ, RZ ;  /* 0x000000ffff107224 */ /* 0x000fe200078e00ff */
[----:B-----5:R-:W-:-:S09]  /*d420*/  UISETP.NE.AND UP0, UPT, UR4, URZ, UPT ;  /* 0x000000ff0400728c */ /* 0x020fd2000bf05270 */
[----:B------:R-:W-:Y:S05]  /*d430*/  BRA.U !UP0, `(.L_x_315) ;  /* 0x0000001508707547 */ /* 0x000fea000b800000 */
[----:B------:R-:W1:Y:S01]  /*d440*/  LDCU.64 UR4, c[0x0][0x390] ;  /* 0x00007200ff0477ac */ /* 0x000e620008000a00 */
[----:B------:R-:W-:Y:S01]  /*d450*/  IMAD.MOV.U32 R16, RZ, RZ, RZ ;  /* 0x000000ffff107224 */ /* 0x000fe200078e00ff */
[----:B------:R-:W0:Y:S01]  /*d460*/  LDCU UR6, c[0x0][0x38c] ;  /* 0x00007180ff0677ac */ /* 0x000e220008000800 */
[----:B------:R-:W3:Y:S01]  /*d470*/  LDCU.64 UR8, c[0x0][0x4b8] ;  /* 0x00009700ff0877ac */ /* 0x000ee20008000a00 */
[----:B------:R-:W-:Y:S01]  /*d480*/  UISETP.NE.AND UP0, UPT, UR39, URZ, UPT ;  /* 0x000000ff2700728c */ /* 0x000fe2000bf05270 */
[----:B-12-4-:R-:W-:Y:S01]  /*d490*/  IMAD.HI.U32 R2, R17, UR4, R16 ;  /* 0x0000000411027c27 */ /* 0x016fe2000f8e0010 */
[----:B------:R-:W1:Y:S04]  /*d4a0*/  LDCU UR4, c[0x0][0x4c0] ;  /* 0x00009800ff0477ac */ /* 0x000e680008000800 */
[----:B------:R-:W-:-:S04]  /*d4b0*/  SHF.R.U32.HI R3, RZ, UR5, R2 ;  /* 0x00000005ff037c19 */ /* 0x000fc80008011602 */
[----:B------:R-:W-:-:S05]  /*d4c0*/  IADD3 R0, PT, PT, -R3, RZ, RZ ;  /* 0x000000ff03007210 */ /* 0x000fca0007ffe1ff */
        /* <DEDUP_REMOVED lines=339> */
.L_x_315:
[----:B------:R-:W0:Y:S01]  /*ea00*/  LDCU.64 UR6, c[0x0][0x5e8] ;  /* 0x0000bd00ff0677ac */ /* 0x000e220008000a00 */
[----:B------:R-:W1:Y:S01]  /*ea10*/  LDCU.64 UR8, c[0x0][0x5f0] ;  /* 0x0000be00ff0877ac */ /* 0x000e620008000a00 */
[----:B------:R-:W-:-:S04]  /*ea20*/  UPRMT UR4, UR40, 0x7771, URZ ;  /* 0x0000777128047896 */ /* 0x000fc800080000ff */
[----:B------:R-:W-:Y:S01]  /*ea30*/  UISETP.GT.AND UP0, UPT, UR4, 0x9, UPT ;  /* 0x000000090400788c */ /* 0x000fe2000bf04270 */
[----:B0-----:R-:W-:Y:S02]  /*ea40*/  IADD3 R16, P0, PT, R16, UR6, RZ ;  /* 0x0000000610107c10 */ /* 0x001fe4000ff1e0ff */
[----:B-12-4-:R-:W-:-:S03]  /*ea50*/  IADD3 R2, P1, PT, R0, UR8, RZ ;  /* 0x0000000800027c10 */ /* 0x016fc6000ff3e0ff */
[----:B------:R-:W-:Y:S01]  /*ea60*/  IMAD.X R17, RZ, RZ, UR7, P0 ;  /* 0x00000007ff117e24 */ /* 0x000fe200080e06ff */
[----:B------:R-:W-:Y:S02]  /*ea70*/  IADD3.X R3, PT, PT, RZ, UR9, RZ, P1, !PT ;  /* 0x00000009ff037c10 */ /* 0x000fe40008ffe4ff */
        /* <DEDUP_REMOVED lines=14> */
.L_x_319:
[----:B------:R-:W2:Y:S02]  /*eb60*/  LDG.E.U8 R2, desc[UR36][R2.64] ;  /* 0x0000002402027981 */ /* 0x000ea4000c1e1100 */
[----:B--2---:R-:W-:-:S04]  /*eb70*/  I2FP.F32.U32 R0, R2 ;  /* 0x0000000200007245 */ /* 0x004fc80000201000 */
[----:B------:R-:W-:-:S04]  /*eb80*/  F2FP.BF16.F32.PACK_AB R0, RZ, R0 ;  /* 0x00000000ff00723e */ /* 0x000fc800000010ff */
[----:B------:R-:W-:Y:S01]  /*eb90*/  PRMT R19, R0, 0x7610, R19 ;  /* 0x0000761000137816 */ /* 0x000fe20000000013 */
[----:B------:R-:W-:Y:S06]  /*eba0*/  BRA `(.L_x_321) ;  /* 0x0000000c00c07947 */ /* 0x000fec0003800000 */
.L_x_318:
        /* <DEDUP_REMOVED lines=11> */
.L_x_323:
[----:B------:R-:W2:Y:S02]  /*ec60*/  LDG.E R2, desc[UR36][R2.64] ;  /* 0x0000002402027981 */ /* 0x000ea4000c1e1900 */
[----:B--2---:R-:W-:-:S04]  /*ec70*/  I2FP.F32.S32 R0, R2 ;  /* 0x0000000200007245 */ /* 0x004fc80000201400 */
[----:B------:R-:W-:-:S04]  /*ec80*/  F2FP.BF16.F32.PACK_AB R0, RZ, R0 ;  /* 0x00000000ff00723e */ /* 0x000fc800000010ff */
[----:B------:R-:W-:Y:S01]  /*ec90*/  PRMT R19, R0, 0x7610, R19 ;  /* 0x0000761000137816 */ /* 0x000fe20000000013 */
[----:B------:R-:W-:Y:S06]  /*eca0*/  BRA `(.L_x_321) ;  /* 0x0000000c00807947 */ /* 0x000fec0003800000 */
.L_x_322:
[----:B------:R-:W2:Y:S02]  /*ecb0*/  LDG.E.U16 R2, desc[UR36][R2.64] ;  /* 0x0000002402027981 */ /* 0x000ea4000c1e1500 */
[----:B--2---:R-:W0:Y:S02]  /*ecc0*/  I2F.S16 R0, R2 ;  /* 0x0000000200007306 */ /* 0x004e240000101400 */
[----:B0-----:R-:W-:-:S04]  /*ecd0*/  F2FP.BF16.F32.PACK_AB R0, RZ, R0 ;  /* 0x00000000ff00723e */ /* 0x001fc800000010ff */
[----:B------:R-:W-:Y:S01]  /*ece0*/  PRMT R19, R0, 0x7610, R19 ;  /* 0x0000761000137816 */ /* 0x000fe20000000013 */
[----:B------:R-:W-:Y:S06]  /*ecf0*/  BRA `(.L_x_321) ;  /* 0x0000000c006c7947 */ /* 0x000fec0003800000 */
.L_x_317:
        /* <DEDUP_REMOVED lines=9> */
.L_x_325:
[----:B------:R-:W2:Y:S02]  /*ed90*/  LDG.E.U16 R0, desc[UR36][R2.64] ;  /* 0x0000002402007981 */ /* 0x000ea4000c1e1500 */
[----:B--2---:R-:W-:-:S05]  /*eda0*/  HADD2.F32 R0, -RZ, R0.H0_H0 ;  /* 0x20000000ff007230 */ /* 0x004fca0000004100 */
[----:B------:R-:W-:-:S04]  /*edb0*/  F2FP.BF16.F32.PACK_AB R0, RZ, R0 ;  /* 0x00000000ff00723e */ /* 0x000fc800000010ff */
[----:B------:R-:W-:Y:S01]  /*edc0*/  PRMT R19, R0, 0x7610, R19 ;  /* 0x0000761000137816 */ /* 0x000fe20000000013 */
[----:B------:R-:W-:Y:S06]  /*edd0*/  BRA `(.L_x_321) ;  /* 0x0000000c00347947 */ /* 0x000fec0003800000 */
.L_x_324:
        /* <DEDUP_REMOVED lines=9> */
.L_x_327:
[----:B------:R-:W2:Y:S02]  /*ee70*/  LDG.E.U16 R2, desc[UR36][R2.64] ;  /* 0x0000002402027981 */ /* 0x000ea4000c1e1500 */
[----:B--2---:R-:W-:-:S05]  /*ee80*/  HADD2.F32 R0, -RZ, R2.H0_H0 ;  /* 0x20000002ff007230 */ /* 0x004fca0000004100 */
[----:B------:R-:W-:-:S04]  /*ee90*/  F2FP.BF16.F32.PACK_AB R0, RZ, R0 ;  /* 0x00000000ff00723e */ /* 0x000fc800000010ff */
[----:B------:R-:W-:Y:S01]  /*eea0*/  PRMT R19, R0, 0x7610, R19 ;  /* 0x0000761000137816 */ /* 0x000fe20000000013 */
[----:B------:R-:W-:Y:S06]  /*eeb0*/  BRA `(.L_x_321) ;  /* 0x0000000800fc7947 */ /* 0x000fec0003800000 */
.L_x_326:
        /* <DEDUP_REMOVED lines=9> */
.L_x_316:
        /* <DEDUP_REMOVED lines=14> */
.L_x_330:
        /* <DEDUP_REMOVED lines=9> */
.L_x_329:
        /* <DEDUP_REMOVED lines=27> */
.L_x_332:
        /* <DEDUP_REMOVED lines=14> */
.L_x_331:
[----:B------:R0:W5:Y:S01]  /*f350*/  LDG.E.U16 R19, desc[UR36][R2.64] ;  /* 0x0000002402137981 */ /* 0x000162000c1e1500 */
[----:B------:R-:W-:Y:S05]  /*f360*/  BRA `(.L_x_321) ;  /* 0x0000000400d07947 */ /* 0x000fea0003800000 */
.L_x_328:
        /* <DEDUP_REMOVED lines=13> */
.L_x_335:
        /* <DEDUP_REMOVED lines=21> */
.L_x_339:
[----:B------:R-:W-:Y:S05]  /*f590*/  BSYNC.RECONVERGENT B1 ;  /* 0x0000000000017941 */ /* 0x000fea0003800200 */
.L_x_338:
[----:B------:R-:W-:Y:S01]  /*f5a0*/  IMAD.SHL.U32 R0, R0, 0x100000, RZ ;  /* 0x0010000000007824 */ /* 0x000fe200078e00ff */
[----:B------:R-:W-:-:S04]  /*f5b0*/  LEA R2, R2, 0x3b800000, 0x17 ;  /* 0x3b80000002027811 */ /* 0x000fc800078eb8ff */
[----:B------:R-:W-:-:S07]  /*f5c0*/  LOP3.LUT R0, R2, R0, R7, 0xfe, !PT ;  /* 0x0000000002007212 */ /* 0x000fce00078efe07 */
.L_x_337:
[----:B------:R-:W-:Y:S05]  /*f5d0*/  BSYNC.RECONVERGENT B0 ;  /* 0x0000000000007941 */ /* 0x000fea0003800200 */
.L_x_336:
[----:B------:R-:W-:-:S04]  /*f5e0*/  F2FP.BF16.F32.PACK_AB R0, RZ, R0 ;  /* 0x00000000ff00723e */ /* 0x000fc800000010ff */
[----:B------:R-:W-:Y:S01]  /*f5f0*/  PRMT R19, R0, 0x7610, R19 ;  /* 0x0000761000137816 */ /* 0x000fe20000000013 */
[----:B------:R-:W-:Y:S06]  /*f600*/  BRA `(.L_x_321) ;  /* 0x0000000400287947 */ /* 0x000fec0003800000 */
.L_x_334:
        /* <DEDUP_REMOVED lines=21> */
.L_x_343:
[----:B------:R-:W-:Y:S05]  /*f760*/  BSYNC.RECONVERGENT B1 ;  /* 0x0000000000017941 */ /* 0x000fea0003800200 */
.L_x_342:
[----:B------:R-:W-:Y:S01]  /*f770*/  IMAD.SHL.U32 R0, R0, 0x200000, RZ ;  /* 0x0020000000007824 */ /* 0x000fe200078e00ff */
[----:B------:R-:W-:-:S04]  /*f780*/  LEA R2, R2, 0x37800000, 0x17 ;  /* 0x3780000002027811 */ /* 0x000fc800078eb8ff */
[----:B------:R-:W-:-:S07]  /*f790*/  LOP3.LUT R0, R2, R0, R7, 0xfe, !PT ;  /* 0x0000000002007212 */ /* 0x000fce00078efe07 */
.L_x_341:
[----:B------:R-:W-:Y:S05]  /*f7a0*/  BSYNC.RECONVERGENT B0 ;  /* 0x0000000000007941 */ /* 0x000fea0003800200 */
.L_x_340:
[----:B------:R-:W-:-:S04]  /*f7b0*/  F2FP.BF16.F32.PACK_AB R0, RZ, R0 ;  /* 0x00000000ff00723e */ /* 0x000fc800000010ff */
[----:B------:R-:W-:Y:S01]  /*f7c0*/  PRMT R19, R0, 0x7610, R19 ;  /* 0x0000761000137816 */ /* 0x000fe20000000013 */
[----:B------:R-:W-:Y:S06]  /*f7d0*/  BRA `(.L_x_321) ;  /* 0x0000000000b47947 */ /* 0x000fec0003800000 */
.L_x_333:
        /* <DEDUP_REMOVED lines=14> */
.L_x_347:
[----:B------:R-:W-:Y:S05]  /*f8c0*/  BSYNC.RECONVERGENT B0 ;  /* 0x0000000000007941 */ /* 0x000fea0003800200 */
.L_x_346:
[----:B------:R-:W-:-:S04]  /*f8d0*/  F2FP.BF16.F32.PACK_AB R0, RZ, R0 ;  /* 0x00000000ff00723e */ /* 0x000fc800000010ff */
[----:B------:R-:W-:Y:S01]  /*f8e0*/  PRMT R19, R0, 0x7610, R19 ;  /* 0x0000761000137816 */ /* 0x000fe20000000013 */
[----:B------:R-:W-:Y:S06]  /*f8f0*/  BRA `(.L_x_321) ;  /* 0x00000000006c7947 */ /* 0x000fec0003800000 */
.L_x_320:
        /* <DEDUP_REMOVED lines=15> */
[----:B--2---:R-:W-:Y:S05]  /*f9f0*/  CALL.ABS.NOINC R2 ;  /* 0x0000000002007343 */ /* 0x004fea0003c00000 */
.L_x_348:
[----:B------:R-:W-:Y:S01]  /*fa00*/  PRMT R19, RZ, 0x7610, R19 ;  /* 0x00007610ff137816 */ /* 0x000fe20000000013 */
[----:B------:R-:W-:Y:S06]  /*fa10*/  BRA `(.L_x_321) ;  /* 0x0000000000247947 */ /* 0x000fec0003800000 */
.L_x_345:
[----:B------:R-:W2:Y:S02]  /*fa20*/  LDG.E.64 R2, desc[UR36][R2.64] ;  /* 0x0000002402027981 */ /* 0x000ea4000c1e1b00 */
[----:B--2---:R-:W0:Y:S02]  /*fa30*/  I2F.U64 R0, R2 ;  /* 0x0000000200007312 */ /* 0x004e240000301000 */
[----:B0-----:R-:W-:-:S04]  /*fa40*/  F2FP.BF16.F32.PACK_AB R0, RZ, R0 ;  /* 0x00000000ff00723e */ /* 0x001fc800000010ff */
[----:B------:R-:W-:Y:S01]  /*fa50*/  PRMT R19, R0, 0x7610, R19 ;  /* 0x0000761000137816 */ /* 0x000fe20000000013 */
[----:B------:R-:W-:Y:S06]  /*fa60*/  BRA `(.L_x_321) ;  /* 0x0000000000107947 */ /* 0x000fec0003800000 */
.L_x_344:
[----:B------:R-:W2:Y:S02]  /*fa70*/  LDG.E R2, desc[UR36][R2.64] ;  /* 0x0000002402027981 */ /* 0x000ea4000c1e1900 */
[----:B--2---:R-:W-:-:S04]  /*fa80*/  I2FP.F32.U32 R0, R2 ;  /* 0x0000000200007245 */ /* 0x004fc80000201000 */
[----:B------:R-:W-:-:S04]  /*fa90*/  F2FP.BF16.F32.PACK_AB R0, RZ, R0 ;  /* 0x00000000ff00723e */ /* 0x000fc800000010ff */
[----:B------:R-:W-:-:S07]  /*faa0*/  PRMT R19, R0, 0x7610, R19 ;  /* 0x0000761000137816 */ /* 0x000fce0000000013 */
.L_x_321:
        /* <DEDUP_REMOVED lines=18> */
.L_x_352:
[----:B------:R-:W2:Y:S02]  /*fbd0*/  LDG.E.U8 R2, desc[UR36][R2.64] ;  /* 0x0000002402027981 */ /* 0x000ea4000c1e1100 */
[----:B--2---:R-:W-:-:S04]  /*fbe0*/  I2FP.F32.U32 R0, R2 ;  /* 0x0000000200007245 */ /* 0x004fc80000201000 */
[----:B------:R-:W-:Y:S01]  /*fbf0*/  F2FP.BF16.F32.PACK_AB R0, RZ, R0 ;  /* 0x00000000ff00723e */ /* 0x000fe200000010ff */
[----:B------:R-:W-:Y:S06]  /*fc00*/  BRA `(.L_x_354) ;  /* 0x0000000c00847947 */ /* 0x000fec0003800000 */
.L_x_351:
        /* <DEDUP_REMOVED lines=10> */
.L_x_356:
[----:B------:R-:W2:Y:S02]  /*fcb0*/  LDG.E R2, desc[UR36][R2.64] ;  /* 0x0000002402027981 */ /* 0x000ea4000c1e1900 */
[----:B--2---:R-:W-:-:S04]  /*fcc0*/  I2FP.F32.S32 R0, R2 ;  /* 0x0000000200007245 */ /* 0x004fc80000201400 */
[----:B------:R-:W-:Y:S01]  /*fcd0*/  F2FP.BF16.F32.PACK_AB R0, RZ, R0 ;  /* 0x00000000ff00723e */ /* 0x000fe200000010ff */
[----:B------:R-:W-:Y:S06]  /*fce0*/  BRA `(.L_x_354) ;  /* 0x0000000c004c7947 */ /* 0x000fec0003800000 */
.L_x_355:
[----:B------:R-:W2:Y:S02]  /*fcf0*/  LDG.E.U16 R2, desc[UR36][R2.64] ;  /* 0x0000002402027981 */ /* 0x000ea4000c1e1500 */
[----:B--2---:R-:W0:Y:S02]  /*fd00*/  I2F.S16 R0, R2 ;  /* 0x0000000200007306 */ /* 0x004e240000101400 */
[----:B0-----:R-:W-:Y:S01]  /*fd10*/  F2FP.BF16.F32.PACK_AB R0, RZ, R0 ;  /* 0x00000000ff00723e */ /* 0x001fe200000010ff */
[----:B------:R-:W-:Y:S06]  /*fd20*/  BRA `(.L_x_354) ;  /* 0x0000000c003c7947 */ /* 0x000fec0003800000 */
.L_x_350:
        /* <DEDUP_REMOVED lines=9> */
.L_x_358:
[----:B------:R-:W2:Y:S02]  /*fdc0*/  LDG.E.U16 R0, desc[UR36][R2.64] ;  /* 0x0000002402007981 */ /* 0x000ea4000c1e1500 */
[----:B--2---:R-:W-:-:S05]  /*fdd0*/  HADD2.F32 R0, -RZ, R0.H0_H0 ;  /* 0x20000000ff007230 */ /* 0x004fca0000004100 */
[----:B------:R-:W-:Y:S01]  /*fde0*/  F2FP.BF16.F32.PACK_AB R0, RZ, R0 ;  /* 0x00000000ff00723e */ /* 0x000fe200000010ff */
[----:B------:R-:W-:Y:S06]  /*fdf0*/  BRA `(.L_x_354) ;  /* 0x0000000c00087947 */ /* 0x000fec0003800000 */
.L_x_357:
        /* <DEDUP_REMOVED lines=9> */
.L_x_360:
[----:B------:R-:W2:Y:S02]  /*fe90*/  LDG.E.U16 R2, desc[UR36][R2.64] ;  /* 0x0000002402027981 */ /* 0x000ea4000c1e1500 */
[----:B--2---:R-:W-:-:S05]  /*fea0*/  HADD2.F32 R0, -RZ, R2.H0_H0 ;  /* 0x20000002ff007230 */ /* 0x004fca0000004100 */
[----:B------:R-:W-:Y:S01]  /*feb0*/  F2FP.BF16.F32.PACK_AB R0, RZ, R0 ;  /* 0x00000000ff00723e */ /* 0x000fe200000010ff */
[----:B------:R-:W-:Y:S06]  /*fec0*/  BRA `(.L_x_354) ;  /* 0x0000000800d47947 */ /* 0x000fec0003800000 */
.L_x_359:
        /* <DEDUP_REMOVED lines=8> */
.L_x_349:
        /* <DEDUP_REMOVED lines=13> */
.L_x_363:
        /* <DEDUP_REMOVED lines=8> */
.L_x_362:
        /* <DEDUP_REMOVED lines=27> */
.L_x_365:
[----:B------:R-:W2:Y:S02]  /*10250*/  LDG.E.U8 R2, desc[UR36][R2.64] ;  /* 0x0000002402027981 */ /* 0x000ea4000c1e1100 */
[C---:B--2---:R-:W-:Y:S01]  /*10260*/  SHF.L.U32 R0, R2.reuse, 0x19, RZ ;  /* 0x0000001902007819 */ /* 0x044fe200000006ff */
        /* <DEDUP_REMOVED lines=11> */
.L_x_364:
[----:B------:R0:W5:Y:S01]  /*10320*/  LDG.E.U16 R0, desc[UR36][R2.64] ;  /* 0x0000002402007981 */ /* 0x000162000c1e1500 */
[----:B------:R-:W-:Y:S05]  /*10330*/  BRA `(.L_x_354) ;  /* 0x0000000400b87947 */ /* 0x000fea0003800000 */
.L_x_361:
        /* <DEDUP_REMOVED lines=12> */
.L_x_368:
        /* <DEDUP_REMOVED lines=21> */
.L_x_372:
[----:B------:R-:W-:Y:S05]  /*10550*/  BSYNC.RECONVERGENT B1 ;  /* 0x0000000000017941 */ /* 0x000fea0003800200 */
.L_x_371:
[----:B------:R-:W-:Y:S01]  /*10560*/  IMAD.SHL.U32 R0, R0, 0x100000, RZ ;  /* 0x0010000000007824 */ /* 0x000fe200078e00ff */
[----:B------:R-:W-:-:S04]  /*10570*/  LEA R2, R2, 0x3b800000, 0x17 ;  /* 0x3b80000002027811 */ /* 0x000fc800078eb8ff */
[----:B------:R-:W-:-:S07]  /*10580*/  LOP3.LUT R0, R2, R0, R7, 0xfe, !PT ;  /* 0x0000000002007212 */ /* 0x000fce00078efe07 */
.L_x_370:
[----:B------:R-:W-:Y:S05]  /*10590*/  BSYNC.RECONVERGENT B0 ;  /* 0x0000000000007941 */ /* 0x000fea0003800200 */
.L_x_369:
[----:B------:R-:W-:Y:S01]  /*105a0*/  F2FP.BF16.F32.PACK_AB R0, RZ, R0 ;  /* 0x00000000ff00723e */ /* 0x000fe200000010ff */
[----:B------:R-:W-:Y:S06]  /*105b0*/  BRA `(.L_x_354) ;  /* 0x0000000400187947 */ /* 0x000fec0003800000 */
.L_x_367:
        /* <DEDUP_REMOVED lines=21> */
.L_x_376:
[----:B------:R-:W-:Y:S05]  /*10710*/  BSYNC.RECONVERGENT B1 ;  /* 0x0000000000017941 */ /* 0x000fea0003800200 */
.L_x_375:
[----:B------:R-:W-:Y:S01]  /*10720*/  IMAD.SHL.U32 R0, R0, 0x200000, RZ ;  /* 0x0020000000007824 */ /* 0x000fe200078e00ff */
[----:B------:R-:W-:-:S04]  /*10730*/  LEA R2, R2, 0x37800000, 0x17 ;  /* 0x3780000002027811 */ /* 0x000fc800078eb8ff */
[----:B------:R-:W-:-:S07]  /*10740*/  LOP3.LUT R0, R2, R0, R7, 0xfe, !PT ;  /* 0x0000000002007212 */ /* 0x000fce00078efe07 */
.L_x_374:
[----:B------:R-:W-:Y:S05]  /*10750*/  BSYNC.RECONVERGENT B0 ;  /* 0x0000000000007941 */ /* 0x000fea0003800200 */
.L_x_373:
[----:B------:R-:W-:Y:S01]  /*10760*/  F2FP.BF16.F32.PACK_AB R0, RZ, R0 ;  /* 0x00000000ff00723e */ /* 0x000fe200000010ff */
[----:B------:R-:W-:Y:S06]  /*10770*/  BRA `(.L_x_354) ;  /* 0x0000000000a87947 */ /* 0x000fec0003800000 */
.L_x_366:
        /* <DEDUP_REMOVED lines=14> */
.L_x_380:
[----:B------:R-:W-:Y:S05]  /*10860*/  BSYNC.RECONVERGENT B0 ;  /* 0x0000000000007941 */ /* 0x000fea0003800200 */
.L_x_379:
[----:B------:R-:W-:Y:S01]  /*10870*/  F2FP.BF16.F32.PACK_AB R0, RZ, R0 ;  /* 0x00000000ff00723e */ /* 0x000fe200000010ff */
[----:B------:R-:W-:Y:S06]  /*10880*/  BRA `(.L_x_354) ;  /* 0x0000000000647947 */ /* 0x000fec0003800000 */
.L_x_353:
        /* <DEDUP_REMOVED lines=8> */
[----:B0-----:R-:W-:Y:S01]  /*10910*/  MOV R4, UR4 ;  /* 0x0000000400047c02 */ /* 0x001fe20008000f00 */
[----:B------:R-:W-:-:S02]  /*10920*/  IMAD.U32 R5, RZ, RZ, UR5 ;  /* 0x00000005ff057e24 */ /* 0x000fc4000f8e00ff */
[----:B-1----:R-:W-:Y:S02]  /*10930*/  IMAD.U32 R6, RZ, RZ, UR6 ;  /* 0x00000006ff067e24 */ /* 0x002fe4000f8e00ff */
[----:B------:R-:W-:Y:S02]  /*10940*/  IMAD.U32 R7, RZ, RZ, UR7 ;  /* 0x00000007ff077e24 */ /* 0x000fe4000f8e00ff */
[----:B---3--:R-:W-:Y:S01]  /*10950*/  IMAD.U32 R10, RZ, RZ, UR8 ;  /* 0x00000008ff0a7e24 */ /* 0x008fe2000f8e00ff */
[----:B------:R-:W-:-:S07]  /*10960*/  MOV R11, UR9 ;  /* 0x00000009000b7c02 */ /* 0x000fce0008000f00 */
[----:B------:R-:W-:-:S07]  /*10970*/  LEPC R20, `(.L_x_381) ;  /* 0x000000001014794e */ /* 0x000fce0000000000 */
[----:B--2--5:R-:W-:Y:S05]  /*10980*/  CALL.ABS.NOINC R2 ;  /* 0x0000000002007343 */ /* 0x024fea0003c00000 */
.L_x_381:
[----:B------:R-:W-:Y:S01]  /*10990*/  PRMT R0, RZ, 0x7610, R0 ;  /* 0x00007610ff007816 */ /* 0x000fe20000000000 */
[----:B------:R-:W-:Y:S06]  /*109a0*/  BRA `(.L_x_354) ;  /* 0x00000000001c7947 */ /* 0x000fec0003800000 */
.L_x_378:
[----:B------:R-:W2:Y:S02]  /*109b0*/  LDG.E.64 R2, desc[UR36][R2.64] ;  /* 0x0000002402027981 */ /* 0x000ea4000c1e1b00 */
[----:B--2---:R-:W0:Y:S02]  /*109c0*/  I2F.U64 R0, R2 ;  /* 0x0000000200007312 */ /* 0x004e240000301000 */
[----:B0-----:R-:W-:Y:S01]  /*109d0*/  F2FP.BF16.F32.PACK_AB R0, RZ, R0 ;  /* 0x00000000ff00723e */ /* 0x001fe200000010ff */
[----:B------:R-:W-:Y:S06]  /*109e0*/  BRA `(.L_x_354) ;  /* 0x00000000000c7947 */ /* 0x000fec0003800000 */
.L_x_377:
[----:B------:R-:W2:Y:S02]  /*109f0*/  LDG.E R2, desc[UR36][R2.64] ;  /* 0x0000002402027981 */ /* 0x000ea4000c1e1900 */
[----:B--2---:R-:W-:-:S04]  /*10a00*/  I2FP.F32.U32 R0, R2 ;  /* 0x0000000200007245 */ /* 0x004fc80000201000 */
[----:B------:R-:W-:-:S07]  /*10a10*/  F2FP.BF16.F32.PACK_AB R0, RZ, R0 ;  /* 0x00000000ff00723e */ /* 0x000fce00000010ff */
.L_x_354:
[----:B------:R-:W1:Y:S01]  /*10a20*/  LDCU.64 UR4, c[0x0][0x600] ;  /* 0x0000c000ff0477ac */ /* 0x000e620008000a00 */
[----:B-----5:R-:W-:Y:S01]  /*10a30*/  IMAD.U32 R0, R0, 0x10000, RZ ;  /* 0x0001000000007824 */ /* 0x020fe200078e00ff */
[----:B------:R-:W-:-:S03]  /*10a40*/  SHF.L.U32 R19, R19, 0x10, RZ ;  /* 0x0000001013137819 */ /* 0x000fc600000006ff */
[----:B-1----:R-:W-:Y:S01]  /*10a50*/  FMUL.FTZ R0, R0, UR4 ;  /* 0x0000000400007c20 */ /* 0x002fe20008410000 */
[----:B------:R-:W-:-:S04]  /*10a60*/  ULOP3.LUT UR4, UR40, 0xff, URZ, 0xc0, !UPT ;  /* 0x000000ff28047892 */ /* 0x000fc8000f8ec0ff */
[----:B------:R-:W-:Y:S01]  /*10a70*/  FSETP.GT.FTZ.AND P0, PT, R0, UR5, PT ;  /* 0x0000000500007c0b */ /* 0x000fe2000bf14000 */
[----:B------:R-:W-:-:S12]  /*10a80*/  UISETP.GT.AND UP0, UPT, UR4, 0x9, UPT ;  /* 0x000000090400788c */ /* 0x000fd8000bf04270 */
[----:B------:R-:W-:-:S06]  /*10a90*/  @!P0 FMUL.FTZ R0, R0, 1.4426950216293334961 ;  /* 0x3fb8aa3b00008820 */ /* 0x000fcc0000410000 */
[----:B------:R-:W0:Y:S02]  /*10aa0*/  @!P0 MUFU.EX2 R0, R0 ;  /* 0x0000000000008308 */ /* 0x000e240000000800 */
[----:B0-----:R-:W-:Y:S01]  /*10ab0*/  @!P0 FADD.FTZ R3, R0, 1 ;  /* 0x3f80000000038421 */ /* 0x001fe20000010000 */
[----:B------:R-:W-:-:S05]  /*10ac0*/  @!P0 FMUL.FTZ R2, R19, R0 ;  /* 0x0000000013028220 */ /* 0x000fca0000410000 */
[----:B------:R-:W0:Y:S02]  /*10ad0*/  @!P0 MUFU.RCP R3, R3 ;  /* 0x0000000300038308 */ /* 0x000e240000001000 */
[----:B0-----:R-:W-:-:S06]  /*10ae0*/  @!P0 FMUL.FTZ R19, R2, R3 ;  /* 0x0000000302138220 */ /* 0x001fcc0000410000 */
[----:B------:R-:W0:Y:S01]  /*10af0*/  F2F.BF16.F32 R19, R19 ;  /* 0x0000001300137304 */ /* 0x000e220000202000 */
        /* <DEDUP_REMOVED lines=11> */
[----:B0-----:R-:W-:Y:S01]  /*10bb0*/  STG.E.U8 desc[UR36][R16.64], R3 ;  /* 0x0000000310007986 */ /* 0x001fe2000c101124 */
[----:B------:R-:W-:Y:S05]  /*10bc0*/  EXIT ;  /* 0x000000000000794d */ /* 0x000fea0003800000 */
.L_x_385:
[----:B0-----:R-:W-:-:S06]  /*10bd0*/  IMAD.U32 R3, R19, 0x10000, RZ ;  /* 0x0001000013037824 */ /* 0x001fcc00078e00ff */
[----:B------:R-:W0:Y:S02]  /*10be0*/  F2I.S64.TRUNC R2, R3 ;  /* 0x0000000300027311 */ /* 0x000e24000020d900 */
[----:B0-----:R-:W-:Y:S01]  /*10bf0*/  STG.E.U8 desc[UR36][R16.64], R2 ;  /* 0x0000000210007986 */ /* 0x001fe2000c101124 */
[----:B------:R-:W-:Y:S05]  /*10c00*/  EXIT ;  /* 0x000000000000794d */ /* 0x000fea0003800000 */
.L_x_384:
        /* <DEDUP_REMOVED lines=8> */
[----:B0-----:R-:W-:Y:S01]  /*10c90*/  STG.E.64 desc[UR36][R16.64], R2 ;  /* 0x0000000210007986 */ /* 0x001fe2000c101b24 */
[----:B------:R-:W-:Y:S05]  /*10ca0*/  EXIT ;  /* 0x000000000000794d */ /* 0x000fea0003800000 */
.L_x_388:
[----:B0-----:R-:W-:-:S06]  /*10cb0*/  IMAD.U32 R19, R19, 0x10000, RZ ;  /* 0x0001000013137824 */ /* 0x001fcc00078e00ff */
[----:B------:R-:W0:Y:S02]  /*10cc0*/  F2I.FTZ.TRUNC.NTZ R19, R19 ;  /* 0x0000001300137305 */ /* 0x000e24000021f100 */
[----:B0-----:R-:W-:Y:S01]  /*10cd0*/  STG.E desc[UR36][R16.64], R19 ;  /* 0x0000001310007986 */ /* 0x001fe2000c101924 */
[----:B------:R-:W-:Y:S05]  /*10ce0*/  EXIT ;  /* 0x000000000000794d */ /* 0x000fea0003800000 */
.L_x_387:
[----:B0-----:R-:W-:-:S06]  /*10cf0*/  SHF.L.U32 R19, R19, 0x10, RZ ;  /* 0x0000001013137819 */ /* 0x001fcc00000006ff */
[----:B------:R-:W0:Y:S02]  /*10d00*/  F2I.FTZ.TRUNC.NTZ R19, R19 ;  /* 0x0000001300137305 */ /* 0x000e24000021f100 */
[----:B0-----:R-:W-:Y:S01]  /*10d10*/  STG.E.U16 desc[UR36][R16.64], R19 ;  /* 0x0000001310007986 */ /* 0x001fe2000c101524 */
[----:B------:R-:W-:Y:S05]  /*10d20*/  EXIT ;  /* 0x000000000000794d */ /* 0x000fea0003800000 */
.L_x_383:
[----:B------:R-:W-:-:S09]  /*10d30*/  UISETP.GT.AND UP0, UPT, UR4, 0x6, UPT ;  /* 0x000000060400788c */ /* 0x000fd2000bf04270 */
[----:B------:R-:W-:Y:S05]  /*10d40*/  BRA.U UP0, `(.L_x_389) ;  /* 0x00000001002c7547 */ /* 0x000fea000b800000 */
[----:B------:R-:W-:-:S09]  /*10d50*/  UISETP.NE.AND UP0, UPT, UR4, 0x5, UPT ;  /* 0x000000050400788c */ /* 0x000fd2000bf05270 */
[----:B------:R-:W-:Y:S05]  /*10d60*/  BRA.U !UP0, `(.L_x_390) ;  /* 0x0000000108147547 */ /* 0x000fea000b800000 */
[----:B------:R-:W-:-:S09]  /*10d70*/  UISETP.NE.AND UP0, UPT, UR4, 0x6, UPT ;  /* 0x000000060400788c */ /* 0x000fd2000bf05270 */
[----:B------:R-:W-:Y:S05]  /*10d80*/  BRA.U UP0, `(.L_x_386) ;  /* 0x0000000900307547 */ /* 0x000fea000b800000 */
[----:B0-----:R-:W-:-:S05]  /*10d90*/  IMAD.U32 R19, R19, 0x10000, RZ ;  /* 0x0001000013137824 */ /* 0x001fca00078e00ff */
[----:B------:R-:W-:Y:S01]  /*10da0*/  STG.E desc[UR36][R16.64], R19 ;  /* 0x0000001310007986 */ /* 0x000fe2000c101924 */
[----:B------:R-:W-:Y:S05]  /*10db0*/  EXIT ;  /* 0x000000000000794d */ /* 0x000fea0003800000 */
.L_x_390:
[----:B0-----:R-:W-:-:S05]  /*10dc0*/  IMAD.U32 R0, R19, 0x10000, RZ ;  /* 0x0001000013007824 */ /* 0x001fca00078e00ff */
[----:B------:R-:W-:-:S05]  /*10dd0*/  F2FP.F16.F32.PACK_AB R0, RZ, R0 ;  /* 0x00000000ff00723e */ /* 0x000fca00000000ff */
[----:B------:R-:W-:Y:S01]  /*10de0*/  STG.E.U16 desc[UR36][R16.64], R0 ;  /* 0x0000000010007986 */ /* 0x000fe2000c101524 */
[----:B------:R-:W-:Y:S05]  /*10df0*/  EXIT ;  /* 0x000000000000794d */ /* 0x000fea0003800000 */
.L_x_389:
        /* <DEDUP_REMOVED lines=8> */
[----:B------:R-:W-:Y:S01]  /*10e80*/  STG.E.64 desc[UR36][R16.64], R2 ;  /* 0x0000000210007986 */ /* 0x000fe2000c101b24 */
[----:B------:R-:W-:Y:S05]  /*10e90*/  EXIT ;  /* 0x000000000000794d */ /* 0x000fea0003800000 */
.L_x_392:
[----:B0-----:R-:W-:-:S04]  /*10ea0*/  SHF.L.U32 R19, R19, 0x10, RZ ;  /* 0x0000001013137819 */ /* 0x001fc800000006ff */
[----:B------:R-:W-:-:S04]  /*10eb0*/  F2FP.F16.F32.PACK_AB R3, RZ, R19 ;  /* 0x00000013ff03723e */ /* 0x000fc800000000ff */
[----:B------:R-:W-:-:S05]  /*10ec0*/  PRMT R3, R3, 0x5410, RZ ;  /* 0x0000541003037816 */ /* 0x000fca00000000ff */
[----:B------:R-:W-:Y:S01]  /*10ed0*/  STG.E desc[UR36][R16.64], R3 ;  /* 0x0000000310007986 */ /* 0x000fe2000c101924 */
[----:B------:R-:W-:Y:S05]  /*10ee0*/  EXIT ;  /* 0x000000000000794d */ /* 0x000fea0003800000 */
.L_x_391:
[----:B0-----:R-:W-:-:S04]  /*10ef0*/  IMAD.U32 R2, R19, 0x10000, RZ ;  /* 0x0001000013027824 */ /* 0x001fc800078e00ff */
[----:B------:R-:W-:-:S06]  /*10f00*/  FMUL.FTZ R2, R2, 1 ;  /* 0x3f80000002027820 */ /* 0x000fcc0000410000 */
[----:B------:R-:W0:Y:S02]  /*10f10*/  F2F.F64.F32 R2, R2 ;  /* 0x0000000200027310 */ /* 0x000e240000201800 */
[----:B0-----:R-:W-:Y:S01]  /*10f20*/  STG.E.64 desc[UR36][R16.64], R2 ;  /* 0x0000000210007986 */ /* 0x001fe2000c101b24 */
[----:B------:R-:W-:Y:S05]  /*10f30*/  EXIT ;  /* 0x000000000000794d */ /* 0x000fea0003800000 */
.L_x_382:
        /* <DEDUP_REMOVED lines=12> */
[----:B0-----:R-:W-:Y:S01]  /*11000*/  STG.E.U16 desc[UR36][R16.64], R3 ;  /* 0x0000000310007986 */ /* 0x001fe2000c101524 */
[----:B------:R-:W-:Y:S05]  /*11010*/  EXIT ;  /* 0x000000000000794d */ /* 0x000fea0003800000 */
.L_x_396:
        /* <DEDUP_REMOVED lines=13> */
[----:B------:R-:W-:Y:S01]  /*110f0*/  FADD.FTZ R0, R2, 8192 ;  /* 0x4600000002007421 */ /* 0x000fe20000010000 */
[----:B------:R-:W-:-:S04]  /*11100*/  PRMT R8, RZ, 0x7610, R8 ;  /* 0x00007610ff087816 */ /* 0x000fc80000000008 */
[----:B------:R-:W-:-:S13]  /*11110*/  LOP3.LUT P0, R0, R0, 0xff, RZ, 0xc0, !PT ;  /* 0x000000ff00007812 */ /* 0x000fda000780c0ff */
[----:B------:R-:W-:Y:S05]  /*11120*/  @!P0 BRA `(.L_x_398) ;  /* 0x00000000000c8947 */ /* 0x000fea0003800000 */
.L_x_399:
[----:B------:R-:W-:-:S04]  /*11130*/  SHF.R.U32.HI R3, RZ, 0x18, R3 ;  /* 0x00000018ff037819 */ /* 0x000fc80000011603 */
[----:B------:R-:W-:-:S04]  /*11140*/  LOP3.LUT R0, R0, 0x80, R3, 0xf8, !PT ;  /* 0x0000008000007812 */ /* 0x000fc800078ef803 */
[----:B------:R-:W-:-:S07]  /*11150*/  PRMT R8, R0, 0x7610, R8 ;  /* 0x0000761000087816 */ /* 0x000fce0000000008 */
.L_x_398:
[----:B------:R-:W-:Y:S05]  /*11160*/  BSYNC.RECONVERGENT B0 ;  /* 0x0000000000007941 */ /* 0x000fea0003800200 */
.L_x_397:
[----:B------:R-:W-:Y:S01]  /*11170*/  STG.E.U8 desc[UR36][R16.64], R8 ;  /* 0x0000000810007986 */ /* 0x000fe2000c101124 */
[----:B------:R-:W-:Y:S05]  /*11180*/  EXIT ;  /* 0x000000000000794d */ /* 0x000fea0003800000 */
.L_x_395:
        /* <DEDUP_REMOVED lines=17> */
.L_x_402:
[----:B------:R-:W-:-:S04]  /*112a0*/  SHF.R.U32.HI R3, RZ, 0x18, R3 ;  /* 0x00000018ff037819 */ /* 0x000fc80000011603 */
[----:B------:R-:W-:-:S04]  /*112b0*/  LOP3.LUT R0, R0, 0x80, R3, 0xf8, !PT ;  /* 0x0000008000007812 */ /* 0x000fc800078ef803 */
[----:B------:R-:W-:-:S07]  /*112c0*/  PRMT R8, R0, 0x7610, R8 ;  /* 0x0000761000087816 */ /* 0x000fce0000000008 */
.L_x_401:
[----:B------:R-:W-:Y:S05]  /*112d0*/  BSYNC.RECONVERGENT B0 ;  /* 0x0000000000007941 */ /* 0x000fea0003800200 */
.L_x_400:
[----:B------:R-:W-:Y:S01]  /*112e0*/  STG.E.U8 desc[UR36][R16.64], R8 ;  /* 0x0000000810007986 */ /* 0x000fe2000c101124 */
[----:B------:R-:W-:Y:S05]  /*112f0*/  EXIT ;  /* 0x000000000000794d */ /* 0x000fea0003800000 */
.L_x_394:
        /* <DEDUP_REMOVED lines=18> */
[----:B------:R-:W-:-:S05]  /*11420*/  @!P0 IADD3 R0, PT, PT, R4, RZ, RZ ;  /* 0x000000ff04008210 */ /* 0x000fca0007ffe0ff */
[----:B------:R-:W-:-:S05]  /*11430*/  @P1 IMAD.MOV.U32 R3, RZ, RZ, R0 ;  /* 0x000000ffff031224 */ /* 0x000fca00078e0000 */
[----:B------:R-:W-:Y:S01]  /*11440*/  STG.E.U8 desc[UR36][R16.64], R3 ;  /* 0x0000000310007986 */ /* 0x000fe2000c101124 */
[----:B------:R-:W-:Y:S05]  /*11450*/  EXIT ;  /* 0x000000000000794d */ /* 0x000fea0003800000 */
.L_x_404:
[----:B0-----:R-:W-:-:S06]  /*11460*/  IMAD.U32 R2, R19, 0x10000, RZ ;  /* 0x0001000013027824 */ /* 0x001fcc00078e00ff */
[----:B------:R-:W0:Y:S02]  /*11470*/  F2I.U64.TRUNC R2, R2 ;  /* 0x0000000200027311 */ /* 0x000e24000020d800 */
[----:B0-----:R-:W-:Y:S01]  /*11480*/  STG.E.64 desc[UR36][R16.64], R2 ;  /* 0x0000000210007986 */ /* 0x001fe2000c101b24 */
[----:B------:R-:W-:Y:S05]  /*11490*/  EXIT ;  /* 0x000000000000794d */ /* 0x000fea0003800000 */
.L_x_403:
[----:B0-----:R-:W-:-:S06]  /*114a0*/  IMAD.U32 R19, R19, 0x10000, RZ ;  /* 0x0001000013137824 */ /* 0x001fcc00078e00ff */
[----:B------:R-:W0:Y:S02]  /*114b0*/  F2I.FTZ.U32.TRUNC.NTZ R19, R19 ;  /* 0x0000001300137305 */ /* 0x000e24000021f000 */
[----:B0-----:R-:W-:Y:S01]  /*114c0*/  STG.E desc[UR36][R16.64], R19 ;  /* 0x0000001310007986 */ /* 0x001fe2000c101924 */
[----:B------:R-:W-:Y:S05]  /*114d0*/  EXIT ;  /* 0x000000000000794d */ /* 0x000fea0003800000 */
.L_x_393:
        /* <DEDUP_REMOVED lines=9> */
[----:B------:R-:W-:Y:S01]  /*11570*/  STG.E.U8 desc[UR36][R16.64], R3 ;  /* 0x0000000310007986 */ /* 0x000fe2000c101124 */
[----:B------:R-:W-:Y:S05]  /*11580*/  EXIT ;  /* 0x000000000000794d */ /* 0x000fea0003800000 */
.L_x_406:
[----:B0-----:R-:W-:Y:S02]  /*11590*/  SHF.L.U32 R19, R19, 0x10, RZ ;  /* 0x0000001013137819 */ /* 0x001fe400000006ff */
[----:B------:R-:W-:-:S03]  /*115a0*/  CS2R R6, SRZ ;  /* 0x0000000000067805 */ /* 0x000fc6000001ff00 */
[----:B------:R-:W-:-:S06]  /*115b0*/  FMUL.FTZ R4, R19, 1 ;  /* 0x3f80000013047820 */ /* 0x000fcc0000410000 */
[----:B------:R-:W0:Y:S02]  /*115c0*/  F2F.F64.F32 R4, R4 ;  /* 0x0000000400047310 */ /* 0x000e240000201800 */
[----:B0-----:R-:W-:Y:S01]  /*115d0*/  STG.E.128 desc[UR36][R16.64], R4 ;  /* 0x0000000410007986 */ /* 0x001fe2000c101d24 */
[----:B------:R-:W-:Y:S05]  /*115e0*/  EXIT ;  /* 0x000000000000794d */ /* 0x000fea0003800000 */
.L_x_405:
[----:B------:R-:W-:-:S09]  /*115f0*/  UISETP.NE.AND UP0, UPT, UR4, 0xf, UPT ;  /* 0x0000000f0400788c */ /* 0x000fd2000bf05270 */
[----:B------:R-:W-:Y:S05]  /*11600*/  BRA.U !UP0, `(.L_x_407) ;  /* 0x0000000108e87547 */ /* 0x000fea000b800000 */
[----:B------:R-:W-:-:S09]  /*11610*/  UISETP.NE.AND UP0, UPT, UR4, 0x17, UPT ;  /* 0x000000170400788c */ /* 0x000fd2000bf05270 */
[----:B------:R-:W-:Y:S05]  /*11620*/  BRA.U !UP0, `(.L_x_408) ;  /* 0x0000000108907547 */ /* 0x000fea000b800000 */
[----:B------:R-:W-:-:S09]  /*11630*/  UISETP.NE.AND UP0, UPT, UR4, 0x18, UPT ;  /* 0x000000180400788c */ /* 0x000fd2000bf05270 */
[----:B------:R-:W-:Y:S05]  /*11640*/  BRA.U !UP0, `(.L_x_409) ;  /* 0x0000000108447547 */ /* 0x000fea000b800000 */
.L_x_386:
        /* <DEDUP_REMOVED lines=11> */
[----:B------:R-:W-:Y:S01]  /*11700*/  IMAD.U32 R7, RZ, RZ, UR7 ;  /* 0x00000007ff077e24 */ /* 0x000fe2000f8e00ff */
[----:B-----5:R-:W-:Y:S01]  /*11710*/  MOV R10, UR8 ;  /* 0x00000008000a7c02 */ /* 0x020fe20008000f00 */
[----:B--2---:R-:W-:-:S07]  /*11720*/  IMAD.U32 R11, RZ, RZ, UR9 ;  /* 0x00000009ff0b7e24 */ /* 0x004fce000f8e00ff */
[----:B------:R-:W-:-:S07]  /*11730*/  LEPC R20, `(.L_x_410) ;  /* 0x000000001014794e */ /* 0x000fce0000000000 */
[----:B0--3--:R-:W-:Y:S05]  /*11740*/  CALL.ABS.NOINC R2 ;  /* 0x0000000002007343 */ /* 0x009fea0003c00000 */
.L_x_410:
[----:B------:R-:W-:Y:S05]  /*11750*/  EXIT ;  /* 0x000000000000794d */ /* 0x000fea0003800000 */
.L_x_409:
[----:B0-----:R-:W-:Y:S01]  /*11760*/  SHF.L.U32 R19, R19, 0x10, RZ ;  /* 0x0000001013137819 */ /* 0x001fe200000006ff */
[----:B------:R-:W-:Y:S01]  /*11770*/  BSSY.RECONVERGENT B0, `(.L_x_411) ;  /* 0x000000c000007945 */ /* 0x000fe20003800200 */
[----:B------:R-:W-:Y:S02]  /*11780*/  IMAD.MOV.U32 R0, RZ, RZ, 0x7f ;  /* 0x0000007fff007424 */ /* 0x000fe400078e00ff */
        /* <DEDUP_REMOVED lines=10> */
.L_x_412:
[----:B------:R-:W-:Y:S05]  /*11830*/  BSYNC.RECONVERGENT B0 ;  /* 0x0000000000007941 */ /* 0x000fea0003800200 */
.L_x_411:
[----:B------:R-:W-:-:S05]  /*11840*/  LOP3.LUT R3, R0, 0x80, R3, 0xf8, !PT ;  /* 0x0000008000037812 */ /* 0x000fca00078ef803 */
[----:B------:R-:W-:Y:S01]  /*11850*/  STG.E.U8 desc[UR36][R16.64], R3 ;  /* 0x0000000310007986 */ /* 0x000fe2000c101124 */
[----:B------:R-:W-:Y:S05]  /*11860*/  EXIT ;  /* 0x000000000000794d */ /* 0x000fea0003800000 */
.L_x_408:
        /* <DEDUP_REMOVED lines=12> */
.L_x_414:
[----:B------:R-:W-:Y:S01]  /*11930*/  IMAD.MOV.U32 R0, RZ, RZ, 0x7f ;  /* 0x0000007fff007424 */ /* 0x000fe200078e00ff */
[----:B------:R-:W-:-:S04]  /*11940*/  ISETP.GT.U32.AND P0, PT, R2, 0x7f800000, PT ;  /* 0x7f8000000200780c */ /* 0x000fc80003f04070 */
[----:B------:R-:W-:-:S09]  /*11950*/  SEL R0, R0, 0x7c, P0 ;  /* 0x0000007c00007807 */ /* 0x000fd20000000000 */
.L_x_415:
[----:B------:R-:W-:Y:S05]  /*11960*/  BSYNC.RECONVERGENT B0 ;  /* 0x0000000000007941 */ /* 0x000fea0003800200 */
.L_x_413:
[----:B------:R-:W-:-:S04]  /*11970*/  SHF.R.U32.HI R3, RZ, 0x18, R3 ;  /* 0x00000018ff037819 */ /* 0x000fc80000011603 */
[----:B------:R-:W-:-:S05]  /*11980*/  LOP3.LUT R3, R0, 0x80, R3, 0xf8, !PT ;  /* 0x0000008000037812 */ /* 0x000fca00078ef803 */
[----:B------:R-:W-:Y:S01]  /*11990*/  STG.E.U8 desc[UR36][R16.64], R3 ;  /* 0x0000000310007986 */ /* 0x000fe2000c101124 */
[----:B------:R-:W-:Y:S05]  /*119a0*/  EXIT ;  /* 0x000000000000794d */ /* 0x000fea0003800000 */
.L_x_407:
[----:B0-----:R-:W-:Y:S01]  /*119b0*/  STG.E.U16 desc[UR36][R16.64], R19 ;  /* 0x0000001310007986 */ /* 0x001fe2000c101524 */
[----:B------:R-:W-:Y:S05]  /*119c0*/  EXIT ;  /* 0x000000000000794d */ /* 0x000fea0003800000 */
.L_x_416:
[----:B------:R-:W-:-:S00]  /*119d0*/  BRA `(.L_x_416) ;  /* 0xfffffffc00fc7947 */ /* 0x000fc0000383ffff */
[----:B------:R-:W-:-:S00]  /*119e0*/  NOP ;  /* 0x0000000000007918 */ /* 0x000fc00000000000 */
        /* <DEDUP_REMOVED lines=9> */
.L_x_7555:


//--------------------- .text._ZN2at6native27unrolled_elementwise_kernelIZZZNS0_65_GLOBAL__N__cd49fe81_27_ActivationSoftplusKernel_cu_9e10b42f_310024softplus_backward_kernelERNS_18TensorIteratorBaseERKN3c106ScalarES8_ENKUlvE_clEvENKUlvE2_clEvEUlNS5_8BFloat16ESB_E_St5arrayIPcLm3EELi4E23TrivialOffsetCalculatorILi2EjESG_ILi1EjENS0_6memory12LoadWithCastILi2EEENSJ_13StoreWithCastILi1EEEEEviT_T0_T2_T3_T4_T5_ --------------------------
	.section	.text._ZN2at6native27unrolled_elementwise_kernelIZZZNS0_65_GLOBAL__N__cd49fe81_27_ActivationSoftplusKernel_cu_9e10b42f_310024softplus_backward_kernelERNS_18TensorIteratorBaseERKN3c106ScalarES8_ENKUlvE_clEvENKUlvE2_clEvEUlNS5_8BFloat16ESB_E_St5arrayIPcLm3EELi4E23TrivialOffsetCalculatorILi2EjESG_ILi1EjENS0_6memory12LoadWithCastILi2EEENSJ_13StoreWithCastILi1EEEEEviT_T0_T2_T3_T4_T5_,"ax",@progbits
	.align	128
        .global         _ZN2at6native27unrolled_elementwise_kernelIZZZNS0_65_GLOBAL__N__cd49fe81_27_ActivationSoftplusKernel_cu_9e10b42f_310024softplus_backward_kernelERNS_18TensorIteratorBaseERKN3c106ScalarES8_ENKUlvE_clEvENKUlvE2_clEvEUlNS5_8BFloat16ESB_E_St5arrayIPcLm3EELi4E23TrivialOffsetCalculatorILi2EjESG_ILi1EjENS0_6memory12LoadWithCastILi2EEENSJ_13StoreWithCastILi1EEEEEviT_T0_T2_T3_T4_T5_
        .type           _ZN2at6native27unrolled_elementwise_kernelIZZZNS0_65_GLOBAL__N__cd49fe81_27_ActivationSoftplusKernel_cu_9e10b42f_310024softplus_backward_kernelERNS_18TensorIteratorBaseERKN3c106ScalarES8_ENKUlvE_clEvENKUlvE2_clEvEUlNS5_8BFloat16ESB_E_St5arrayIPcLm3EELi4E23TrivialOffsetCalculatorILi2EjESG_ILi1EjENS0_6memory12LoadWithCastILi2EEENSJ_13StoreWithCastILi1EEEEEviT_T0_T2_T3_T4_T5_,@function
        .size           _ZN2at6native27unrolled_elementwise_kernelIZZZNS0_65_GLOBAL__N__cd49fe81_27_ActivationSoftplusKernel_cu_9e10b42f_310024softplus_backward_kernelERNS_18TensorIteratorBaseERKN3c106ScalarES8_ENKUlvE_clEvENKUlvE2_clEvEUlNS5_8BFloat16ESB_E_St5arrayIPcLm3EELi4E23TrivialOffsetCalculatorILi2EjESG_ILi1EjENS0_6memory12LoadWithCastILi2EEENSJ_13StoreWithCastILi1EEEEEviT_T0_T2_T3_T4_T5_,(.L_x_7556 - _ZN2at6native27unrolled_elementwise_kernelIZZZNS0_65_GLOBAL__N__cd49fe81_27_ActivationSoftplusKernel_cu_9e10b42f_310024softplus_backward_kernelERNS_18TensorIteratorBaseERKN3c106ScalarES8_ENKUlvE_clEvENKUlvE2_clEvEUlNS5_8BFloat16ESB_E_St5arrayIPcLm3EELi4E23TrivialOffsetCalculatorILi2EjESG_ILi1EjENS0_6memory12LoadWithCastILi2EEENSJ_13StoreWithCastILi1EEEEEviT_T0_T2_T3_T4_T5_)
        .other          _ZN2at6native27unrolled_elementwise_kernelIZZZNS0_65_GLOBAL__N__cd49fe81_27_ActivationSoftplusKernel_cu_9e10b42f_310024softplus_backward_kernelERNS_18TensorIteratorBaseERKN3c106ScalarES8_ENKUlvE_clEvENKUlvE2_clEvEUlNS5_8BFloat16ESB_E_St5arrayIPcLm3EELi4E23TrivialOffsetCalculatorILi2EjESG_ILi1EjENS0_6memory12LoadWithCastILi2EEENSJ_13StoreWithCastILi1EEEEEviT_T0_T2_T3_T4_T5_,@"STO_CUDA_ENTRY STV_DEFAULT"
_ZN2at6native27unrolled_elementwise_kernelIZZZNS0_65_GLOBAL__N__cd49fe81_27_ActivationSoftplusKernel_cu_9e10b42f_310024softplus_backward_kernelERNS_18TensorIteratorBaseERKN3c106ScalarES8_ENKUlvE_clEvENKUlvE2_clEvEUlNS5_8BFloat16ESB_E_St5arrayIPcLm3EELi4E23TrivialOffsetCalculatorILi2EjESG_ILi1EjENS0_6memory12LoadWithCastILi2EEENSJ_13StoreWithCastILi1EEEEEviT_T0_T2_T3_T4_T5_:
.text._ZN2at6native27unrolled_elementwise_kernelIZZZNS0_65_GLOBAL__N__cd49fe81_27_ActivationSoftplusKernel_cu_9e10b42f_310024softplus_backward_kernelERNS_18TensorIteratorBaseERKN3c106ScalarES8_ENKUlvE_clEvENKUlvE2_clEvEUlNS5_8BFloat16ESB_E_St5arrayIPcLm3EELi4E23TrivialOffsetCalculatorILi2EjESG_ILi1EjENS0_6memory12LoadWithCastILi2EEENSJ_13StoreWithCastILi1EEEEEviT_T0_T2_T3_T4_T5_:
[----:B------:R-:W0:Y:S01]  /*0000*/  LDC R1, c[0x0][0x37c] ;  /* 0x0000df00ff017b82 */ /* 0x000e220000000800 */
[----:B------:R-:W1:Y:S07]  /*0010*/  S2R R2, SR_CTAID.X ;  /* 0x0000000000027919 */ /* 0x000e6e0000002500 */
[----:B------:R-:W1:Y:S01]  /*0020*/  LDC R3, c[0x0][0x380] ;  /* 0x0000e000ff037b82 */ /* 0x000e620000000800 */
[----:B------:R-:W2:Y:S01]  /*0030*/  LDCU.64 UR36, c[0x0][0x358] ;  /* 0x00006b00ff2477ac */ /* 0x000ea20008000a00 */
[----:B------:R-:W-:Y:S01]  /*0040*/  BSSY.RECONVERGENT B6, `(.L_x_417) ;  /* 0x0000222000067945 */ /* 0x000fe20003800200 */
[----:B------:R-:W3:Y:S01]  /*0050*/  S2R R17, SR_TID.X ;  /* 0x0000000000117919 */ /* 0x000ee20000002100 */
[----:B------:R-:W-:Y:S01]  /*0060*/  PRMT R28, RZ, 0x7610, R28 ;  /* 0x00007610ff1c7816 */ /* 0x000fe2000000001c */
[----:B------:R-:W4:Y:S01]  /*0070*/  LDCU.U8 UR38, c[0x0][0x3b4] ;  /* 0x00007680ff2677ac */ /* 0x000f220008000000 */
[----:B------:R-:W-:Y:S01]  /*0080*/  PRMT R22, RZ, 0x7610, R22 ;  /* 0x00007610ff167816 */ /* 0x000fe20000000016 */
[----:B------:R-:W0:Y:S01]  /*0090*/  LDCU.U8 UR39, c[0x0][0x3b5] ;  /* 0x000076a0ff2777ac */ /* 0x000e220008000000 */
[----:B-1----:R-:W-:-:S02]  /*00a0*/  IMAD R16, R2, -0x200, R3 ;  /* 0xfffffe0002107824 */ /* 0x002fc400078e0203 */
[----:B---3--:R-:W-:-:S03]  /*00b0*/  IMAD.MOV.U32 R25, RZ, RZ, R17 ;  /* 0x000000ffff197224 */ /* 0x008fc600078e0011 */
[----:B------:R-:W-:-:S13]  /*00c0*/  ISETP.GE.AND P0, PT, R17, R16, PT ;  /* 0x000000101100720c */ /* 0x000fda0003f06270 */
[----:B0-2-4-:R-:W-:Y:S05]  /*00d0*/  @P0 BRA `(.L_x_418) ;  /* 0x0000002000600947 */ /* 0x015fea0003800000 */
[----:B------:R-:W0:Y:S01]  /*00e0*/  LDC.64 R4, c[0x0][0x3a0] ;  /* 0x0000e800ff047b82 */ /* 0x000e220000000a00 */
[----:B------:R-:W1:Y:S01]  /*00f0*/  LDCU UR5, c[0x0][0x3b8] ;  /* 0x00007700ff0577ac */ /* 0x000e620008000800 */
[----:B------:R-:W-:Y:S01]  /*0100*/  IMAD R17, R2, 0x200, R25 ;  /* 0x0000020002117824 */ /* 0x000fe200078e0219 */
[----:B------:R-:W-:-:S04]  /*0110*/  UPRMT UR4, UR38, 0x9910, URZ ;  /* 0x0000991026047896 */ /* 0x000fc800080000ff */
[----:B------:R-:W-:Y:S01]  /*0120*/  UISETP.GT.AND UP0, UPT, UR4, 0x9, UPT ;  /* 0x000000090400788c */ /* 0x000fe2000bf04270 */
[----:B-1----:R-:W-:-:S05]  /*0130*/  IMAD R3, R17, UR5, RZ ;  /* 0x0000000511037c24 */ /* 0x002fca000f8e02ff */
[----:B0-----:R-:W-:-:S05]  /*0140*/  IADD3 R4, P0, PT, R3, R4, RZ ;  /* 0x0000000403047210 */ /* 0x001fca0007f1e0ff */
[----:B------:R-:W-:Y:S01]  /*0150*/  IMAD.X R5, RZ, RZ, R5, P0 ;  /* 0x000000ffff057224 */ /* 0x000fe200000e0605 */
        /* <DEDUP_REMOVED lines=14> */
.L_x_422:
[----:B------:R-:W2:Y:S02]  /*0240*/  LDG.E.U8 R4, desc[UR36][R4.64] ;  /* 0x0000002404047981 */ /* 0x000ea4000c1e1100 */
[----:B--2---:R-:W-:-:S04]  /*0250*/  I2FP.F32.U32 R0, R4 ;  /* 0x0000000400007245 */ /* 0x004fc80000201000 */
[----:B------:R-:W-:-:S04]  /*0260*/  F2FP.BF16.F32.PACK_AB R0, RZ, R0 ;  /* 0x00000000ff00723e */ /* 0x000fc800000010ff */
[----:B------:R-:W-:Y:S01]  /*0270*/  PRMT R28, R0, 0x7610, R28 ;  /* 0x00007610001c7816 */ /* 0x000fe2000000001c */
[----:B------:R-:W-:Y:S06]  /*0280*/  BRA `(.L_x_424) ;  /* 0x0000000c00c47947 */ /* 0x000fec0003800000 */
.L_x_421:
        /* <DEDUP_REMOVED lines=11> */
.L_x_426:
[----:B------:R-:W2:Y:S02]  /*0340*/  LDG.E R4, desc[UR36][R4.64] ;  /* 0x0000002404047981 */ /* 0x000ea4000c1e1900 */
[----:B--2---:R-:W-:-:S04]  /*0350*/  I2FP.F32.S32 R0, R4 ;  /* 0x0000000400007245 */ /* 0x004fc80000201400 */
[----:B------:R-:W-:-:S04]  /*0360*/  F2FP.BF16.F32.PACK_AB R0, RZ, R0 ;  /* 0x00000000ff00723e */ /* 0x000fc800000010ff */
[----:B------:R-:W-:Y:S01]  /*0370*/  PRMT R28, R0, 0x7610, R28 ;  /* 0x00007610001c7816 */ /* 0x000fe2000000001c */
[----:B------:R-:W-:Y:S06]  /*0380*/  BRA `(.L_x_424) ;  /* 0x0000000c00847947 */ /* 0x000fec0003800000 */
.L_x_425:
[----:B------:R-:W2:Y:S02]  /*0390*/  LDG.E.U16 R4, desc[UR36][R4.64] ;  /* 0x0000002404047981 */ /* 0x000ea4000c1e1500 */
[----:B--2---:R-:W0:Y:S02]  /*03a0*/  I2F.S16 R0, R4 ;  /* 0x0000000400007306 */ /* 0x004e240000101400 */
[----:B0-----:R-:W-:-:S04]  /*03b0*/  F2FP.BF16.F32.PACK_AB R0, RZ, R0 ;  /* 0x00000000ff00723e */ /* 0x001fc800000010ff */
[----:B------:R-:W-:Y:S01]  /*03c0*/  PRMT R28, R0, 0x7610, R28 ;  /* 0x00007610001c7816 */ /* 0x000fe2000000001c */
[----:B------:R-:W-:Y:S06]  /*03d0*/  BRA `(.L_x_424) ;  /* 0x0000000c00707947 */ /* 0x000fec0003800000 */
.L_x_420:
        /* <DEDUP_REMOVED lines=9> */
.L_x_428:
[----:B------:R-:W2:Y:S02]  /*0470*/  LDG.E.U16 R0, desc[UR36][R4.64] ;  /* 0x0000002404007981 */ /* 0x000ea4000c1e1500 */
[----:B--2---:R-:W-:-:S05]  /*0480*/  HADD2.F32 R0, -RZ, R0.H0_H0 ;  /* 0x20000000ff007230 */ /* 0x004fca0000004100 */
[----:B------:R-:W-:-:S04]  /*0490*/  F2FP.BF16.F32.PACK_AB R0, RZ, R0 ;  /* 0x00000000ff00723e */ /* 0x000fc800000010ff */
[----:B------:R-:W-:Y:S01]  /*04a0*/  PRMT R28, R0, 0x7610, R28 ;  /* 0x00007610001c7816 */ /* 0x000fe2000000001c */
[----:B------:R-:W-:Y:S06]  /*04b0*/  BRA `(.L_x_424) ;  /* 0x0000000c00387947 */ /* 0x000fec0003800000 */
.L_x_427:
        /* <DEDUP_REMOVED lines=9> */
.L_x_430:
[----:B------:R-:W2:Y:S02]  /*0550*/  LDG.E.U16 R4, desc[UR36][R4.64] ;  /* 0x0000002404047981 */ /* 0x000ea4000c1e1500 */
[----:B--2---:R-:W-:-:S05]  /*0560*/  HADD2.F32 R0, -RZ, R4.H0_H0 ;  /* 0x20000004ff007230 */ /* 0x004fca0000004100 */
[----:B------:R-:W-:-:S04]  /*0570*/  F2FP.BF16.F32.PACK_AB R0, RZ, R0 ;  /* 0x00000000ff00723e */ /* 0x000fc800000010ff */
[----:B------:R-:W-:Y:S01]  /*0580*/  PRMT R28, R0, 0x7610, R28 ;  /* 0x00007610001c7816 */ /* 0x000fe2000000001c */
[----:B------:R-:W-:Y:S06]  /*0590*/  BRA `(.L_x_424) ;  /* 0x0000000c00007947 */ /* 0x000fec0003800000 */
.L_x_429:
        /* <DEDUP_REMOVED lines=9> */
.L_x_419:
        /* <DEDUP_REMOVED lines=14> */
.L_x_433:
        /* <DEDUP_REMOVED lines=9> */
.L_x_432:
        /* <DEDUP_REMOVED lines=27> */
.L_x_435:
[----:B------:R-:W2:Y:S02]  /*0950*/  LDG.E.U8 R4, desc[UR36][R4.64] ;  /* 0x0000002404047981 */ /* 0x000ea4000c1e1100 */
[C---:B--2---:R-:W-:Y:S02]  /*0960*/  IMAD.SHL.U32 R3, R4.reuse, 0x2000000, RZ ;  /* 0x0200000004037824 */ /* 0x044fe400078e00ff */
[----:B------:R-:W-:-:S03]  /*0970*/  IMAD.SHL.U32 R6, R4, 0x100, RZ ;  /* 0x0000010004067824 */ /* 0x000fc600078e00ff */
[----:B------:R-:W-:-:S13]  /*0980*/  ISETP.GT.U32.AND P0, PT, R3, 0x7ffffff, PT ;  /* 0x07ffffff0300780c */ /* 0x000fda0003f04070 */
[----:B------:R-:W-:Y:S02]  /*0990*/  @!P0 LOP3.LUT R0, R6, 0x7f00, RZ, 0xc0, !PT ;  /* 0x00007f0006008812 */ /* 0x000fe400078ec0ff */
[----:B------:R-:W-:Y:S02]  /*09a0*/  @P0 LEA.HI R3, R3, 0x70000000, RZ, 0x1c ;  /* 0x7000000003030811 */ /* 0x000fe400078fe0ff */
[----:B------:R-:W-:Y:S02]  /*09b0*/  @!P0 LOP3.LUT R0, R0, 0x3f000000, RZ, 0xfc, !PT ;  /* 0x3f00000000008812 */ /* 0x000fe400078efcff */
[----:B------:R-:W-:-:S03]  /*09c0*/  PRMT R6, R6, 0x9910, RZ ;  /* 0x0000991006067816 */ /* 0x000fc600000000ff */
[----:B------:R-:W-:Y:S01]  /*09d0*/  @!P0 FADD.FTZ R0, R0, -0.5 ;  /* 0xbf00000000008421 */ /* 0x000fe20000010000 */
[----:B------:R-:W-:Y:S01]  /*09e0*/  @P0 FMUL.FTZ R0, R3, 1.9259299443872358531e-34 ;  /* 0x0780000003000820 */ /* 0x000fe20000410000 */
[----:B------:R-:W-:-:S05]  /*09f0*/  IMAD.MOV.U32 R3, RZ, RZ, R6 ;  /* 0x000000ffff037224 */ /* 0x000fca00078e0006 */
[----:B------:R-:W-:-:S04]  /*0a00*/  LOP3.LUT R0, R0, 0x80000000, R3, 0xf8, !PT ;  /* 0x8000000000007812 */ /* 0x000fc800078ef803 */
[----:B------:R-:W-:-:S04]  /*0a10*/  F2FP.BF16.F32.PACK_AB R0, RZ, R0 ;  /* 0x00000000ff00723e */ /* 0x000fc800000010ff */
[----:B------:R-:W-:Y:S01]  /*0a20*/  PRMT R28, R0, 0x7610, R28 ;  /* 0x00007610001c7816 */ /* 0x000fe2000000001c */
[----:B------:R-:W-:Y:S06]  /*0a30*/  BRA `(.L_x_424) ;  /* 0x0000000400d87947 */ /* 0x000fec0003800000 */
.L_x_434:
[----:B------:R0:W5:Y:S01]  /*0a40*/  LDG.E.U16 R28, desc[UR36][R4.64] ;  /* 0x00000024041c7981 */ /* 0x000162000c1e1500 */
[----:B------:R-:W-:Y:S05]  /*0a50*/  BRA `(.L_x_424) ;  /* 0x0000000400d07947 */ /* 0x000fea0003800000 */
.L_x_431:
        /* <DEDUP_REMOVED lines=13> */
.L_x_438:
        /* <DEDUP_REMOVED lines=21> */
.L_x_442:
[----:B------:R-:W-:Y:S05]  /*0c80*/  BSYNC.RECONVERGENT B1 ;  /* 0x0000000000017941 */ /* 0x000fea0003800200 */
.L_x_441:
[----:B------:R-:W-:Y:S01]  /*0c90*/  IMAD.SHL.U32 R0, R0, 0x100000, RZ ;  /* 0x0010000000007824 */ /* 0x000fe200078e00ff */
[----:B------:R-:W-:-:S04]  /*0ca0*/  LEA R3, R3, 0x3b800000, 0x17 ;  /* 0x3b80000003037811 */ /* 0x000fc800078eb8ff */
[----:B------:R-:W-:-:S07]  /*0cb0*/  LOP3.LUT R0, R3, R0, R7, 0xfe, !PT ;  /* 0x0000000003007212 */ /* 0x000fce00078efe07 */
.L_x_440:
[----:B------:R-:W-:Y:S05]  /*0cc0*/  BSYNC.RECONVERGENT B0 ;  /* 0x0000000000007941 */ /* 0x000fea0003800200 */
.L_x_439:
[----:B------:R-:W-:-:S04]  /*0cd0*/  F2FP.BF16.F32.PACK_AB R0, RZ, R0 ;  /* 0x00000000ff00723e */ /* 0x000fc800000010ff */
[----:B------:R-:W-:Y:S01]  /*0ce0*/  PRMT R28, R0, 0x7610, R28 ;  /* 0x00007610001c7816 */ /* 0x000fe2000000001c */
[----:B------:R-:W-:Y:S06]  /*0cf0*/  BRA `(.L_x_424) ;  /* 0x0000000400287947 */ /* 0x000fec0003800000 */
.L_x_437:
        /* <DEDUP_REMOVED lines=21> */
.L_x_446:
[----:B------:R-:W-:Y:S05]  /*0e50*/  BSYNC.RECONVERGENT B1 ;  /* 0x0000000000017941 */ /* 0x000fea0003800200 */
.L_x_445:
[----:B------:R-:W-:Y:S01]  /*0e60*/  IMAD.SHL.U32 R0, R0, 0x200000, RZ ;  /* 0x0020000000007824 */ /* 0x000fe200078e00ff */
[----:B------:R-:W-:-:S04]  /*0e70*/  LEA R3, R3, 0x37800000, 0x17 ;  /* 0x3780000003037811 */ /* 0x000fc800078eb8ff */
[----:B------:R-:W-:-:S07]  /*0e80*/  LOP3.LUT R0, R3, R0, R7, 0xfe, !PT ;  /* 0x0000000003007212 */ /* 0x000fce00078efe07 */
.L_x_444:
[----:B------:R-:W-:Y:S05]  /*0e90*/  BSYNC.RECONVERGENT B0 ;  /* 0x0000000000007941 */ /* 0x000fea0003800200 */
.L_x_443:
[----:B------:R-:W-:-:S04]  /*0ea0*/  F2FP.BF16.F32.PACK_AB R0, RZ, R0 ;  /* 0x00000000ff00723e */ /* 0x000fc800000010ff */
[----:B------:R-:W-:Y:S01]  /*0eb0*/  PRMT R28, R0, 0x7610, R28 ;  /* 0x00007610001c7816 */ /* 0x000fe2000000001c */
[----:B------:R-:W-:Y:S06]  /*0ec0*/  BRA `(.L_x_424) ;  /* 0x0000000000b47947 */ /* 0x000fec0003800000 */
.L_x_436:
[----:B------:R-:W-:-:S09]  /*0ed0*/  UISETP.NE.AND UP0, UPT, UR4, 0x1c, UPT ;  /* 0x0000001c0400788c */ /* 0x000fd2000bf05270 */
[----:B------:R-:W-:Y:S05]  /*0ee0*/  BRA.U !UP0, `(.L_x_447) ;  /* 0x00000001089c7547 */ /* 0x000fea000b800000 */
[----:B------:R-:W-:-:S09]  /*0ef0*/  UISETP.NE.AND UP0, UPT, UR4, 0x1d, UPT ;  /* 0x0000001d0400788c */ /* 0x000fd2000bf05270 */
[----:B------:R-:W-:Y:S05]  /*0f00*/  BRA.U !UP0, `(.L_x_448) ;  /* 0x0000000108807547 */ /* 0x000fea000b800000 */
[----:B------:R-:W-:-:S09]  /*0f10*/  UISETP.NE.AND UP0, UPT, UR4, 0x2c, UPT ;  /* 0x0000002c0400788c */ /* 0x000fd2000bf05270 */
[----:B------:R-:W-:Y:S05]  /*0f20*/  BRA.U !UP0, `(.L_x_449) ;  /* 0x0000000108487547 */ /* 0x000fea000b800000 */
.L_x_423:
        /* <DEDUP_REMOVED lines=11> */
[----:B------:R-:W-:Y:S02]  /*0fe0*/  IMAD.U32 R7, RZ, RZ, UR7 ;  /* 0x00000007ff077e24 */ /* 0x000fe4000f8e00ff */
[----:B---3--:R-:W-:Y:S02]  /*0ff0*/  IMAD.U32 R10, RZ, RZ, UR8 ;  /* 0x00000008ff0a7e24 */ /* 0x008fe4000f8e00ff */
[----:B------:R-:W-:-:S07]  /*1000*/  IMAD.U32 R11, RZ, RZ, UR9 ;  /* 0x00000009ff0b7e24 */ /* 0x000fce000f8e00ff */
[----:B------:R-:W-:-:S07]  /*1010*/  LEPC R20, `(.L_x_450) ;  /* 0x000000001014794e */ /* 0x000fce0000000000 */
[----:B--2---:R-:W-:Y:S05]  /*1020*/  CALL.ABS.NOINC R14 ;  /* 0x000000000e007343 */ /* 0x004fea0003c00000 */
.L_x_450:
[----:B------:R-:W-:Y:S01]  /*1030*/  PRMT R28, RZ, 0x7610, R28 ;  /* 0x00007610ff1c7816 */ /* 0x000fe2000000001c */
[----:B------:R-:W-:Y:S06]  /*1040*/  BRA `(.L_x_424) ;  /* 0x0000000000547947 */ /* 0x000fec0003800000 */
.L_x_449:
        /* <DEDUP_REMOVED lines=8> */
.L_x_452:
[----:B------:R-:W-:Y:S05]  /*10d0*/  BSYNC.RECONVERGENT B0 ;  /* 0x0000000000007941 */ /* 0x000fea0003800200 */
.L_x_451:
[----:B------:R-:W-:-:S04]  /*10e0*/  F2FP.BF16.F32.PACK_AB R0, RZ, R0 ;  /* 0x00000000ff00723e */ /* 0x000fc800000010ff */
[----:B------:R-:W-:Y:S01]  /*10f0*/  PRMT R28, R0, 0x7610, R28 ;  /* 0x00007610001c7816 */ /* 0x000fe2000000001c */
[----:B------:R-:W-:Y:S06]  /*1100*/  BRA `(.L_x_424) ;  /* 0x0000000000247947 */ /* 0x000fec0003800000 */
.L_x_448:
[----:B------:R-:W2:Y:S02]  /*1110*/  LDG.E.64 R4, desc[UR36][R4.64] ;  /* 0x0000002404047981 */ /* 0x000ea4000c1e1b00 */
[----:B--2---:R-:W0:Y:S02]  /*1120*/  I2F.U64 R0, R4 ;  /* 0x0000000400007312 */ /* 0x004e240000301000 */
[----:B0-----:R-:W-:-:S04]  /*1130*/  F2FP.BF16.F32.PACK_AB R0, RZ, R0 ;  /* 0x00000000ff00723e */ /* 0x001fc800000010ff */
[----:B------:R-:W-:Y:S01]  /*1140*/  PRMT R28, R0, 0x7610, R28 ;  /* 0x00007610001c7816 */ /* 0x000fe2000000001c */
[----:B------:R-:W-:Y:S06]  /*1150*/  BRA `(.L_x_424) ;  /* 0x0000000000107947 */ /* 0x000fec0003800000 */
.L_x_447:
[----:B------:R-:W2:Y:S02]  /*1160*/  LDG.E R4, desc[UR36][R4.64] ;  /* 0x0000002404047981 */ /* 0x000ea4000c1e1900 */
[----:B--2---:R-:W-:-:S04]  /*1170*/  I2FP.F32.U32 R0, R4 ;  /* 0x0000000400007245 */ /* 0x004fc80000201000 */
[----:B------:R-:W-:-:S04]  /*1180*/  F2FP.BF16.F32.PACK_AB R0, RZ, R0 ;  /* 0x00000000ff00723e */ /* 0x000fc800000010ff */
[----:B------:R-:W-:-:S07]  /*1190*/  PRMT R28, R0, 0x7610, R28 ;  /* 0x00007610001c7816 */ /* 0x000fce000000001c */
.L_x_424:
[----:B0-----:R-:W0:Y:S01]  /*11a0*/  LDC.64 R4, c[0x0][0x3a8] ;  /* 0x0000ea00ff047b82 */ /* 0x001e220000000a00 */
[----:B------:R-:W1:Y:S01]  /*11b0*/  LDCU UR5, c[0x0][0x3bc] ;  /* 0x00007780ff0577ac */ /* 0x000e620008000800 */
        /* <DEDUP_REMOVED lines=19> */
.L_x_456:
[----:B------:R-:W2:Y:S02]  /*12f0*/  LDG.E.U8 R4, desc[UR36][R4.64] ;  /* 0x0000002404047981 */ /* 0x000ea4000c1e1100 */
[----:B--2---:R-:W-:-:S04]  /*1300*/  I2FP.F32.U32 R0, R4 ;  /* 0x0000000400007245 */ /* 0x004fc80000201000 */
[----:B------:R-:W-:-:S04]  /*1310*/  F2FP.BF16.F32.PACK_AB R0, RZ, R0 ;  /* 0x00000000ff00723e */ /* 0x000fc800000010ff */
[----:B------:R-:W-:Y:S01]  /*1320*/  PRMT R22, R0, 0x7610, R22 ;  /* 0x0000761000167816 */ /* 0x000fe20000000016 */
[----:B------:R-:W-:Y:S06]  /*1330*/  BRA `(.L_x_458) ;  /* 0x0000000c00c47947 */ /* 0x000fec0003800000 */
.L_x_455:
        /* <DEDUP_REMOVED lines=11> */
.L_x_460:
[----:B------:R-:W2:Y:S02]  /*13f0*/  LDG.E R4, desc[UR36][R4.64] ;  /* 0x0000002404047981 */ /* 0x000ea4000c1e1900 */
[----:B--2---:R-:W-:-:S04]  /*1400*/  I2FP.F32.S32 R0, R4 ;  /* 0x0000000400007245 */ /* 0x004fc80000201400 */
[----:B------:R-:W-:-:S04]  /*1410*/  F2FP.BF16.F32.PACK_AB R0, RZ, R0 ;  /* 0x00000000ff00723e */ /* 0x000fc800000010ff */
[----:B------:R-:W-:Y:S01]  /*1420*/  PRMT R22, R0, 0x7610, R22 ;  /* 0x0000761000167816 */ /* 0x000fe20000000016 */
[----:B------:R-:W-:Y:S06]  /*1430*/  BRA `(.L_x_458) ;  /* 0x0000000c00847947 */ /* 0x000fec0003800000 */
.L_x_459:
[----:B------:R-:W2:Y:S02]  /*1440*/  LDG.E.U16 R4, desc[UR36][R4.64] ;  /* 0x0000002404047981 */ /* 0x000ea4000c1e1500 */
[----:B--2---:R-:W0:Y:S02]  /*1450*/  I2F.S16 R0, R4 ;  /* 0x0000000400007306 */ /* 0x004e240000101400 */
[----:B0-----:R-:W-:-:S04]  /*1460*/  F2FP.BF16.F32.PACK_AB R0, RZ, R0 ;  /* 0x00000000ff00723e */ /* 0x001fc800000010ff */
[----:B------:R-:W-:Y:S01]  /*1470*/  PRMT R22, R0, 0x7610, R22 ;  /* 0x0000761000167816 */ /* 0x000fe20000000016 */
[----:B------:R-:W-:Y:S06]  /*1480*/  BRA `(.L_x_458) ;  /* 0x0000000c00707947 */ /* 0x000fec0003800000 */
.L_x_454:
        /* <DEDUP_REMOVED lines=9> */
.L_x_462:
[----:B------:R-:W2:Y:S02]  /*1520*/  LDG.E.U16 R0, desc[UR36][R4.64] ;  /* 0x0000002404007981 */ /* 0x000ea4000c1e1500 */
[----:B--2---:R-:W-:-:S05]  /*1530*/  HADD2.F32 R0, -RZ, R0.H0_H0 ;  /* 0x20000000ff007230 */ /* 0x004fca0000004100 */
[----:B------:R-:W-:-:S04]  /*1540*/  F2FP.BF16.F32.PACK_AB R0, RZ, R0 ;  /* 0x00000000ff00723e */ /* 0x000fc800000010ff */
[----:B------:R-:W-:Y:S01]  /*1550*/  PRMT R22, R0, 0x7610, R22 ;  /* 0x0000761000167816 */ /* 0x000fe20000000016 */
[----:B------:R-:W-:Y:S06]  /*1560*/  BRA `(.L_x_458) ;  /* 0x0000000c00387947 */ /* 0x000fec0003800000 */
.L_x_461:
        /* <DEDUP_REMOVED lines=9> */
.L_x_464:
[----:B------:R-:W2:Y:S02]  /*1600*/  LDG.E.U16 R4, desc[UR36][R4.64] ;  /* 0x0000002404047981 */ /* 0x000ea4000c1e1500 */
[----:B--2---:R-:W-:-:S05]  /*1610*/  HADD2.F32 R0, -RZ, R4.H0_H0 ;  /* 0x20000004ff007230 */ /* 0x004fca0000004100 */
[----:B------:R-:W-:-:S04]  /*1620*/  F2FP.BF16.F32.PACK_AB R0, RZ, R0 ;  /* 0x00000000ff00723e */ /* 0x000fc800000010ff */
[----:B------:R-:W-:Y:S01]  /*1630*/  PRMT R22, R0, 0x7610, R22 ;  /* 0x0000761000167816 */ /* 0x000fe20000000016 */
[----:B------:R-:W-:Y:S06]  /*1640*/  BRA `(.L_x_458) ;  /* 0x0000000c00007947 */ /* 0x000fec0003800000 */
.L_x_463:
        /* <DEDUP_REMOVED lines=9> */
.L_x_453:
        /* <DEDUP_REMOVED lines=14> */
.L_x_467:
        /* <DEDUP_REMOVED lines=9> */
.L_x_466:
        /* <DEDUP_REMOVED lines=27> */
.L_x_469:
        /* <DEDUP_REMOVED lines=15> */
.L_x_468:
[----:B------:R0:W5:Y:S01]  /*1af0*/  LDG.E.U16 R22, desc[UR36][R4.64] ;  /* 0x0000002404167981 */ /* 0x000162000c1e1500 */
[----:B------:R-:W-:Y:S05]  /*1b00*/  BRA `(.L_x_458) ;  /* 0x0000000400d07947 */ /* 0x000fea0003800000 */
.L_x_465:
        /* <DEDUP_REMOVED lines=13> */
.L_x_472:
        /* <DEDUP_REMOVED lines=21> */
.L_x_476:
[----:B------:R-:W-:Y:S05]  /*1d30*/  BSYNC.RECONVERGENT B1 ;  /* 0x0000000000017941 */ /* 0x000fea0003800200 */
.L_x_475:
[----:B------:R-:W-:Y:S01]  /*1d40*/  IMAD.SHL.U32 R0, R0, 0x100000, RZ ;  /* 0x0010000000007824 */ /* 0x000fe200078e00ff */
[----:B------:R-:W-:-:S04]  /*1d50*/  LEA R3, R3, 0x3b800000, 0x17 ;  /* 0x3b80000003037811 */ /* 0x000fc800078eb8ff */
[----:B------:R-:W-:-:S07]  /*1d60*/  LOP3.LUT R0, R3, R0, R7, 0xfe, !PT ;  /* 0x0000000003007212 */ /* 0x000fce00078efe07 */
.L_x_474:
[----:B------:R-:W-:Y:S05]  /*1d70*/  BSYNC.RECONVERGENT B0 ;  /* 0x0000000000007941 */ /* 0x000fea0003800200 */
.L_x_473:
[----:B------:R-:W-:-:S04]  /*1d80*/  F2FP.BF16.F32.PACK_AB R0, RZ, R0 ;  /* 0x00000000ff00723e */ /* 0x000fc800000010ff */
[----:B------:R-:W-:Y:S01]  /*1d90*/  PRMT R22, R0, 0x7610, R22 ;  /* 0x0000761000167816 */ /* 0x000fe20000000016 */
[----:B------:R-:W-:Y:S06]  /*1da0*/  BRA `(.L_x_458) ;  /* 0x0000000400287947 */ /* 0x000fec0003800000 */
.L_x_471:
        /* <DEDUP_REMOVED lines=21> */
.L_x_480:
[----:B------:R-:W-:Y:S05]  /*1f00*/  BSYNC.RECONVERGENT B1 ;  /* 0x0000000000017941 */ /* 0x000fea0003800200 */
.L_x_479:
[----:B------:R-:W-:Y:S01]  /*1f10*/  IMAD.SHL.U32 R0, R0, 0x200000, RZ ;  /* 0x0020000000007824 */ /* 0x000fe200078e00ff */
[----:B------:R-:W-:-:S04]  /*1f20*/  LEA R3, R3, 0x37800000, 0x17 ;  /* 0x3780000003037811 */ /* 0x000fc800078eb8ff */
[----:B------:R-:W-:-:S07]  /*1f30*/  LOP3.LUT R0, R3, R0, R7, 0xfe, !PT ;  /* 0x0000000003007212 */ /* 0x000fce00078efe07 */
.L_x_478:
[----:B------:R-:W-:Y:S05]  /*1f40*/  BSYNC.RECONVERGENT B0 ;  /* 0x0000000000007941 */ /* 0x000fea0003800200 */
.L_x_477:
[----:B------:R-:W-:-:S04]  /*1f50*/  F2FP.BF16.F32.PACK_AB R0, RZ, R0 ;  /* 0x00000000ff00723e */ /* 0x000fc800000010ff */
[----:B------:R-:W-:Y:S01]  /*1f60*/  PRMT R22, R0, 0x7610, R22 ;  /* 0x0000761000167816 */ /* 0x000fe20000000016 */
[----:B------:R-:W-:Y:S06]  /*1f70*/  BRA `(.L_x_458) ;  /* 0x0000000000b47947 */ /* 0x000fec0003800000 */
.L_x_470:
[----:B------:R-:W-:-:S09]  /*1f80*/  UISETP.NE.AND UP0, UPT, UR4, 0x1c, UPT ;  /* 0x0000001c0400788c */ /* 0x000fd2000bf05270 */
[----:B------:R-:W-:Y:S05]  /*1f90*/  BRA.U !UP0, `(.L_x_481) ;  /* 0x00000001089c7547 */ /* 0x000fea000b800000 */
[----:B------:R-:W-:-:S09]  /*1fa0*/  UISETP.NE.AND UP0, UPT, UR4, 0x1d, UPT ;  /* 0x0000001d0400788c */ /* 0x000fd2000bf05270 */
[----:B------:R-:W-:Y:S05]  /*1fb0*/  BRA.U !UP0, `(.L_x_482) ;  /* 0x0000000108807547 */ /* 0x000fea000b800000 */
[----:B------:R-:W-:-:S09]  /*1fc0*/  UISETP.NE.AND UP0, UPT, UR4, 0x2c, UPT ;  /* 0x0000002c0400788c */ /* 0x000fd2000bf05270 */
[----:B------:R-:W-:Y:S05]  /*1fd0*/  BRA.U !UP0, `(.L_x_483) ;  /* 0x0000000108487547 */ /* 0x000fea000b800000 */
.L_x_457:
        /* <DEDUP_REMOVED lines=15> */
[----:B--2--5:R-:W-:Y:S05]  /*20d0*/  CALL.ABS.NOINC R14 ;  /* 0x000000000e007343 */ /* 0x024fea0003c00000 */
.L_x_484:
[----:B------:R-:W-:Y:S01]  /*20e0*/  PRMT R22, RZ, 0x7610, R22 ;  /* 0x00007610ff167816 */ /* 0x000fe20000000016 */
[----:B------:R-:W-:Y:S06]  /*20f0*/  BRA `(.L_x_458) ;  /* 0x0000000000547947 */ /* 0x000fec0003800000 */
.L_x_483:
        /* <DEDUP_REMOVED lines=8> */
.L_x_486:
[----:B------:R-:W-:Y:S05]  /*2180*/  BSYNC.RECONVERGENT B0 ;  /* 0x0000000000007941 */ /* 0x000fea0003800200 */
.L_x_485:
[----:B------:R-:W-:-:S04]  /*2190*/  F2FP.BF16.F32.PACK_AB R0, RZ, R0 ;  /* 0x00000000ff00723e */ /* 0x000fc800000010ff */
[----:B------:R-:W-:Y:S01]  /*21a0*/  PRMT R22, R0, 0x7610, R22 ;  /* 0x0000761000167816 */ /* 0x000fe20000000016 */
[----:B------:R-:W-:Y:S06]  /*21b0*/  BRA `(.L_x_458) ;  /* 0x0000000000247947 */ /* 0x000fec0003800000 */
.L_x_482:
[----:B------:R-:W2:Y:S02]  /*21c0*/  LDG.E.64 R4, desc[UR36][R4.64] ;  /* 0x0000002404047981 */ /* 0x000ea4000c1e1b00 */
[----:B--2---:R-:W0:Y:S02]  /*21d0*/  I2F.U64 R0, R4 ;  /* 0x0000000400007312 */ /* 0x004e240000301000 */
[----:B0-----:R-:W-:-:S04]  /*21e0*/  F2FP.BF16.F32.PACK_AB R0, RZ, R0 ;  /* 0x00000000ff00723e */ /* 0x001fc800000010ff */
[----:B------:R-:W-:Y:S01]  /*21f0*/  PRMT R22, R0, 0x7610, R22 ;  /* 0x0000761000167816 */ /* 0x000fe20000000016 */
[----:B------:R-:W-:Y:S06]  /*2200*/  BRA `(.L_x_458) ;  /* 0x0000000000107947 */ /* 0x000fec0003800000 */
.L_x_481:
[----:B------:R-:W2:Y:S02]  /*2210*/  LDG.E R4, desc[UR36][R4.64] ;  /* 0x0000002404047981 */ /* 0x000ea4000c1e1900 */
[----:B--2---:R-:W-:-:S04]  /*2220*/  I2FP.F32.U32 R0, R4 ;  /* 0x0000000400007245 */ /* 0x004fc80000201000 */
[----:B------:R-:W-:-:S04]  /*2230*/  F2FP.BF16.F32.PACK_AB R0, RZ, R0 ;  /* 0x00000000ff00723e */ /* 0x000fc800000010ff */
[----:B------:R-:W-:-:S07]  /*2240*/  PRMT R22, R0, 0x7610, R22 ;  /* 0x0000761000167816 */ /* 0x000fce0000000016 */
.L_x_458:
[----:B------:R-:W-:-:S07]  /*2250*/  VIADD R17, R25, 0x80 ;  /* 0x0000008019117836 */ /* 0x000fce0000000000 */
.L_x_418:
[----:B------:R-:W-:Y:S05]  /*2260*/  BSYNC.RECONVERGENT B6 ;  /* 0x0000000000067941 */ /* 0x000fea0003800200 */
.L_x_417:
[----:B------:R-:W-:Y:S01]  /*2270*/  ISETP.GE.AND P0, PT, R17, R16, PT ;  /* 0x000000101100720c */ /* 0x000fe20003f06270 */
[----:B------:R-:W-:Y:S01]  /*2280*/  BSSY.RECONVERGENT B6, `(.L_x_487) ;  /* 0x000021c000067945 */ /* 0x000fe20003800200 */
[----:B------:R-:W-:Y:S02]  /*2290*/  PRMT R26, RZ, 0x7610, R26 ;  /* 0x00007610ff1a7816 */ /* 0x000fe4000000001a */
[----:B------:R-:W-:-:S09]  /*22a0*/  PRMT R27, RZ, 0x7610, R27 ;  /* 0x00007610ff1b7816 */ /* 0x000fd2000000001b */
[----:B------:R-:W-:Y:S05]  /*22b0*/  @P0 BRA `(.L_x_488) ;  /* 0x0000002000600947 */ /* 0x000fea0003800000 */
[----:B0-----:R-:W0:Y:S01]  /*22c0*/  LDC.64 R4, c[0x0][0x3a0] ;  /* 0x0000e800ff047b82 */ /* 0x001e220000000a00 */
        /* <DEDUP_REMOVED lines=21> */
.L_x_492:
[----:B------:R-:W2:Y:S02]  /*2420*/  LDG.E.U8 R4, desc[UR36][R4.64] ;  /* 0x0000002404047981 */ /* 0x000ea4000c1e1100 */
[----:B--2---:R-:W-:-:S04]  /*2430*/  I2FP.F32.U32 R0, R4 ;  /* 0x0000000400007245 */ /* 0x004fc80000201000 */
[----:B------:R-:W-:-:S04]  /*2440*/  F2FP.BF16.F32.PACK_AB R0, RZ, R0 ;  /* 0x00000000ff00723e */ /* 0x000fc800000010ff */
[----:B------:R-:W-:Y:S01]  /*2450*/  PRMT R26, R0, 0x7610, R26 ;  /* 0x00007610001a7816 */ /* 0x000fe2000000001a */
[----:B------:R-:W-:Y:S06]  /*2460*/  BRA `(.L_x_494) ;  /* 0x0000000c00c47947 */ /* 0x000fec0003800000 */
.L_x_491:
        /* <DEDUP_REMOVED lines=11> */
.L_x_496:
[----:B------:R-:W2:Y:S02]  /*2520*/  LDG.E R4, desc[UR36][R4.64] ;  /* 0x0000002404047981 */ /* 0x000ea4000c1e1900 */
[----:B--2---:R-:W-:-:S04]  /*2530*/  I2FP.F32.S32 R0, R4 ;  /* 0x0000000400007245 */ /* 0x004fc80000201400 */
[----:B------:R-:W-:-:S04]  /*2540*/  F2FP.BF16.F32.PACK_AB R0, RZ, R0 ;  /* 0x00000000ff00723e */ /* 0x000fc800000010ff */
[----:B------:R-:W-:Y:S01]  /*2550*/  PRMT R26, R0, 0x7610, R26 ;  /* 0x00007610001a7816 */ /* 0x000fe2000000001a */
[----:B------:R-:W-:Y:S06]  /*2560*/  BRA `(.L_x_494) ;  /* 0x0000000c00847947 */ /* 0x000fec0003800000 */
.L_x_495:
[----:B------:R-:W2:Y:S02]  /*2570*/  LDG.E.U16 R4, desc[UR36][R4.64] ;  /* 0x0000002404047981 */ /* 0x000ea4000c1e1500 */
[----:B--2---:R-:W0:Y:S02]  /*2580*/  I2F.S16 R0, R4 ;  /* 0x0000000400007306 */ /* 0x004e240000101400 */
[----:B0-----:R-:W-:-:S04]  /*2590*/  F2FP.BF16.F32.PACK_AB R0, RZ, R0 ;  /* 0x00000000ff00723e */ /* 0x001fc800000010ff */
[----:B------:R-:W-:Y:S01]  /*25a0*/  PRMT R26, R0, 0x7610, R26 ;  /* 0x00007610001a7816 */ /* 0x000fe2000000001a */
[----:B------:R-:W-:Y:S06]  /*25b0*/  BRA `(.L_x_494) ;  /* 0x0000000c00707947 */ /* 0x000fec0003800000 */
.L_x_490:
        /* <DEDUP_REMOVED lines=9> */
.L_x_498:
[----:B------:R-:W2:Y:S02]  /*2650*/  LDG.E.U16 R0, desc[UR36][R4.64] ;  /* 0x0000002404007981 */ /* 0x000ea4000c1e1500 */
[----:B--2---:R-:W-:-:S05]  /*2660*/  HADD2.F32 R0, -RZ, R0.H0_H0 ;  /* 0x20000000ff007230 */ /* 0x004fca0000004100 */
[----:B------:R-:W-:-:S04]  /*2670*/  F2FP.BF16.F32.PACK_AB R0, RZ, R0 ;  /* 0x00000000ff00723e */ /* 0x000fc800000010ff */
[----:B------:R-:W-:Y:S01]  /*2680*/  PRMT R26, R0, 0x7610, R26 ;  /* 0x00007610001a7816 */ /* 0x000fe2000000001a */
[----:B------:R-:W-:Y:S06]  /*2690*/  BRA `(.L_x_494) ;  /* 0x0000000c00387947 */ /* 0x000fec0003800000 */
.L_x_497:
        /* <DEDUP_REMOVED lines=9> */
.L_x_500:
[----:B------:R-:W2:Y:S02]  /*2730*/  LDG.E.U16 R4, desc[UR36][R4.64] ;  /* 0x0000002404047981 */ /* 0x000ea4000c1e1500 */
[----:B--2---:R-:W-:-:S05]  /*2740*/  HADD2.F32 R0, -RZ, R4.H0_H0 ;  /* 0x20000004ff007230 */ /* 0x004fca0000004100 */
[----:B------:R-:W-:-:S04]  /*2750*/  F2FP.BF16.F32.PACK_AB R0, RZ, R0 ;  /* 0x00000000ff00723e */ /* 0x000fc800000010ff */
[----:B------:R-:W-:Y:S01]  /*2760*/  PRMT R26, R0, 0x7610, R26 ;  /* 0x00007610001a7816 */ /* 0x000fe2000000001a */
[----:B------:R-:W-:Y:S06]  /*2770*/  BRA `(.L_x_494) ;  /* 0x0000000c00007947 */ /* 0x000fec0003800000 */
.L_x_499:
        /* <DEDUP_REMOVED lines=9> */
.L_x_489:
        /* <DEDUP_REMOVED lines=14> */
.L_x_503:
        /* <DEDUP_REMOVED lines=9> */
.L_x_502:
        /* <DEDUP_REMOVED lines=27> */
.L_x_505:
[----:B------:R-:W2:Y:S02]  /*2b30*/  LDG.E.U8 R4, desc[UR36][R4.64] ;  /* 0x0000002404047981 */ /* 0x000ea4000c1e1100 */
[C---:B--2---:R-:W-:Y:S02]  /*2b40*/  IMAD.SHL.U32 R0, R4.reuse, 0x2000000, RZ ;  /* 0x0200000004007824 */ /* 0x044fe400078e00ff */
[----:B------:R-:W-:-:S03]  /*2b50*/  IMAD.SHL.U32 R6, R4, 0x100, RZ ;  /* 0x0000010004067824 */ /* 0x000fc600078e00ff */
[----:B------:R-:W-:-:S13]  /*2b60*/  ISETP.GE.U32.AND P0, PT, R0, 0x8000000, PT ;  /* 0x080000000000780c */ /* 0x000fda0003f06070 */
[----:B------:R-:W-:Y:S02]  /*2b70*/  @!P0 LOP3.LUT R3, R6, 0x7f00, RZ, 0xc0, !PT ;  /* 0x00007f0006038812 */ /* 0x000fe400078ec0ff */
[----:B------:R-:W-:Y:S02]  /*2b80*/  @P0 LEA.HI R0, R0, 0x70000000, RZ, 0x1c ;  /* 0x7000000000000811 */ /* 0x000fe400078fe0ff */
[----:B------:R-:W-:Y:S02]  /*2b90*/  @!P0 LOP3.LUT R3, R3, 0x3f000000, RZ, 0xfc, !PT ;  /* 0x3f00000003038812 */ /* 0x000fe400078efcff */
[----:B------:R-:W-:Y:S01]  /*2ba0*/  PRMT R6, R6, 0x9910, RZ ;  /* 0x0000991006067816 */ /* 0x000fe200000000ff */
[----:B------:R-:W-:Y:S02]  /*2bb0*/  @P0 FMUL.FTZ R0, R0, 1.9259299443872358531e-34 ;  /* 0x0780000000000820 */ /* 0x000fe40000410000 */
[----:B------:R-:W-:Y:S02]  /*2bc0*/  @!P0 FADD.FTZ R0, R3, -0.5 ;  /* 0xbf00000003008421 */ /* 0x000fe40000010000 */
[----:B------:R-:W-:-:S05]  /*2bd0*/  IMAD.MOV.U32 R3, RZ, RZ, R6 ;  /* 0x000000ffff037224 */ /* 0x000fca00078e0006 */
[----:B------:R-:W-:-:S04]  /*2be0*/  LOP3.LUT R0, R0, 0x80000000, R3, 0xf8, !PT ;  /* 0x8000000000007812 */ /* 0x000fc800078ef803 */
[----:B------:R-:W-:-:S04]  /*2bf0*/  F2FP.BF16.F32.PACK_AB R0, RZ, R0 ;  /* 0x00000000ff00723e */ /* 0x000fc800000010ff */
[----:B------:R-:W-:Y:S01]  /*2c00*/  PRMT R26, R0, 0x7610, R26 ;  /* 0x00007610001a7816 */ /* 0x000fe2000000001a */
[----:B------:R-:W-:Y:S06]  /*2c10*/  BRA `(.L_x_494) ;  /* 0x0000000400d87947 */ /* 0x000fec0003800000 */
.L_x_504:
[----:B------:R0:W5:Y:S01]  /*2c20*/  LDG.E.U16 R26, desc[UR36][R4.64] ;  /* 0x00000024041a7981 */ /* 0x000162000c1e1500 */
[----:B------:R-:W-:Y:S05]  /*2c30*/  BRA `(.L_x_494) ;  /* 0x0000000400d07947 */ /* 0x000fea0003800000 */
.L_x_501:
        /* <DEDUP_REMOVED lines=13> */
.L_x_508:
        /* <DEDUP_REMOVED lines=21> */
.L_x_512:
[----:B------:R-:W-:Y:S05]  /*2e60*/  BSYNC.RECONVERGENT B1 ;  /* 0x0000000000017941 */ /* 0x000fea0003800200 */
.L_x_511:
[----:B------:R-:W-:Y:S01]  /*2e70*/  IMAD.SHL.U32 R0, R0, 0x100000, RZ ;  /* 0x0010000000007824 */ /* 0x000fe200078e00ff */
[----:B------:R-:W-:-:S04]  /*2e80*/  LEA R3, R3, 0x3b800000, 0x17 ;  /* 0x3b80000003037811 */ /* 0x000fc800078eb8ff */
[----:B------:R-:W-:-:S07]  /*2e90*/  LOP3.LUT R0, R3, R0, R7, 0xfe, !PT ;  /* 0x0000000003007212 */ /* 0x000fce00078efe07 */
.L_x_510:
[----:B------:R-:W-:Y:S05]  /*2ea0*/  BSYNC.RECONVERGENT B0 ;  /* 0x0000000000007941 */ /* 0x000fea0003800200 */
.L_x_509:
[----:B------:R-:W-:-:S04]  /*2eb0*/  F2FP.BF16.F32.PACK_AB R0, RZ, R0 ;  /* 0x00000000ff00723e */ /* 0x000fc800000010ff */
[----:B------:R-:W-:Y:S01]  /*2ec0*/  PRMT R26, R0, 0x7610, R26 ;  /* 0x00007610001a7816 */ /* 0x000fe2000000001a */
[----:B------:R-:W-:Y:S06]  /*2ed0*/  BRA `(.L_x_494) ;  /* 0x0000000400287947 */ /* 0x000fec0003800000 */
.L_x_507:
        /* <DEDUP_REMOVED lines=21> */
.L_x_516:
[----:B------:R-:W-:Y:S05]  /*3030*/  BSYNC.RECONVERGENT B1 ;  /* 0x0000000000017941 */ /* 0x000fea0003800200 */
.L_x_515:
[----:B------:R-:W-:Y:S01]  /*3040*/  IMAD.SHL.U32 R0, R0, 0x200000, RZ ;  /* 0x0020000000007824 */ /* 0x000fe200078e00ff */
[----:B------:R-:W-:-:S04]  /*3050*/  LEA R3, R3, 0x37800000, 0x17 ;  /* 0x3780000003037811 */ /* 0x000fc800078eb8ff */
[----:B------:R-:W-:-:S07]  /*3060*/  LOP3.LUT R0, R3, R0, R7, 0xfe, !PT ;  /* 0x0000000003007212 */ /* 0x000fce00078efe07 */
.L_x_514:
[----:B------:R-:W-:Y:S05]  /*3070*/  BSYNC.RECONVERGENT B0 ;  /* 0x0000000000007941 */ /* 0x000fea0003800200 */
.L_x_513:
[----:B------:R-:W-:-:S04]  /*3080*/  F2FP.BF16.F32.PACK_AB R0, RZ, R0 ;  /* 0x00000000ff00723e */ /* 0x000fc800000010ff */
[----:B------:R-:W-:Y:S01]  /*3090*/  PRMT R26, R0, 0x7610, R26 ;  /* 0x00007610001a7816 */ /* 0x000fe2000000001a */
[----:B------:R-:W-:Y:S06]  /*30a0*/  BRA `(.L_x_494) ;  /* 0x0000000000b47947 */ /* 0x000fec0003800000 */
.L_x_506:
        /* <DEDUP_REMOVED lines=14> */
.L_x_520:
[----:B------:R-:W-:Y:S05]  /*3190*/  BSYNC.RECONVERGENT B0 ;  /* 0x0000000000007941 */ /* 0x000fea0003800200 */
.L_x_519:
[----:B------:R-:W-:-:S04]  /*31a0*/  F2FP.BF16.F32.PACK_AB R0, RZ, R0 ;  /* 0x00000000ff00723e */ /* 0x000fc800000010ff */
[----:B------:R-:W-:Y:S01]  /*31b0*/  PRMT R26, R0, 0x7610, R26 ;  /* 0x00007610001a7816 */ /* 0x000fe2000000001a */
[----:B------:R-:W-:Y:S06]  /*31c0*/  BRA `(.L_x_494) ;  /* 0x00000000006c7947 */ /* 0x000fec0003800000 */
.L_x_493:
        /* <DEDUP_REMOVED lines=16> */
.L_x_521:
[----:B------:R-:W-:Y:S01]  /*32d0*/  PRMT R26, RZ, 0x7610, R26 ;  /* 0x00007610ff1a7816 */ /* 0x000fe2000000001a */
[----:B------:R-:W-:Y:S06]  /*32e0*/  BRA `(.L_x_494) ;  /* 0x0000000000247947 */ /* 0x000fec0003800000 */
.L_x_518:
[----:B------:R-:W2:Y:S02]  /*32f0*/  LDG.E.64 R4, desc[UR36][R4.64] ;  /* 0x0000002404047981 */ /* 0x000ea4000c1e1b00 */
[----:B--2---:R-:W0:Y:S02]  /*3300*/  I2F.U64 R0, R4 ;  /* 0x0000000400007312 */ /* 0x004e240000301000 */
[----:B0-----:R-:W-:-:S04]  /*3310*/  F2FP.BF16.F32.PACK_AB R0, RZ, R0 ;  /* 0x00000000ff00723e */ /* 0x001fc800000010ff */
[----:B------:R-:W-:Y:S01]  /*3320*/  PRMT R26, R0, 0x7610, R26 ;  /* 0x00007610001a7816 */ /* 0x000fe2000000001a */
[----:B------:R-:W-:Y:S06]  /*3330*/  BRA `(.L_x_494) ;  /* 0x0000000000107947 */ /* 0x000fec0003800000 */
.L_x_517:
[----:B------:R-:W2:Y:S02]  /*3340*/  LDG.E R4, desc[UR36][R4.64] ;  /* 0x0000002404047981 */ /* 0x000ea4000c1e1900 */
[----:B--2---:R-:W-:-:S04]  /*3350*/  I2FP.F32.U32 R0, R4 ;  /* 0x0000000400007245 */ /* 0x004fc80000201000 */
[----:B------:R-:W-:-:S04]  /*3360*/  F2FP.BF16.F32.PACK_AB R0, RZ, R0 ;  /* 0x00000000ff00723e */ /* 0x000fc800000010ff */
[----:B------:R-:W-:-:S07]  /*3370*/  PRMT R26, R0, 0x7610, R26 ;  /* 0x00007610001a7816 */ /* 0x000fce000000001a */
.L_x_494:
        /* <DEDUP_REMOVED lines=21> */
.L_x_525:
[----:B------:R-:W2:Y:S02]  /*34d0*/  LDG.E.U8 R4, desc[UR36][R4.64] ;  /* 0x0000002404047981 */ /* 0x000ea4000c1e1100 */
[----:B--2---:R-:W-:-:S04]  /*34e0*/  I2FP.F32.U32 R0, R4 ;  /* 0x0000000400007245 */ /* 0x004fc80000201000 */
[----:B------:R-:W-:-:S04]  /*34f0*/  F2FP.BF16.F32.PACK_AB R0, RZ, R0 ;  /* 0x00000000ff00723e */ /* 0x000fc800000010ff */
[----:B------:R-:W-:Y:S01]  /*3500*/  PRMT R27, R0, 0x7610, R27 ;  /* 0x00007610001b7816 */ /* 0x000fe2000000001b */
[----:B------:R-:W-:Y:S06]  /*3510*/  BRA `(.L_x_527) ;  /* 0x0000000c00c47947 */ /* 0x000fec0003800000 */
.L_x_524:
        /* <DEDUP_REMOVED lines=11> */
.L_x_529:
[----:B------:R-:W2:Y:S02]  /*35d0*/  LDG.E R4, desc[UR36][R4.64] ;  /* 0x0000002404047981 */ /* 0x000ea4000c1e1900 */
[----:B--2---:R-:W-:-:S04]  /*35e0*/  I2FP.F32.S32 R0, R4 ;  /* 0x0000000400007245 */ /* 0x004fc80000201400 */
[----:B------:R-:W-:-:S04]  /*35f0*/  F2FP.BF16.F32.PACK_AB R0, RZ, R0 ;  /* 0x00000000ff00723e */ /* 0x000fc800000010ff */
[----:B------:R-:W-:Y:S01]  /*3600*/  PRMT R27, R0, 0x7610, R27 ;  /* 0x00007610001b7816 */ /* 0x000fe2000000001b */
[----:B------:R-:W-:Y:S06]  /*3610*/  BRA `(.L_x_527) ;  /* 0x0000000c00847947 */ /* 0x000fec0003800000 */
.L_x_528:
[----:B------:R-:W2:Y:S02]  /*3620*/  LDG.E.U16 R4, desc[UR36][R4.64] ;  /* 0x0000002404047981 */ /* 0x000ea4000c1e1500 */
[----:B--2---:R-:W0:Y:S02]  /*3630*/  I2F.S16 R0, R4 ;  /* 0x0000000400007306 */ /* 0x004e240000101400 */
[----:B0-----:R-:W-:-:S04]  /*3640*/  F2FP.BF16.F32.PACK_AB R0, RZ, R0 ;  /* 0x00000000ff00723e */ /* 0x001fc800000010ff */
[----:B------:R-:W-:Y:S01]  /*3650*/  PRMT R27, R0, 0x7610, R27 ;  /* 0x00007610001b7816 */ /* 0x000fe2000000001b */
[----:B------:R-:W-:Y:S06]  /*3660*/  BRA `(.L_x_527) ;  /* 0x0000000c00707947 */ /* 0x000fec0003800000 */
.L_x_523:
        /* <DEDUP_REMOVED lines=9> */
.L_x_531:
[----:B------:R-:W2:Y:S02]  /*3700*/  LDG.E.U16 R0, desc[UR36][R4.64] ;  /* 0x0000002404007981 */ /* 0x000ea4000c1e1500 */
[----:B--2---:R-:W-:-:S05]  /*3710*/  HADD2.F32 R0, -RZ, R0.H0_H0 ;  /* 0x20000000ff007230 */ /* 0x004fca0000004100 */
[----:B------:R-:W-:-:S04]  /*3720*/  F2FP.BF16.F32.PACK_AB R0, RZ, R0 ;  /* 0x00000000ff00723e */ /* 0x000fc800000010ff */
[----:B------:R-:W-:Y:S01]  /*3730*/  PRMT R27, R0, 0x7610, R27 ;  /* 0x00007610001b7816 */ /* 0x000fe2000000001b */
[----:B------:R-:W-:Y:S06]  /*3740*/  BRA `(.L_x_527) ;  /* 0x0000000c00387947 */ /* 0x000fec0003800000 */
.L_x_530:
        /* <DEDUP_REMOVED lines=9> */
.L_x_533:
[----:B------:R-:W2:Y:S02]  /*37e0*/  LDG.E.U16 R4, desc[UR36][R4.64] ;  /* 0x0000002404047981 */ /* 0x000ea4000c1e1500 */
[----:B--2---:R-:W-:-:S05]  /*37f0*/  HADD2.F32 R0, -RZ, R4.H0_H0 ;  /* 0x20000004ff007230 */ /* 0x004fca0000004100 */
[----:B------:R-:W-:-:S04]  /*3800*/  F2FP.BF16.F32.PACK_AB R0, RZ, R0 ;  /* 0x00000000ff00723e */ /* 0x000fc800000010ff */
[----:B------:R-:W-:Y:S01]  /*3810*/  PRMT R27, R0, 0x7610, R27 ;  /* 0x00007610001b7816 */ /* 0x000fe2000000001b */
[----:B------:R-:W-:Y:S06]  /*3820*/  BRA `(.L_x_527) ;  /* 0x0000000c00007947 */ /* 0x000fec0003800000 */
.L_x_532:
        /* <DEDUP_REMOVED lines=9> */
.L_x_522:
        /* <DEDUP_REMOVED lines=14> */
.L_x_536:
        /* <DEDUP_REMOVED lines=9> */
.L_x_535:
        /* <DEDUP_REMOVED lines=27> */
.L_x_538:
        /* <DEDUP_REMOVED lines=15> */
.L_x_537:
[----:B------:R0:W5:Y:S01]  /*3cd0*/  LDG.E.U16 R27, desc[UR36][R4.64] ;  /* 0x00000024041b7981 */ /* 0x000162000c1e1500 */
[----:B------:R-:W-:Y:S05]  /*3ce0*/  BRA `(.L_x_527) ;  /* 0x0000000400d07947 */ /* 0x000fea0003800000 */
.L_x_534:
        /* <DEDUP_REMOVED lines=13> */
.L_x_541:
        /* <DEDUP_REMOVED lines=21> */
.L_x_545:
[----:B------:R-:W-:Y:S05]  /*3f10*/  BSYNC.RECONVERGENT B1 ;  /* 0x0000000000017941 */ /* 0x000fea0003800200 */
.L_x_544:
[----:B------:R-:W-:Y:S01]  /*3f20*/  IMAD.SHL.U32 R0, R0, 0x100000, RZ ;  /* 0x0010000000007824 */ /* 0x000fe200078e00ff */
[----:B------:R-:W-:-:S04]  /*3f30*/  LEA R3, R3, 0x3b800000, 0x17 ;  /* 0x3b80000003037811 */ /* 0x000fc800078eb8ff */
[----:B------:R-:W-:-:S07]  /*3f40*/  LOP3.LUT R0, R3, R0, R7, 0xfe, !PT ;  /* 0x0000000003007212 */ /* 0x000fce00078efe07 */
.L_x_543:
[----:B------:R-:W-:Y:S05]  /*3f50*/  BSYNC.RECONVERGENT B0 ;  /* 0x0000000000007941 */ /* 0x000fea0003800200 */
.L_x_542:
[----:B------:R-:W-:-:S04]  /*3f60*/  F2FP.BF16.F32.PACK_AB R0, RZ, R0 ;  /* 0x00000000ff00723e */ /* 0x000fc800000010ff */
[----:B------:R-:W-:Y:S01]  /*3f70*/  PRMT R27, R0, 0x7610, R27 ;  /* 0x00007610001b7816 */ /* 0x000fe2000000001b */
[----:B------:R-:W-:Y:S06]  /*3f80*/  BRA `(.L_x_527) ;  /* 0x0000000400287947 */ /* 0x000fec0003800000 */
.L_x_540:
        /* <DEDUP_REMOVED lines=21> */
.L_x_549:
[----:B------:R-:W-:Y:S05]  /*40e0*/  BSYNC.RECONVERGENT B1 ;  /* 0x0000000000017941 */ /* 0x000fea0003800200 */
.L_x_548:
[----:B------:R-:W-:Y:S01]  /*40f0*/  IMAD.SHL.U32 R0, R0, 0x200000, RZ ;  /* 0x0020000000007824 */ /* 0x000fe200078e00ff */
[----:B------:R-:W-:-:S04]  /*4100*/  LEA R3, R3, 0x37800000, 0x17 ;  /* 0x3780000003037811 */ /* 0x000fc800078eb8ff */
[----:B------:R-:W-:-:S07]  /*4110*/  LOP3.LUT R0, R3, R0, R7, 0xfe, !PT ;  /* 0x0000000003007212 */ /* 0x000fce00078efe07 */
.L_x_547:
[----:B------:R-:W-:Y:S05]  /*4120*/  BSYNC.RECONVERGENT B0 ;  /* 0x0000000000007941 */ /* 0x000fea0003800200 */
.L_x_546:
[----:B------:R-:W-:-:S04]  /*4130*/  F2FP.BF16.F32.PACK_AB R0, RZ, R0 ;  /* 0x00000000ff00723e */ /* 0x000fc800000010ff */
[----:B------:R-:W-:Y:S01]  /*4140*/  PRMT R27, R0, 0x7610, R27 ;  /* 0x00007610001b7816 */ /* 0x000fe2000000001b */
[----:B------:R-:W-:Y:S06]  /*4150*/  BRA `(.L_x_527) ;  /* 0x0000000000b47947 */ /* 0x000fec0003800000 */
.L_x_539:
        /* <DEDUP_REMOVED lines=14> */
.L_x_553:
[----:B------:R-:W-:Y:S05]  /*4240*/  BSYNC.RECONVERGENT B0 ;  /* 0x0000000000007941 */ /* 0x000fea0003800200 */
.L_x_552:
[----:B------:R-:W-:-:S04]  /*4250*/  F2FP.BF16.F32.PACK_AB R0, RZ, R0 ;  /* 0x00000000ff00723e */ /* 0x000fc800000010ff */
[----:B------:R-:W-:Y:S01]  /*4260*/  PRMT R27, R0, 0x7610, R27 ;  /* 0x00007610001b7816 */ /* 0x000fe2000000001b */
[----:B------:R-:W-:Y:S06]  /*4270*/  BRA `(.L_x_527) ;  /* 0x00000000006c7947 */ /* 0x000fec0003800000 */
.L_x_526:
        /* <DEDUP_REMOVED lines=16> */
.L_x_554:
[----:B------:R-:W-:Y:S01]  /*4380*/  PRMT R27, RZ, 0x7610, R27 ;  /* 0x00007610ff1b7816 */ /* 0x000fe2000000001b */
[----:B------:R-:W-:Y:S06]  /*4390*/  BRA `(.L_x_527) ;  /* 0x0000000000247947 */ /* 0x000fec0003800000 */
.L_x_551:
[----:B------:R-:W2:Y:S02]  /*43a0*/  LDG.E.64 R4, desc[UR36][R4.64] ;  /* 0x0000002404047981 */ /* 0x000ea4000c1e1b00 */
[----:B--2---:R-:W0:Y:S02]  /*43b0*/  I2F.U64 R0, R4 ;  /* 0x0000000400007312 */ /* 0x004e240000301000 */
[----:B0-----:R-:W-:-:S04]  /*43c0*/  F2FP.BF16.F32.PACK_AB R0, RZ, R0 ;  /* 0x00000000ff00723e */ /* 0x001fc800000010ff */
[----:B------:R-:W-:Y:S01]  /*43d0*/  PRMT R27, R0, 0x7610, R27 ;  /* 0x00007610001b7816 */ /* 0x000fe2000000001b */
[----:B------:R-:W-:Y:S06]  /*43e0*/  BRA `(.L_x_527) ;  /* 0x0000000000107947 */ /* 0x000fec0003800000 */
.L_x_550:
[----:B------:R-:W2:Y:S02]  /*43f0*/  LDG.E R4, desc[UR36][R4.64] ;  /* 0x0000002404047981 */ /* 0x000ea4000c1e1900 */
[----:B--2---:R-:W-:-:S04]  /*4400*/  I2FP.F32.U32 R0, R4 ;  /* 0x0000000400007245 */ /* 0x004fc80000201000 */
[----:B------:R-:W-:-:S04]  /*4410*/  F2FP.BF16.F32.PACK_AB R0, RZ, R0 ;  /* 0x00000000ff00723e */ /* 0x000fc800000010ff */
[----:B------:R-:W-:-:S07]  /*4420*/  PRMT R27, R0, 0x7610, R27 ;  /* 0x00007610001b7816 */ /* 0x000fce000000001b */
.L_x_527:
[----:B------:R-:W-:-:S07]  /*4430*/  VIADD R17, R17, 0x80 ;  /* 0x0000008011117836 */ /* 0x000fce0000000000 */
.L_x_488:
[----:B------:R-:W-:Y:S05]  /*4440*/  BSYNC.RECONVERGENT B6 ;  /* 0x0000000000067941 */ /* 0x000fea0003800200 */
.L_x_487:
        /* <DEDUP_REMOVED lines=27> */
.L_x_560:
[----:B------:R-:W2:Y:S02]  /*4600*/  LDG.E.U8 R4, desc[UR36][R4.64] ;  /* 0x0000002404047981 */ /* 0x000ea4000c1e1100 */
[----:B--2---:R-:W-:-:S04]  /*4610*/  I2FP.F32.U32 R0, R4 ;  /* 0x0000000400007245 */ /* 0x004fc80000201000 */
[----:B------:R-:W-:-:S04]  /*4620*/  F2FP.BF16.F32.PACK_AB R0, RZ, R0 ;  /* 0x00000000ff00723e */ /* 0x000fc800000010ff */
[----:B------:R-:W-:Y:S01]  /*4630*/  PRMT R18, R0, 0x7610, R18 ;  /* 0x0000761000127816 */ /* 0x000fe20000000012 */
[----:B------:R-:W-:Y:S06]  /*4640*/  BRA `(.L_x_562) ;  /* 0x0000000c00c47947 */ /* 0x000fec0003800000 */
.L_x_559:
        /* <DEDUP_REMOVED lines=11> */
.L_x_564:
[----:B------:R-:W2:Y:S02]  /*4700*/  LDG.E R4, desc[UR36][R4.64] ;  /* 0x0000002404047981 */ /* 0x000ea4000c1e1900 */
[----:B--2---:R-:W-:-:S04]  /*4710*/  I2FP.F32.S32 R0, R4 ;  /* 0x0000000400007245 */ /* 0x004fc80000201400 */
[----:B------:R-:W-:-:S04]  /*4720*/  F2FP.BF16.F32.PACK_AB R0, RZ, R0 ;  /* 0x00000000ff00723e */ /* 0x000fc800000010ff */
[----:B------:R-:W-:Y:S01]  /*4730*/  PRMT R18, R0, 0x7610, R18 ;  /* 0x0000761000127816 */ /* 0x000fe20000000012 */
[----:B------:R-:W-:Y:S06]  /*4740*/  BRA `(.L_x_562) ;  /* 0x0000000c00847947 */ /* 0x000fec0003800000 */
.L_x_563:
[----:B------:R-:W2:Y:S02]  /*4750*/  LDG.E.U16 R4, desc[UR36][R4.64] ;  /* 0x0000002404047981 */ /* 0x000ea4000c1e1500 */
[----:B--2---:R-:W0:Y:S02]  /*4760*/  I2F.S16 R0, R4 ;  /* 0x0000000400007306 */ /* 0x004e240000101400 */
[----:B0-----:R-:W-:-:S04]  /*4770*/  F2FP.BF16.F32.PACK_AB R0, RZ, R0 ;  /* 0x00000000ff00723e */ /* 0x001fc800000010ff */
[----:B------:R-:W-:Y:S01]  /*4780*/  PRMT R18, R0, 0x7610, R18 ;  /* 0x0000761000127816 */ /* 0x000fe20000000012 */
[----:B------:R-:W-:Y:S06]  /*4790*/  BRA `(.L_x_562) ;  /* 0x0000000c00707947 */ /* 0x000fec0003800000 */
.L_x_558:
        /* <DEDUP_REMOVED lines=9> */
.L_x_566:
[----:B------:R-:W2:Y:S02]  /*4830*/  LDG.E.U16 R0, desc[UR36][R4.64] ;  /* 0x0000002404007981 */ /* 0x000ea4000c1e1500 */
[----:B--2---:R-:W-:-:S05]  /*4840*/  HADD2.F32 R0, -RZ, R0.H0_H0 ;  /* 0x20000000ff007230 */ /* 0x004fca0000004100 */
[----:B------:R-:W-:-:S04]  /*4850*/  F2FP.BF16.F32.PACK_AB R0, RZ, R0 ;  /* 0x00000000ff00723e */ /* 0x000fc800000010ff */
[----:B------:R-:W-:Y:S01]  /*4860*/  PRMT R18, R0, 0x7610, R18 ;  /* 0x0000761000127816 */ /* 0x000fe20000000012 */
[----:B------:R-:W-:Y:S06]  /*4870*/  BRA `(.L_x_562) ;  /* 0x0000000c00387947 */ /* 0x000fec0003800000 */
.L_x_565:
        /* <DEDUP_REMOVED lines=9> */
.L_x_568:
[----:B------:R-:W2:Y:S02]  /*4910*/  LDG.E.U16 R4, desc[UR36][R4.64] ;  /* 0x0000002404047981 */ /* 0x000ea4000c1e1500 */
[----:B--2---:R-:W-:-:S05]  /*4920*/  HADD2.F32 R0, -RZ, R4.H0_H0 ;  /* 0x20000004ff007230 */ /* 0x004fca0000004100 */
[----:B------:R-:W-:-:S04]  /*4930*/  F2FP.BF16.F32.PACK_AB R0, RZ, R0 ;  /* 0x00000000ff00723e */ /* 0x000fc800000010ff */
[----:B------:R-:W-:Y:S01]  /*4940*/  PRMT R18, R0, 0x7610, R18 ;  /* 0x0000761000127816 */ /* 0x000fe20000000012 */
[----:B------:R-:W-:Y:S06]  /*4950*/  BRA `(.L_x_562) ;  /* 0x0000000c00007947 */ /* 0x000fec0003800000 */
.L_x_567:
        /* <DEDUP_REMOVED lines=9> */
.L_x_557:
        /* <DEDUP_REMOVED lines=14> */
.L_x_571:
        /* <DEDUP_REMOVED lines=9> */
.L_x_570:
        /* <DEDUP_REMOVED lines=27> */
.L_x_573:
        /* <DEDUP_REMOVED lines=15> */
.L_x_572:
[----:B------:R0:W5:Y:S01]  /*4e00*/  LDG.E.U16 R18, desc[UR36][R4.64] ;  /* 0x0000002404127981 */ /* 0x000162000c1e1500 */
[----:B------:R-:W-:Y:S05]  /*4e10*/  BRA `(.L_x_562) ;  /* 0x0000000400d07947 */ /* 0x000fea0003800000 */
.L_x_569:
        /* <DEDUP_REMOVED lines=13> */
.L_x_576:
        /* <DEDUP_REMOVED lines=21> */
.L_x_580:
[----:B------:R-:W-:Y:S05]  /*5040*/  BSYNC.RECONVERGENT B1 ;  /* 0x0000000000017941 */ /* 0x000fea0003800200 */
.L_x_579:
[----:B------:R-:W-:Y:S01]  /*5050*/  IMAD.SHL.U32 R0, R0, 0x100000, RZ ;  /* 0x0010000000007824 */ /* 0x000fe200078e00ff */
[----:B------:R-:W-:-:S04]  /*5060*/  LEA R3, R3, 0x3b800000, 0x17 ;  /* 0x3b80000003037811 */ /* 0x000fc800078eb8ff */
[----:B------:R-:W-:-:S07]  /*5070*/  LOP3.LUT R0, R3, R0, R7, 0xfe, !PT ;  /* 0x0000000003007212 */ /* 0x000fce00078efe07 */
.L_x_578:
[----:B------:R-:W-:Y:S05]  /*5080*/  BSYNC.RECONVERGENT B0 ;  /* 0x0000000000007941 */ /* 0x000fea0003800200 */
.L_x_577:
[----:B------:R-:W-:-:S04]  /*5090*/  F2FP.BF16.F32.PACK_AB R0, RZ, R0 ;  /* 0x00000000ff00723e */ /* 0x000fc800000010ff */
[----:B------:R-:W-:Y:S01]  /*50a0*/  PRMT R18, R0, 0x7610, R18 ;  /* 0x0000761000127816 */ /* 0x000fe20000000012 */
[----:B------:R-:W-:Y:S06]  /*50b0*/  BRA `(.L_x_562) ;  /* 0x0000000400287947 */ /* 0x000fec0003800000 */
.L_x_575:
        /* <DEDUP_REMOVED lines=21> */
.L_x_584:
[----:B------:R-:W-:Y:S05]  /*5210*/  BSYNC.RECONVERGENT B1 ;  /* 0x0000000000017941 */ /* 0x000fea0003800200 */
.L_x_583:
[----:B------:R-:W-:Y:S01]  /*5220*/  IMAD.SHL.U32 R0, R0, 0x200000, RZ ;  /* 0x0020000000007824 */ /* 0x000fe200078e00ff */
[----:B------:R-:W-:-:S04]  /*5230*/  LEA R3, R3, 0x37800000, 0x17 ;  /* 0x3780000003037811 */ /* 0x000fc800078eb8ff */
[----:B------:R-:W-:-:S07]  /*5240*/  LOP3.LUT R0, R3, R0, R7, 0xfe, !PT ;  /* 0x0000000003007212 */ /* 0x000fce00078efe07 */
.L_x_582:
[----:B------:R-:W-:Y:S05]  /*5250*/  BSYNC.RECONVERGENT B0 ;  /* 0x0000000000007941 */ /* 0x000fea0003800200 */
.L_x_581:
[----:B------:R-:W-:-:S04]  /*5260*/  F2FP.BF16.F32.PACK_AB R0, RZ, R0 ;  /* 0x00000000ff00723e */ /* 0x000fc800000010ff */
[----:B------:R-:W-:Y:S01]  /*5270*/  PRMT R18, R0, 0x7610, R18 ;  /* 0x0000761000127816 */ /* 0x000fe20000000012 */
[----:B------:R-:W-:Y:S06]  /*5280*/  BRA `(.L_x_562) ;  /* 0x0000000000b47947 */ /* 0x000fec0003800000 */
.L_x_574:
        /* <DEDUP_REMOVED lines=14> */
.L_x_588:
[----:B------:R-:W-:Y:S05]  /*5370*/  BSYNC.RECONVERGENT B0 ;  /* 0x0000000000007941 */ /* 0x000fea0003800200 */
.L_x_587:
[----:B------:R-:W-:-:S04]  /*5380*/  F2FP.BF16.F32.PACK_AB R0, RZ, R0 ;  /* 0x00000000ff00723e */ /* 0x000fc800000010ff */
[----:B------:R-:W-:Y:S01]  /*5390*/  PRMT R18, R0, 0x7610, R18 ;  /* 0x0000761000127816 */ /* 0x000fe20000000012 */
[----:B------:R-:W-:Y:S06]  /*53a0*/  BRA `(.L_x_562) ;  /* 0x00000000006c7947 */ /* 0x000fec0003800000 */
.L_x_561:
        /* <DEDUP_REMOVED lines=16> */
.L_x_589:
[----:B------:R-:W-:Y:S01]  /*54b0*/  PRMT R18, RZ, 0x7610, R18 ;  /* 0x00007610ff127816 */ /* 0x000fe20000000012 */
[----:B------:R-:W-:Y:S06]  /*54c0*/  BRA `(.L_x_562) ;  /* 0x0000000000247947 */ /* 0x000fec0003800000 */
.L_x_586:
[----:B------:R-:W2:Y:S02]  /*54d0*/  LDG.E.64 R4, desc[UR36][R4.64] ;  /* 0x0000002404047981 */ /* 0x000ea4000c1e1b00 */
[----:B--2---:R-:W0:Y:S02]  /*54e0*/  I2F.U64 R0, R4 ;  /* 0x0000000400007312 */ /* 0x004e240000301000 */
[----:B0-----:R-:W-:-:S04]  /*54f0*/  F2FP.BF16.F32.PACK_AB R0, RZ, R0 ;  /* 0x00000000ff00723e */ /* 0x001fc800000010ff */
[----:B------:R-:W-:Y:S01]  /*5500*/  PRMT R18, R0, 0x7610, R18 ;  /* 0x0000761000127816 */ /* 0x000fe20000000012 */
[----:B------:R-:W-:Y:S06]  /*5510*/  BRA `(.L_x_562) ;  /* 0x0000000000107947 */ /* 0x000fec0003800000 */
.L_x_585:
[----:B------:R-:W2:Y:S02]  /*5520*/  LDG.E R4, desc[UR36][R4.64] ;  /* 0x0000002404047981 */ /* 0x000ea4000c1e1900 */
[----:B--2---:R-:W-:-:S04]  /*5530*/  I2FP.F32.U32 R0, R4 ;  /* 0x0000000400007245 */ /* 0x004fc80000201000 */
[----:B------:R-:W-:-:S04]  /*5540*/  F2FP.BF16.F32.PACK_AB R0, RZ, R0 ;  /* 0x00000000ff00723e */ /* 0x000fc800000010ff */
[----:B------:R-:W-:-:S07]  /*5550*/  PRMT R18, R0, 0x7610, R18 ;  /* 0x0000761000127816 */ /* 0x000fce0000000012 */
.L_x_562:
[----:B------:R-:W1:Y:S01]  /*5560*/  LDCU.U8 UR6, c[0x0][0x3b5] ;  /* 0x000076a0ff0677ac */ /* 0x000e620008000000 */
[----:B0-----:R-:W0:Y:S01]  /*5570*/  LDC.64 R4, c[0x0][0x3a8] ;  /* 0x0000ea00ff047b82 */ /* 0x001e220000000a00 */
[----:B------:R-:W2:Y:S01]  /*5580*/  LDCU UR5, c[0x0][0x3bc] ;  /* 0x00007780ff0577ac */ /* 0x000ea20008000800 */
[----:B-1----:R-:W-:-:S04]  /*5590*/  UPRMT UR4, UR6, 0x9910, URZ ;  /* 0x0000991006047896 */ /* 0x002fc800080000ff */
[----:B------:R-:W-:Y:S01]  /*55a0*/  UISETP.GT.AND UP0, UPT, UR4, 0x9, UPT ;  /* 0x000000090400788c */ /* 0x000fe2000bf04270 */
[----:B--2---:R-:W-:-:S05]  /*55b0*/  IMAD R19, R19, UR5, RZ ;  /* 0x0000000513137c24 */ /* 0x004fca000f8e02ff */
        /* <DEDUP_REMOVED lines=16> */
.L_x_593:
[----:B------:R-:W2:Y:S02]  /*56c0*/  LDG.E.U8 R4, desc[UR36][R4.64] ;  /* 0x0000002404047981 */ /* 0x000ea4000c1e1100 */
[----:B--2---:R-:W-:-:S04]  /*56d0*/  I2FP.F32.U32 R0, R4 ;  /* 0x0000000400007245 */ /* 0x004fc80000201000 */
[----:B------:R-:W-:-:S04]  /*56e0*/  F2FP.BF16.F32.PACK_AB R0, RZ, R0 ;  /* 0x00000000ff00723e */ /* 0x000fc800000010ff */
[----:B------:R-:W-:Y:S01]  /*56f0*/  PRMT R24, R0, 0x7610, R24 ;  /* 0x0000761000187816 */ /* 0x000fe20000000018 */
[----:B------:R-:W-:Y:S06]  /*5700*/  BRA `(.L_x_595) ;  /* 0x0000000c00c47947 */ /* 0x000fec0003800000 */
.L_x_592:
        /* <DEDUP_REMOVED lines=11> */
.L_x_597:
[----:B------:R-:W2:Y:S02]  /*57c0*/  LDG.E R4, desc[UR36][R4.64] ;  /* 0x0000002404047981 */ /* 0x000ea4000c1e1900 */
[----:B--2---:R-:W-:-:S04]  /*57d0*/  I2FP.F32.S32 R0, R4 ;  /* 0x0000000400007245 */ /* 0x004fc80000201400 */
[----:B------:R-:W-:-:S04]  /*57e0*/  F2FP.BF16.F32.PACK_AB R0, RZ, R0 ;  /* 0x00000000ff00723e */ /* 0x000fc800000010ff */
[----:B------:R-:W-:Y:S01]  /*57f0*/  PRMT R24, R0, 0x7610, R24 ;  /* 0x0000761000187816 */ /* 0x000fe20000000018 */
[----:B------:R-:W-:Y:S06]  /*5800*/  BRA `(.L_x_595) ;  /* 0x0000000c00847947 */ /* 0x000fec0003800000 */
.L_x_596:
[----:B------:R-:W2:Y:S02]  /*5810*/  LDG.E.U16 R4, desc[UR36][R4.64] ;  /* 0x0000002404047981 */ /* 0x000ea4000c1e1500 */
[----:B--2---:R-:W0:Y:S02]  /*5820*/  I2F.S16 R0, R4 ;  /* 0x0000000400007306 */ /* 0x004e240000101400 */
[----:B0-----:R-:W-:-:S04]  /*5830*/  F2FP.BF16.F32.PACK_AB R0, RZ, R0 ;  /* 0x00000000ff00723e */ /* 0x001fc800000010ff */
[----:B------:R-:W-:Y:S01]  /*5840*/  PRMT R24, R0, 0x7610, R24 ;  /* 0x0000761000187816 */ /* 0x000fe20000000018 */
[----:B------:R-:W-:Y:S06]  /*5850*/  BRA `(.L_x_595) ;  /* 0x0000000c00707947 */ /* 0x000fec0003800000 */
.L_x_591:
        /* <DEDUP_REMOVED lines=9> */
.L_x_599:
[----:B------:R-:W2:Y:S02]  /*58f0*/  LDG.E.U16 R0, desc[UR36][R4.64] ;  /* 0x0000002404007981 */ /* 0x000ea4000c1e1500 */
[----:B--2---:R-:W-:-:S05]  /*5900*/  HADD2.F32 R0, -RZ, R0.H0_H0 ;  /* 0x20000000ff007230 */ /* 0x004fca0000004100 */
[----:B------:R-:W-:-:S04]  /*5910*/  F2FP.BF16.F32.PACK_AB R0, RZ, R0 ;  /* 0x00000000ff00723e */ /* 0x000fc800000010ff */
[----:B------:R-:W-:Y:S01]  /*5920*/  PRMT R24, R0, 0x7610, R24 ;  /* 0x0000761000187816 */ /* 0x000fe20000000018 */
[----:B------:R-:W-:Y:S06]  /*5930*/  BRA `(.L_x_595) ;  /* 0x0000000c00387947 */ /* 0x000fec0003800000 */
.L_x_598:
        /* <DEDUP_REMOVED lines=9> */
.L_x_601:
[----:B------:R-:W2:Y:S02]  /*59d0*/  LDG.E.U16 R4, desc[UR36][R4.64] ;  /* 0x0000002404047981 */ /* 0x000ea4000c1e1500 */
[----:B--2---:R-:W-:-:S05]  /*59e0*/  HADD2.F32 R0, -RZ, R4.H0_H0 ;  /* 0x20000004ff007230 */ /* 0x004fca0000004100 */
[----:B------:R-:W-:-:S04]  /*59f0*/  F2FP.BF16.F32.PACK_AB R0, RZ, R0 ;  /* 0x00000000ff00723e */ /* 0x000fc800000010ff */
[----:B------:R-:W-:Y:S01]  /*5a00*/  PRMT R24, R0, 0x7610, R24 ;  /* 0x0000761000187816 */ /* 0x000fe20000000018 */
[----:B------:R-:W-:Y:S06]  /*5a10*/  BRA `(.L_x_595) ;  /* 0x0000000c00007947 */ /* 0x000fec0003800000 */
.L_x_600:
        /* <DEDUP_REMOVED lines=9> */
.L_x_590:
        /* <DEDUP_REMOVED lines=14> */
.L_x_604:
        /* <DEDUP_REMOVED lines=9> */
.L_x_603:
        /* <DEDUP_REMOVED lines=27> */
.L_x_606:
        /* <DEDUP_REMOVED lines=15> */
.L_x_605:
[----:B------:R0:W5:Y:S01]  /*5ec0*/  LDG.E.U16 R24, desc[UR36][R4.64] ;  /* 0x0000002404187981 */ /* 0x000162000c1e1500 */
[----:B------:R-:W-:Y:S05]  /*5ed0*/  BRA `(.L_x_595) ;  /* 0x0000000400d07947 */ /* 0x000fea0003800000 */
.L_x_602:
        /* <DEDUP_REMOVED lines=13> */
.L_x_609:
        /* <DEDUP_REMOVED lines=21> */
.L_x_613:
[----:B------:R-:W-:Y:S05]  /*6100*/  BSYNC.RECONVERGENT B1 ;  /* 0x0000000000017941 */ /* 0x000fea0003800200 */
.L_x_612:
[----:B------:R-:W-:Y:S01]  /*6110*/  IMAD.SHL.U32 R0, R0, 0x100000, RZ ;  /* 0x0010000000007824 */ /* 0x000fe200078e00ff */
[----:B------:R-:W-:-:S04]  /*6120*/  LEA R3, R3, 0x3b800000, 0x17 ;  /* 0x3b80000003037811 */ /* 0x000fc800078eb8ff */
[----:B------:R-:W-:-:S07]  /*6130*/  LOP3.LUT R0, R3, R0, R7, 0xfe, !PT ;  /* 0x0000000003007212 */ /* 0x000fce00078efe07 */
.L_x_611:
[----:B------:R-:W-:Y:S05]  /*6140*/  BSYNC.RECONVERGENT B0 ;  /* 0x0000000000007941 */ /* 0x000fea0003800200 */
.L_x_610:
[----:B------:R-:W-:-:S04]  /*6150*/  F2FP.BF16.F32.PACK_AB R0, RZ, R0 ;  /* 0x00000000ff00723e */ /* 0x000fc800000010ff */
[----:B------:R-:W-:Y:S01]  /*6160*/  PRMT R24, R0, 0x7610, R24 ;  /* 0x0000761000187816 */ /* 0x000fe20000000018 */
[----:B------:R-:W-:Y:S06]  /*6170*/  BRA `(.L_x_595) ;  /* 0x0000000400287947 */ /* 0x000fec0003800000 */
.L_x_608:
        /* <DEDUP_REMOVED lines=21> */
.L_x_617:
[----:B------:R-:W-:Y:S05]  /*62d0*/  BSYNC.RECONVERGENT B1 ;  /* 0x0000000000017941 */ /* 0x000fea0003800200 */
.L_x_616:
[----:B------:R-:W-:Y:S01]  /*62e0*/  IMAD.SHL.U32 R0, R0, 0x200000, RZ ;  /* 0x0020000000007824 */ /* 0x000fe200078e00ff */
[----:B------:R-:W-:-:S04]  /*62f0*/  LEA R3, R3, 0x37800000, 0x17 ;  /* 0x3780000003037811 */ /* 0x000fc800078eb8ff */
[----:B------:R-:W-:-:S07]  /*6300*/  LOP3.LUT R0, R3, R0, R7, 0xfe, !PT ;  /* 0x0000000003007212 */ /* 0x000fce00078efe07 */
.L_x_615:
[----:B------:R-:W-:Y:S05]  /*6310*/  BSYNC.RECONVERGENT B0 ;  /* 0x0000000000007941 */ /* 0x000fea0003800200 */
.L_x_614:
[----:B------:R-:W-:-:S04]  /*6320*/  F2FP.BF16.F32.PACK_AB R0, RZ, R0 ;  /* 0x00000000ff00723e */ /* 0x000fc800000010ff */
[----:B------:R-:W-:Y:S01]  /*6330*/  PRMT R24, R0, 0x7610, R24 ;  /* 0x0000761000187816 */ /* 0x000fe20000000018 */
[----:B------:R-:W-:Y:S06]  /*6340*/  BRA `(.L_x_595) ;  /* 0x0000000000b47947 */ /* 0x000fec0003800000 */
.L_x_607:
        /* <DEDUP_REMOVED lines=14> */
.L_x_621:
[----:B------:R-:W-:Y:S05]  /*6430*/  BSYNC.RECONVERGENT B0 ;  /* 0x0000000000007941 */ /* 0x000fea0003800200 */
.L_x_620:
[----:B------:R-:W-:-:S04]  /*6440*/  F2FP.BF16.F32.PACK_AB R0, RZ, R0 ;  /* 0x00000000ff00723e */ /* 0x000fc800000010ff */
[----:B------:R-:W-:Y:S01]  /*6450*/  PRMT R24, R0, 0x7610, R24 ;  /* 0x0000761000187816 */ /* 0x000fe20000000018 */
[----:B------:R-:W-:Y:S06]  /*6460*/  BRA `(.L_x_595) ;  /* 0x00000000006c7947 */ /* 0x000fec0003800000 */
.L_x_594:
        /* <DEDUP_REMOVED lines=16> */
.L_x_622:
[----:B------:R-:W-:Y:S01]  /*6570*/  PRMT R24, RZ, 0x7610, R24 ;  /* 0x00007610ff187816 */ /* 0x000fe20000000018 */
[----:B------:R-:W-:Y:S06]  /*6580*/  BRA `(.L_x_595) ;  /* 0x0000000000247947 */ /* 0x000fec0003800000 */
.L_x_619:
[----:B------:R-:W2:Y:S02]  /*6590*/  LDG.E.64 R4, desc[UR36][R4.64] ;  /* 0x0000002404047981 */ /* 0x000ea4000c1e1b00 */
[----:B--2---:R-:W0:Y:S02]  /*65a0*/  I2F.U64 R0, R4 ;  /* 0x0000000400007312 */ /* 0x004e240000301000 */
[----:B0-----:R-:W-:-:S04]  /*65b0*/  F2FP.BF16.F32.PACK_AB R0, RZ, R0 ;  /* 0x00000000ff00723e */ /* 0x001fc800000010ff */
[----:B------:R-:W-:Y:S01]  /*65c0*/  PRMT R24, R0, 0x7610, R24 ;  /* 0x0000761000187816 */ /* 0x000fe20000000018 */
[----:B------:R-:W-:Y:S06]  /*65d0*/  BRA `(.L_x_595) ;  /* 0x0000000000107947 */ /* 0x000fec0003800000 */
.L_x_618:
[----:B------:R-:W2:Y:S02]  /*65e0*/  LDG.E R4, desc[UR36][R4.64] ;  /* 0x0000002404047981 */ /* 0x000ea4000c1e1900 */
[----:B--2---:R-:W-:-:S04]  /*65f0*/  I2FP.F32.U32 R0, R4 ;  /* 0x0000000400007245 */ /* 0x004fc80000201000 */
[----:B------:R-:W-:-:S04]  /*6600*/  F2FP.BF16.F32.PACK_AB R0, RZ, R0 ;  /* 0x00000000ff00723e */ /* 0x000fc800000010ff */
[----:B------:R-:W-:-:S07]  /*6610*/  PRMT R24, R0, 0x7610, R24 ;  /* 0x0000761000187816 */ /* 0x000fce0000000018 */
.L_x_595:
[----:B------:R-:W-:-:S07]  /*6620*/  VIADD R17, R17, 0x80 ;  /* 0x0000008011117836 */ /* 0x000fce0000000000 */
.L_x_556:
[----:B------:R-:W-:Y:S05]  /*6630*/  BSYNC.RECONVERGENT B6 ;  /* 0x0000000000067941 */ /* 0x000fea0003800200 */
.L_x_555:
        /* <DEDUP_REMOVED lines=27> */
.L_x_628:
[----:B------:R-:W2:Y:S02]  /*67f0*/  LDG.E.U8 R4, desc[UR36][R4.64] ;  /* 0x0000002404047981 */ /* 0x000ea4000c1e1100 */
[----:B--2---:R-:W-:-:S04]  /*6800*/  I2FP.F32.U32 R0, R4 ;  /* 0x0000000400007245 */ /* 0x004fc80000201000 */
[----:B------:R-:W-:-:S04]  /*6810*/  F2FP.BF16.F32.PACK_AB R0, RZ, R0 ;  /* 0x00000000ff00723e */ /* 0x000fc800000010ff */
[----:B------:R-:W-:Y:S01]  /*6820*/  PRMT R19, R0, 0x7610, R19 ;  /* 0x0000761000137816 */ /* 0x000fe20000000013 */
[----:B------:R-:W-:Y:S06]  /*6830*/  BRA `(.L_x_630) ;  /* 0x0000000c00c47947 */ /* 0x000fec0003800000 */
.L_x_627:
        /* <DEDUP_REMOVED lines=11> */
.L_x_632:
[----:B------:R-:W2:Y:S02]  /*68f0*/  LDG.E R4, desc[UR36][R4.64] ;  /* 0x0000002404047981 */ /* 0x000ea4000c1e1900 */
[----:B--2---:R-:W-:-:S04]  /*6900*/  I2FP.F32.S32 R0, R4 ;  /* 0x0000000400007245 */ /* 0x004fc80000201400 */
[----:B------:R-:W-:-:S04]  /*6910*/  F2FP.BF16.F32.PACK_AB R0, RZ, R0 ;  /* 0x00000000ff00723e */ /* 0x000fc800000010ff */
[----:B------:R-:W-:Y:S01]  /*6920*/  PRMT R19, R0, 0x7610, R19 ;  /* 0x0000761000137816 */ /* 0x000fe20000000013 */
[----:B------:R-:W-:Y:S06]  /*6930*/  BRA `(.L_x_630) ;  /* 0x0000000c00847947 */ /* 0x000fec0003800000 */
.L_x_631:
[----:B------:R-:W2:Y:S02]  /*6940*/  LDG.E.U16 R4, desc[UR36][R4.64] ;  /* 0x0000002404047981 */ /* 0x000ea4000c1e1500 */
[----:B--2---:R-:W0:Y:S02]  /*6950*/  I2F.S16 R0, R4 ;  /* 0x0000000400007306 */ /* 0x004e240000101400 */
[----:B0-----:R-:W-:-:S04]  /*6960*/  F2FP.BF16.F32.PACK_AB R0, RZ, R0 ;  /* 0x00000000ff00723e */ /* 0x001fc800000010ff */
[----:B------:R-:W-:Y:S01]  /*6970*/  PRMT R19, R0, 0x7610, R19 ;  /* 0x0000761000137816 */ /* 0x000fe20000000013 */
[----:B------:R-:W-:Y:S06]  /*6980*/  BRA `(.L_x_630) ;  /* 0x0000000c00707947 */ /* 0x000fec0003800000 */
.L_x_626:
        /* <DEDUP_REMOVED lines=9> */
.L_x_634:
[----:B------:R-:W2:Y:S02]  /*6a20*/  LDG.E.U16 R0, desc[UR36][R4.64] ;  /* 0x0000002404007981 */ /* 0x000ea4000c1e1500 */
[----:B--2---:R-:W-:-:S05]  /*6a30*/  HADD2.F32 R0, -RZ, R0.H0_H0 ;  /* 0x20000000ff007230 */ /* 0x004fca0000004100 */
[----:B------:R-:W-:-:S04]  /*6a40*/  F2FP.BF16.F32.PACK_AB R0, RZ, R0 ;  /* 0x00000000ff00723e */ /* 0x000fc800000010ff */
[----:B------:R-:W-:Y:S01]  /*6a50*/  PRMT R19, R0, 0x7610, R19 ;  /* 0x0000761000137816 */ /* 0x000fe20000000013 */
[----:B------:R-:W-:Y:S06]  /*6a60*/  BRA `(.L_x_630) ;  /* 0x0000000c00387947 */ /* 0x000fec0003800000 */
.L_x_633:
        /* <DEDUP_REMOVED lines=9> */
.L_x_636:
[----:B------:R-:W2:Y:S02]  /*6b00*/  LDG.E.U16 R4, desc[UR36][R4.64] ;  /* 0x0000002404047981 */ /* 0x000ea4000c1e1500 */
[----:B--2---:R-:W-:-:S05]  /*6b10*/  HADD2.F32 R0, -RZ, R4.H0_H0 ;  /* 0x20000004ff007230 */ /* 0x004fca0000004100 */
[----:B------:R-:W-:-:S04]  /*6b20*/  F2FP.BF16.F32.PACK_AB R0, RZ, R0 ;  /* 0x00000000ff00723e */ /* 0x000fc800000010ff */
[----:B------:R-:W-:Y:S01]  /*6b30*/  PRMT R19, R0, 0x7610, R19 ;  /* 0x0000761000137816 */ /* 0x000fe20000000013 */
[----:B------:R-:W-:Y:S06]  /*6b40*/  BRA `(.L_x_630) ;  /* 0x0000000c00007947 */ /* 0x000fec0003800000 */
.L_x_635:
        /* <DEDUP_REMOVED lines=9> */
.L_x_625:
        /* <DEDUP_REMOVED lines=14> */
.L_x_639:
        /* <DEDUP_REMOVED lines=9> */
.L_x_638:
        /* <DEDUP_REMOVED lines=27> */
.L_x_641:
        /* <DEDUP_REMOVED lines=15> */
.L_x_640:
[----:B------:R0:W5:Y:S01]  /*6ff0*/  LDG.E.U16 R19, desc[UR36][R4.64] ;  /* 0x0000002404137981 */ /* 0x000162000c1e1500 */
[----:B------:R-:W-:Y:S05]  /*7000*/  BRA `(.L_x_630) ;  /* 0x0000000400d07947 */ /* 0x000fea0003800000 */
.L_x_637:
        /* <DEDUP_REMOVED lines=13> */
.L_x_644:
        /* <DEDUP_REMOVED lines=21> */
.L_x_648:
[----:B------:R-:W-:Y:S05]  /*7230*/  BSYNC.RECONVERGENT B1 ;  /* 0x0000000000017941 */ /* 0x000fea0003800200 */
.L_x_647:
[----:B------:R-:W-:Y:S01]  /*7240*/  IMAD.SHL.U32 R0, R0, 0x100000, RZ ;  /* 0x0010000000007824 */ /* 0x000fe200078e00ff */
[----:B------:R-:W-:-:S04]  /*7250*/  LEA R3, R3, 0x3b800000, 0x17 ;  /* 0x3b80000003037811 */ /* 0x000fc800078eb8ff */
[----:B------:R-:W-:-:S07]  /*7260*/  LOP3.LUT R0, R3, R0, R7, 0xfe, !PT ;  /* 0x0000000003007212 */ /* 0x000fce00078efe07 */
.L_x_646:
[----:B------:R-:W-:Y:S05]  /*7270*/  BSYNC.RECONVERGENT B0 ;  /* 0x0000000000007941 */ /* 0x000fea0003800200 */
.L_x_645:
[----:B------:R-:W-:-:S04]  /*7280*/  F2FP.BF16.F32.PACK_AB R0, RZ, R0 ;  /* 0x00000000ff00723e */ /* 0x000fc800000010ff */
[----:B------:R-:W-:Y:S01]  /*7290*/  PRMT R19, R0, 0x7610, R19 ;  /* 0x0000761000137816 */ /* 0x000fe20000000013 */
[----:B------:R-:W-:Y:S06]  /*72a0*/  BRA `(.L_x_630) ;  /* 0x0000000400287947 */ /* 0x000fec0003800000 */
.L_x_643:
        /* <DEDUP_REMOVED lines=21> */
.L_x_652:
[----:B------:R-:W-:Y:S05]  /*7400*/  BSYNC.RECONVERGENT B1 ;  /* 0x0000000000017941 */ /* 0x000fea0003800200 */
.L_x_651:
[----:B------:R-:W-:Y:S01]  /*7410*/  IMAD.SHL.U32 R0, R0, 0x200000, RZ ;  /* 0x0020000000007824 */ /* 0x000fe200078e00ff */
[----:B------:R-:W-:-:S04]  /*7420*/  LEA R3, R3, 0x37800000, 0x17 ;  /* 0x3780000003037811 */ /* 0x000fc800078eb8ff */
[----:B------:R-:W-:-:S07]  /*7430*/  LOP3.LUT R0, R3, R0, R7, 0xfe, !PT ;  /* 0x0000000003007212 */ /* 0x000fce00078efe07 */
.L_x_650:
[----:B------:R-:W-:Y:S05]  /*7440*/  BSYNC.RECONVERGENT B0 ;  /* 0x0000000000007941 */ /* 0x000fea0003800200 */
.L_x_649:
[----:B------:R-:W-:-:S04]  /*7450*/  F2FP.BF16.F32.PACK_AB R0, RZ, R0 ;  /* 0x00000000ff00723e */ /* 0x000fc800000010ff */
[----:B------:R-:W-:Y:S01]  /*7460*/  PRMT R19, R0, 0x7610, R19 ;  /* 0x0000761000137816 */ /* 0x000fe20000000013 */
[----:B------:R-:W-:Y:S06]  /*7470*/  BRA `(.L_x_630) ;  /* 0x0000000000b47947 */ /* 0x000fec0003800000 */
.L_x_642:
        /* <DEDUP_REMOVED lines=14> */
.L_x_656:
[----:B------:R-:W-:Y:S05]  /*7560*/  BSYNC.RECONVERGENT B0 ;  /* 0x0000000000007941 */ /* 0x000fea0003800200 */
.L_x_655:
[----:B------:R-:W-:-:S04]  /*7570*/  F2FP.BF16.F32.PACK_AB R0, RZ, R0 ;  /* 0x00000000ff00723e */ /* 0x000fc800000010ff */
[----:B------:R-:W-:Y:S01]  /*7580*/  PRMT R19, R0, 0x7610, R19 ;  /* 0x0000761000137816 */ /* 0x000fe20000000013 */
[----:B------:R-:W-:Y:S06]  /*7590*/  BRA `(.L_x_630) ;  /* 0x00000000006c7947 */ /* 0x000fec0003800000 */
.L_x_629:
        /* <DEDUP_REMOVED lines=16> */
.L_x_657:
[----:B------:R-:W-:Y:S01]  /*76a0*/  PRMT R19, RZ, 0x7610, R19 ;  /* 0x00007610ff137816 */ /* 0x000fe20000000013 */
[----:B------:R-:W-:Y:S06]  /*76b0*/  BRA `(.L_x_630) ;  /* 0x0000000000247947 */ /* 0x000fec0003800000 */
.L_x_654:
[----:B------:R-:W2:Y:S02]  /*76c0*/  LDG.E.64 R4, desc[UR36][R4.64] ;  /* 0x0000002404047981 */ /* 0x000ea4000c1e1b00 */
[----:B--2---:R-:W0:Y:S02]  /*76d0*/  I2F.U64 R0, R4 ;  /* 0x0000000400007312 */ /* 0x004e240000301000 */
[----:B0-----:R-:W-:-:S04]  /*76e0*/  F2FP.BF16.F32.PACK_AB R0, RZ, R0 ;  /* 0x00000000ff00723e */ /* 0x001fc800000010ff */
[----:B------:R-:W-:Y:S01]  /*76f0*/  PRMT R19, R0, 0x7610, R19 ;  /* 0x0000761000137816 */ /* 0x000fe20000000013 */
[----:B------:R-:W-:Y:S06]  /*7700*/  BRA `(.L_x_630) ;  /* 0x0000000000107947 */ /* 0x000fec0003800000 */
.L_x_653:
[----:B------:R-:W2:Y:S02]  /*7710*/  LDG.E R4, desc[UR36][R4.64] ;  /* 0x0000002404047981 */ /* 0x000ea4000c1e1900 */
[----:B--2---:R-:W-:-:S04]  /*7720*/  I2FP.F32.U32 R0, R4 ;  /* 0x0000000400007245 */ /* 0x004fc80000201000 */
[----:B------:R-:W-:-:S04]  /*7730*/  F2FP.BF16.F32.PACK_AB R0, RZ, R0 ;  /* 0x00000000ff00723e */ /* 0x000fc800000010ff */
[----:B------:R-:W-:-:S07]  /*7740*/  PRMT R19, R0, 0x7610, R19 ;  /* 0x0000761000137816 */ /* 0x000fce0000000013 */
.L_x_630:
        /* <DEDUP_REMOVED lines=21> */
.L_x_661:
[----:B------:R-:W2:Y:S02]  /*78a0*/  LDG.E.U8 R4, desc[UR36][R4.64] ;  /* 0x0000002404047981 */ /* 0x000ea4000c1e1100 */
[----:B--2---:R-:W-:-:S04]  /*78b0*/  I2FP.F32.U32 R0, R4 ;  /* 0x0000000400007245 */ /* 0x004fc80000201000 */
[----:B------:R-:W-:Y:S01]  /*78c0*/  F2FP.BF16.F32.PACK_AB R0, RZ, R0 ;  /* 0x00000000ff00723e */ /* 0x000fe200000010ff */
[----:B------:R-:W-:Y:S06]  /*78d0*/  BRA `(.L_x_624) ;  /* 0x0000000c00887947 */ /* 0x000fec0003800000 */
.L_x_660:
        /* <DEDUP_REMOVED lines=10> */
.L_x_664:
[----:B------:R-:W2:Y:S02]  /*7980*/  LDG.E R4, desc[UR36][R4.64] ;  /* 0x0000002404047981 */ /* 0x000ea4000c1e1900 */
[----:B--2---:R-:W-:-:S04]  /*7990*/  I2FP.F32.S32 R0, R4 ;  /* 0x0000000400007245 */ /* 0x004fc80000201400 */
[----:B------:R-:W-:Y:S01]  /*79a0*/  F2FP.BF16.F32.PACK_AB R0, RZ, R0 ;  /* 0x00000000ff00723e */ /* 0x000fe200000010ff */
[----:B------:R-:W-:Y:S06]  /*79b0*/  BRA `(.L_x_624) ;  /* 0x0000000c00507947 */ /* 0x000fec0003800000 */
.L_x_663:
[----:B------:R-:W2:Y:S02]  /*79c0*/  LDG.E.U16 R4, desc[UR36][R4.64] ;  /* 0x0000002404047981 */ /* 0x000ea4000c1e1500 */
[----:B--2---:R-:W0:Y:S02]  /*79d0*/  I2F.S16 R0, R4 ;  /* 0x0000000400007306 */ /* 0x004e240000101400 */
[----:B0-----:R-:W-:Y:S01]  /*79e0*/  F2FP.BF16.F32.PACK_AB R0, RZ, R0 ;  /* 0x00000000ff00723e */ /* 0x001fe200000010ff */
[----:B------:R-:W-:Y:S06]  /*79f0*/  BRA `(.L_x_624) ;  /* 0x0000000c00407947 */ /* 0x000fec0003800000 */
.L_x_659:
        /* <DEDUP_REMOVED lines=9> */
.L_x_666:
[----:B------:R-:W2:Y:S02]  /*7a90*/  LDG.E.U16 R0, desc[UR36][R4.64] ;  /* 0x0000002404007981 */ /* 0x000ea4000c1e1500 */
[----:B--2---:R-:W-:-:S05]  /*7aa0*/  HADD2.F32 R0, -RZ, R0.H0_H0 ;  /* 0x20000000ff007230 */ /* 0x004fca0000004100 */
[----:B------:R-:W-:Y:S01]  /*7ab0*/  F2FP.BF16.F32.PACK_AB R0, RZ, R0 ;  /* 0x00000000ff00723e */ /* 0x000fe200000010ff */
[----:B------:R-:W-:Y:S06]  /*7ac0*/  BRA `(.L_x_624) ;  /* 0x0000000c000c7947 */ /* 0x000fec0003800000 */
.L_x_665:
        /* <DEDUP_REMOVED lines=9> */
.L_x_668:
[----:B------:R-:W2:Y:S02]  /*7b60*/  LDG.E.U16 R4, desc[UR36][R4.64] ;  /* 0x0000002404047981 */ /* 0x000ea4000c1e1500 */
[----:B--2---:R-:W-:-:S05]  /*7b70*/  HADD2.F32 R0, -RZ, R4.H0_H0 ;  /* 0x20000004ff007230 */ /* 0x004fca0000004100 */
[----:B------:R-:W-:Y:S01]  /*7b80*/  F2FP.BF16.F32.PACK_AB R0, RZ, R0 ;  /* 0x00000000ff00723e */ /* 0x000fe200000010ff */
[----:B------:R-:W-:Y:S06]  /*7b90*/  BRA `(.L_x_624) ;  /* 0x0000000800d87947 */ /* 0x000fec0003800000 */
.L_x_667:
        /* <DEDUP_REMOVED lines=8> */
.L_x_658:
        /* <DEDUP_REMOVED lines=13> */
.L_x_671:
        /* <DEDUP_REMOVED lines=8> */
.L_x_670:
        /* <DEDUP_REMOVED lines=27> */
.L_x_673:
        /* <DEDUP_REMOVED lines=12> */
[----:B------:R-:W-:Y:S01]  /*7fe0*/  F2FP.BF16.F32.PACK_AB R0, RZ, R0 ;  /* 0x00000000ff00723e */ /* 0x000fe200000010ff */
[----:B------:R-:W-:Y:S06]  /*7ff0*/  BRA `(.L_x_624) ;  /* 0x0000000400c07947 */ /* 0x000fec0003800000 */
.L_x_672:
[----:B------:R1:W5:Y:S01]  /*8000*/  LDG.E.U16 R0, desc[UR36][R4.64] ;  /* 0x0000002404007981 */ /* 0x000362000c1e1500 */
[----:B------:R-:W-:Y:S05]  /*8010*/  BRA `(.L_x_624) ;  /* 0x0000000400b87947 */ /* 0x000fea0003800000 */
.L_x_669:
        /* <DEDUP_REMOVED lines=12> */
.L_x_676:
        /* <DEDUP_REMOVED lines=21> */
.L_x_680:
[----:B------:R-:W-:Y:S05]  /*8230*/  BSYNC.RECONVERGENT B1 ;  /* 0x0000000000017941 */ /* 0x000fea0003800200 */
.L_x_679:
[----:B------:R-:W-:Y:S01]  /*8240*/  IMAD.SHL.U32 R0, R0, 0x100000, RZ ;  /* 0x0010000000007824 */ /* 0x000fe200078e00ff */
[----:B------:R-:W-:-:S04]  /*8250*/  LEA R3, R3, 0x3b800000, 0x17 ;  /* 0x3b80000003037811 */ /* 0x000fc800078eb8ff */
[----:B------:R-:W-:-:S07]  /*8260*/  LOP3.LUT R0, R3, R0, R7, 0xfe, !PT ;  /* 0x0000000003007212 */ /* 0x000fce00078efe07 */
.L_x_678:
[----:B------:R-:W-:Y:S05]  /*8270*/  BSYNC.RECONVERGENT B0 ;  /* 0x0000000000007941 */ /* 0x000fea0003800200 */
.L_x_677:
[----:B------:R-:W-:Y:S01]  /*8280*/  F2FP.BF16.F32.PACK_AB R0, RZ, R0 ;  /* 0x00000000ff00723e */ /* 0x000fe200000010ff */
[----:B------:R-:W-:Y:S06]  /*8290*/  BRA `(.L_x_624) ;  /* 0x0000000400187947 */ /* 0x000fec0003800000 */
.L_x_675:
        /* <DEDUP_REMOVED lines=21> */
.L_x_684:
[----:B------:R-:W-:Y:S05]  /*83f0*/  BSYNC.RECONVERGENT B1 ;  /* 0x0000000000017941 */ /* 0x000fea0003800200 */
.L_x_683:
[----:B------:R-:W-:Y:S01]  /*8400*/  IMAD.SHL.U32 R0, R0, 0x200000, RZ ;  /* 0x0020000000007824 */ /* 0x000fe200078e00ff */
[----:B------:R-:W-:-:S04]  /*8410*/  LEA R3, R3, 0x37800000, 0x17 ;  /* 0x3780000003037811 */ /* 0x000fc800078eb8ff */
[----:B------:R-:W-:-:S07]  /*8420*/  LOP3.LUT R0, R3, R0, R7, 0xfe, !PT ;  /* 0x0000000003007212 */ /* 0x000fce00078efe07 */
.L_x_682:
[----:B------:R-:W-:Y:S05]  /*8430*/  BSYNC.RECONVERGENT B0 ;  /* 0x0000000000007941 */ /* 0x000fea0003800200 */
.L_x_681:
[----:B------:R-:W-:Y:S01]  /*8440*/  F2FP.BF16.F32.PACK_AB R0, RZ, R0 ;  /* 0x00000000ff00723e */ /* 0x000fe200000010ff */
[----:B------:R-:W-:Y:S06]  /*8450*/  BRA `(.L_x_624) ;  /* 0x0000000000a87947 */ /* 0x000fec0003800000 */
.L_x_674:
        /* <DEDUP_REMOVED lines=14> */
.L_x_688:
[----:B------:R-:W-:Y:S05]  /*8540*/  BSYNC.RECONVERGENT B0 ;  /* 0x0000000000007941 */ /* 0x000fea0003800200 */
.L_x_687:
[----:B------:R-:W-:Y:S01]  /*8550*/  F2FP.BF16.F32.PACK_AB R0, RZ, R0 ;  /* 0x00000000ff00723e */ /* 0x000fe200000010ff */
[----:B------:R-:W-:Y:S06]  /*8560*/  BRA `(.L_x_624) ;  /* 0x0000000000647947 */ /* 0x000fec0003800000 */
.L_x_662:
        /* <DEDUP_REMOVED lines=16> */
.L_x_689:
[----:B------:R-:W-:Y:S01]  /*8670*/  PRMT R0, RZ, 0x7610, R0 ;  /* 0x00007610ff007816 */ /* 0x000fe20000000000 */
[----:B------:R-:W-:Y:S06]  /*8680*/  BRA `(.L_x_624) ;  /* 0x00000000001c7947 */ /* 0x000fec0003800000 */
.L_x_686:
[----:B------:R-:W2:Y:S02]  /*8690*/  LDG.E.64 R4, desc[UR36][R4.64] ;  /* 0x0000002404047981 */ /* 0x000ea4000c1e1b00 */
[----:B--2---:R-:W0:Y:S02]  /*86a0*/  I2F.U64 R0, R4 ;  /* 0x0000000400007312 */ /* 0x004e240000301000 */
[----:B0-----:R-:W-:Y:S01]  /*86b0*/  F2FP.BF16.F32.PACK_AB R0, RZ, R0 ;  /* 0x00000000ff00723e */ /* 0x001fe200000010ff */
[----:B------:R-:W-:Y:S06]  /*86c0*/  BRA `(.L_x_624) ;  /* 0x00000000000c7947 */ /* 0x000fec0003800000 */
.L_x_685:
[----:B------:R-:W2:Y:S02]  /*86d0*/  LDG.E R4, desc[UR36][R4.64] ;  /* 0x0000002404047981 */ /* 0x000ea4000c1e1900 */
[----:B--2---:R-:W-:-:S04]  /*86e0*/  I2FP.F32.U32 R0, R4 ;  /* 0x0000000400007245 */ /* 0x004fc80000201000 */
[----:B------:R-:W-:-:S07]  /*86f0*/  F2FP.BF16.F32.PACK_AB R0, RZ, R0 ;  /* 0x00000000ff00723e */ /* 0x000fce00000010ff */
.L_x_624:
[----:B------:R-:W-:Y:S05]  /*8700*/  BSYNC.RECONVERGENT B6 ;  /* 0x0000000000067941 */ /* 0x000fea0003800200 */
.L_x_623:
[----:B------:R-:W2:Y:S01]  /*8710*/  LDC.U8 R17, c[0x0][0x3c0] ;  /* 0x0000f000ff117b82 */ /* 0x000ea20000000000 */
[CC--:B------:R-:W-:Y:S01]  /*8720*/  ISETP.GE.AND P1, PT, R25.reuse, R16.reuse, PT ;  /* 0x000000101900720c */ /* 0x0c0fe20003f26270 */
[C---:B------:R-:W-:Y:S01]  /*8730*/  VIADD R3, R25.reuse, 0x100 ;  /* 0x0000010019037836 */ /* 0x040fe20000000000 */
[----:B------:R-:W-:Y:S01]  /*8740*/  BSSY.RECONVERGENT B0, `(.L_x_690) ;  /* 0x0000013000007945 */ /* 0x000fe20003800200 */
[C---:B01----:R-:W-:Y:S02]  /*8750*/  VIADD R5, R25.reuse, 0x180 ;  /* 0x0000018019057836 */ /* 0x043fe40000000000 */
[----:B------:R-:W-:Y:S01]  /*8760*/  VIADD R23, R25, 0x80 ;  /* 0x0000008019177836 */ /* 0x000fe20000000000 */
[-C--:B------:R-:W-:Y:S02]  /*8770*/  ISETP.GE.AND P2, PT, R3, R16.reuse, PT ;  /* 0x000000100300720c */ /* 0x080fe40003f46270 */
[-C--:B------:R-:W-:Y:S02]  /*8780*/  ISETP.GE.AND P0, PT, R5, R16.reuse, PT ;  /* 0x000000100500720c */ /* 0x080fe40003f06270 */
[----:B------:R-:W-:-:S03]  /*8790*/  ISETP.GE.AND P4, PT, R23, R16, PT ;  /* 0x000000101700720c */ /* 0x000fc60003f86270 */
[----:B------:R-:W-:Y:S10]  /*87a0*/  @P1 BRA `(.L_x_691) ;  /* 0x0000000000301947 */ /* 0x000ff40003800000 */
[----:B------:R-:W0:Y:S01]  /*87b0*/  LDCU.64 UR4, c[0x0][0x388] ;  /* 0x00007100ff0477ac */ /* 0x000e220008000a00 */
[----:B-----5:R-:W-:Y:S02]  /*87c0*/  IMAD.U32 R22, R22, 0x10000, RZ ;  /* 0x0001000016167824 */ /* 0x020fe400078e00ff */
[----:B------:R-:W-:Y:S02]  /*87d0*/  IMAD.U32 R3, R28, 0x10000, RZ ;  /* 0x000100001c037824 */ /* 0x000fe400078e00ff */
[----:B0-----:R-:W-:-:S05]  /*87e0*/  FMUL.FTZ R22, R22, UR4 ;  /* 0x0000000416167c20 */ /* 0x001fca0008410000 */
[----:B------:R-:W-:-:S13]  /*87f0*/  FSETP.GT.FTZ.AND P3, PT, R22, UR5, PT ;  /* 0x0000000516007c0b */ /* 0x000fda000bf74000 */
[----:B------:R-:W-:-:S06]  /*8800*/  @!P3 FMUL.FTZ R4, R22, 1.4426950216293334961 ;  /* 0x3fb8aa3b1604b820 */ /* 0x000fcc0000410000 */
[----:B------:R-:W0:Y:S02]  /*8810*/  @!P3 MUFU.EX2 R4, R4 ;  /* 0x000000040004b308 */ /* 0x000e240000000800 */
[----:B0-----:R-:W-:Y:S01]  /*8820*/  @!P3 FADD.FTZ R6, R4, 1 ;  /* 0x3f8000000406b421 */ /* 0x001fe20000010000 */
[----:B------:R-:W-:-:S05]  /*8830*/  @!P3 FMUL.FTZ R5, R3, R4 ;  /* 0x000000040305b220 */ /* 0x000fca0000410000 */
[----:B------:R-:W0:Y:S02]  /*8840*/  @!P3 MUFU.RCP R6, R6 ;  /* 0x000000060006b308 */ /* 0x000e240000001000 */
[----:B0-----:R-:W-:-:S06]  /*8850*/  @!P3 FMUL.FTZ R3, R5, R6 ;  /* 0x000000060503b220 */ /* 0x001fcc0000410000 */
[----:B------:R-:W0:Y:S02]  /*8860*/  F2F.BF16.F32 R3, R3 ;  /* 0x0000000300037304 */ /* 0x000e240000202000 */
.L_x_691:
[----:B------:R-:W-:Y:S05]  /*8870*/  BSYNC.RECONVERGENT B0 ;  /* 0x0000000000007941 */ /* 0x000fea0003800200 */
.L_x_690:
[----:B------:R-:W-:Y:S04]  /*8880*/  BSSY.RECONVERGENT B0, `(.L_x_692) ;  /* 0x000000e000007945 */ /* 0x000fe80003800200 */
[----:B------:R-:W-:Y:S05]  /*8890*/  @P4 BRA `(.L_x_693) ;  /* 0x0000000000304947 */ /* 0x000fea0003800000 */
[----:B------:R-:W1:Y:S01]  /*88a0*/  LDCU.64 UR4, c[0x0][0x388] ;  /* 0x00007100ff0477ac */ /* 0x000e620008000a00 */
[----:B-----5:R-:W-:Y:S02]  /*88b0*/  IMAD.U32 R27, R27, 0x10000, RZ ;  /* 0x000100001b1b7824 */ /* 0x020fe400078e00ff */
[----:B------:R-:W-:Y:S02]  /*88c0*/  IMAD.U32 R22, R26, 0x10000, RZ ;  /* 0x000100001a167824 */ /* 0x000fe400078e00ff */
[----:B-1----:R-:W-:-:S05]  /*88d0*/  FMUL.FTZ R27, R27, UR4 ;  /* 0x000000041b1b7c20 */ /* 0x002fca0008410000 */
[----:B------:R-:W-:-:S13]  /*88e0*/  FSETP.GT.FTZ.AND P3, PT, R27, UR5, PT ;  /* 0x000000051b007c0b */ /* 0x000fda000bf74000 */
[----:B------:R-:W-:-:S04]  /*88f0*/  @!P3 FMUL.FTZ R4, R27, 1.4426950216293334961 ;  /* 0x3fb8aa3b1b04b820 */ /* 0x000fc80000410000 */
[----:B------:R-:W1:Y:S02]  /*8900*/  @!P3 MUFU.EX2 R5, R4 ;  /* 0x000000040005b308 */ /* 0x000e640000000800 */
[----:B-1----:R-:W-:Y:S01]  /*8910*/  @!P3 FADD.FTZ R6, R5, 1 ;  /* 0x3f8000000506b421 */ /* 0x002fe20000010000 */
[----:B------:R-:W-:-:S05]  /*8920*/  @!P3 FMUL.FTZ R5, R22, R5 ;  /* 0x000000051605b220 */ /* 0x000fca0000410000 */
[----:B------:R-:W1:Y:S02]  /*8930*/  @!P3 MUFU.RCP R6, R6 ;  /* 0x000000060006b308 */ /* 0x000e640000001000 */
[----:B-1----:R-:W-:-:S06]  /*8940*/  @!P3 FMUL.FTZ R22, R5, R6 ;  /* 0x000000060516b220 */ /* 0x002fcc0000410000 */
[----:B------:R-:W1:Y:S02]  /*8950*/  F2F.BF16.F32 R22, R22 ;  /* 0x0000001600167304 */ /* 0x000e640000202000 */
.L_x_693:
[----:B------:R-:W-:Y:S05]  /*8960*/  BSYNC.RECONVERGENT B0 ;  /* 0x0000000000007941 */ /* 0x000fea0003800200 */
.L_x_692:
[----:B------:R-:W-:Y:S04]  /*8970*/  BSSY.RECONVERGENT B0, `(.L_x_694) ;  /* 0x000000e000007945 */ /* 0x000fe80003800200 */
[----:B------:R-:W-:Y:S05]  /*8980*/  @P2 BRA `(.L_x_695) ;  /* 0x0000000000302947 */ /* 0x000fea0003800000 */
[----:B------:R-:W3:Y:S01]  /*8990*/  LDCU.64 UR4, c[0x0][0x388] ;  /* 0x00007100ff0477ac */ /* 0x000ee20008000a00 */
[----:B-----5:R-:W-:Y:S02]  /*89a0*/  IMAD.U32 R24, R24, 0x10000, RZ ;  /* 0x0001000018187824 */ /* 0x020fe400078e00ff */
[----:B------:R-:W-:Y:S02]  /*89b0*/  IMAD.U32 R18, R18, 0x10000, RZ ;  /* 0x0001000012127824 */ /* 0x000fe400078e00ff */
[----:B---3--:R-:W-:-:S05]  /*89c0*/  FMUL.FTZ R24, R24, UR4 ;  /* 0x0000000418187c20 */ /* 0x008fca0008410000 */
[----:B------:R-:W-:-:S13]  /*89d0*/  FSETP.GT.FTZ.AND P2, PT, R24, UR5, PT ;  /* 0x0000000518007c0b */ /* 0x000fda000bf54000 */
[----:B------:R-:W-:-:S04]  /*89e0*/  @!P2 FMUL.FTZ R4, R24, 1.4426950216293334961 ;  /* 0x3fb8aa3b1804a820 */ /* 0x000fc80000410000 */
[----:B------:R-:W3:Y:S02]  /*89f0*/  @!P2 MUFU.EX2 R5, R4 ;  /* 0x000000040005a308 */ /* 0x000ee40000000800 */
[----:B---3--:R-:W-:Y:S01]  /*8a00*/  @!P2 FADD.FTZ R6, R5, 1 ;  /* 0x3f8000000506a421 */ /* 0x008fe20000010000 */
[----:B------:R-:W-:-:S05]  /*8a10*/  @!P2 FMUL.FTZ R5, R18, R5 ;  /* 0x000000051205a220 */ /* 0x000fca0000410000 */
[----:B------:R-:W3:Y:S02]  /*8a20*/  @!P2 MUFU.RCP R6, R6 ;  /* 0x000000060006a308 */ /* 0x000ee40000001000 */
[----:B---3--:R-:W-:-:S06]  /*8a30*/  @!P2 FMUL.FTZ R18, R5, R6 ;  /* 0x000000060512a220 */ /* 0x008fcc0000410000 */
[----:B------:R-:W3:Y:S02]  /*8a40*/  F2F.BF16.F32 R18, R18 ;  /* 0x0000001200127304 */ /* 0x000ee40000202000 */
.L_x_695:
[----:B------:R-:W-:Y:S05]  /*8a50*/  BSYNC.RECONVERGENT B0 ;  /* 0x0000000000007941 */ /* 0x000fea0003800200 */
.L_x_694:
[----:B------:R-:W-:Y:S04]  /*8a60*/  BSSY.RECONVERGENT B0, `(.L_x_696) ;  /* 0x000000e000007945 */ /* 0x000fe80003800200 */
[----:B------:R-:W-:Y:S05]  /*8a70*/  @P0 BRA `(.L_x_697) ;  /* 0x0000000000300947 */ /* 0x000fea0003800000 */
[----:B------:R-:W4:Y:S01]  /*8a80*/  LDCU.64 UR4, c[0x0][0x388] ;  /* 0x00007100ff0477ac */ /* 0x000f220008000a00 */
[----:B-----5:R-:W-:Y:S02]  /*8a90*/  IMAD.U32 R0, R0, 0x10000, RZ ;  /* 0x0001000000007824 */ /* 0x020fe400078e00ff */
[----:B------:R-:W-:Y:S02]  /*8aa0*/  IMAD.U32 R19, R19, 0x10000, RZ ;  /* 0x0001000013137824 */ /* 0x000fe400078e00ff */
[----:B----4-:R-:W-:-:S05]  /*8ab0*/  FMUL.FTZ R0, R0, UR4 ;  /* 0x0000000400007c20 */ /* 0x010fca0008410000 */
[----:B------:R-:W-:-:S13]  /*8ac0*/  FSETP.GT.FTZ.AND P0, PT, R0, UR5, PT ;  /* 0x0000000500007c0b */ /* 0x000fda000bf14000 */
[----:B------:R-:W-:-:S06]  /*8ad0*/  @!P0 FMUL.FTZ R0, R0, 1.4426950216293334961 ;  /* 0x3fb8aa3b00008820 */ /* 0x000fcc0000410000 */
[----:B------:R-:W4:Y:S02]  /*8ae0*/  @!P0 MUFU.EX2 R0, R0 ;  /* 0x0000000000008308 */ /* 0x000f240000000800 */
[----:B----4-:R-:W-:Y:S01]  /*8af0*/  @!P0 FADD.FTZ R5, R0, 1 ;  /* 0x3f80000000058421 */ /* 0x010fe20000010000 */
[----:B------:R-:W-:-:S05]  /*8b00*/  @!P0 FMUL.FTZ R4, R19, R0 ;  /* 0x0000000013048220 */ /* 0x000fca0000410000 */
[----:B------:R-:W4:Y:S02]  /*8b10*/  @!P0 MUFU.RCP R5, R5 ;  /* 0x0000000500058308 */ /* 0x000f240000001000 */
[----:B----4-:R-:W-:-:S06]  /*8b20*/  @!P0 FMUL.FTZ R19, R4, R5 ;  /* 0x0000000504138220 */ /* 0x010fcc0000410000 */
[----:B------:R-:W4:Y:S02]  /*8b30*/  F2F.BF16.F32 R19, R19 ;  /* 0x0000001300137304 */ /* 0x000f240000202000 */
.L_x_697:
[----:B------:R-:W-:Y:S05]  /*8b40*/  BSYNC.RECONVERGENT B0 ;  /* 0x0000000000007941 */ /* 0x000fea0003800200 */
.L_x_696:
[----:B------:R-:W-:Y:S04]  /*8b50*/  BSSY.RECONVERGENT B6, `(.L_x_698) ;  /* 0x000010e000067945 */ /* 0x000fe80003800200 */
[----:B------:R-:W-:Y:S05]  /*8b60*/  @P1 BRA `(.L_x_699) ;  /* 0x0000001000301947 */ /* 0x000fea0003800000 */
[----:B------:R-:W0:Y:S01]  /*8b70*/  LDCU UR4, c[0x0][0x3c4] ;  /* 0x00007880ff0477ac */ /* 0x000e220008000800 */
[----:B------:R-:W1:Y:S01]  /*8b80*/  LDC.64 R8, c[0x0][0x398] ;  /* 0x0000e600ff087b82 */ /* 0x000e620000000a00 */
[----:B-----5:R-:W-:Y:S01]  /*8b90*/  IMAD R0, R2, 0x200, R25 ;  /* 0x0000020002007824 */ /* 0x020fe200078e0219 */
[----:B--2---:R-:W-:-:S03]  /*8ba0*/  PRMT R4, R17, 0x9910, RZ ;  /* 0x0000991011047816 */ /* 0x004fc600000000ff */
[----:B0-----:R-:W-:Y:S02]  /*8bb0*/  IMAD R5, R0, UR4, RZ ;  /* 0x0000000400057c24 */ /* 0x001fe4000f8e02ff */
[----:B------:R-:W-:-:S05]  /*8bc0*/  IMAD.MOV.U32 R0, RZ, RZ, R4 ;  /* 0x000000ffff007224 */ /* 0x000fca00078e0004 */
[----:B------:R-:W-:Y:S02]  /*8bd0*/  ISETP.GT.AND P0, PT, R0, 0x9, PT ;  /* 0x000000090000780c */ /* 0x000fe40003f04270 */
[----:B-1----:R-:W-:-:S05]  /*8be0*/  IADD3 R8, P1, PT, R5, R8, RZ ;  /* 0x0000000805087210 */ /* 0x002fca0007f3e0ff */
[----:B------:R-:W-:-:S06]  /*8bf0*/  IMAD.X R9, RZ, RZ, R9, P1 ;  /* 0x000000ffff097224 */ /* 0x000fcc00008e0609 */
[----:B------:R-:W-:Y:S05]  /*8c00*/  @P0 BRA `(.L_x_700) ;  /* 0x0000000400340947 */ /* 0x000fea0003800000 */
[----:B------:R-:W-:-:S13]  /*8c10*/  ISETP.GT.AND P0, PT, R0, 0x4, PT ;  /* 0x000000040000780c */ /* 0x000fda0003f04270 */
[----:B------:R-:W-:Y:S05]  /*8c20*/  @P0 BRA `(.L_x_701) ;  /* 0x0000000000940947 */ /* 0x000fea0003800000 */
[----:B------:R-:W-:-:S13]  /*8c30*/  ISETP.GT.AND P0, PT, R0, 0x1, PT ;  /* 0x000000010000780c */ /* 0x000fda0003f04270 */
[----:B------:R-:W-:Y:S05]  /*8c40*/  @P0 BRA `(.L_x_702) ;  /* 0x0000000000380947 */ /* 0x000fea0003800000 */
[----:B------:R-:W-:-:S13]  /*8c50*/  ISETP.NE.AND P0, PT, R17, RZ, PT ;  /* 0x000000ff1100720c */ /* 0x000fda0003f05270 */
[----:B------:R-:W-:Y:S05]  /*8c60*/  @!P0 BRA `(.L_x_703) ;  /* 0x00000000001c8947 */ /* 0x000fea0003800000 */
[----:B------:R-:W-:-:S13]  /*8c70*/  ISETP.NE.AND P0, PT, R0, 0x1, PT ;  /* 0x000000010000780c */ /* 0x000fda0003f05270 */
[----:B------:R-:W-:Y:S05]  /*8c80*/  @P0 BRA `(.L_x_704) ;  /* 0x0000000c00380947 */ /* 0x000fea0003800000 */
[----:B------:R-:W-:Y:S02]  /*8c90*/  IMAD.U32 R3, R3, 0x10000, RZ ;  /* 0x0001000003037824 */ /* 0x000fe400078e00ff */
[----:B------:R-:W-:-:S04]  /*8ca0*/  IMAD.MOV.U32 R25, RZ, RZ, R23 ;  /* 0x000000ffff197224 */ /* 0x000fc800078e0017 */
[----:B------:R-:W0:Y:S02]  /*8cb0*/  F2I.FTZ.TRUNC.NTZ R3, R3 ;  /* 0x0000000300037305 */ /* 0x000e24000021f100 */
[----:B0-----:R0:W-:Y:S01]  /*8cc0*/  STG.E.U8 desc[UR36][R8.64], R3 ;  /* 0x0000000308007986 */ /* 0x0011e2000c101124 */
[----:B------:R-:W-:Y:S05]  /*8cd0*/  BRA `(.L_x_699) ;  /* 0x0000000c00d47947 */ /* 0x000fea0003800000 */
.L_x_703:
[----:B------:R-:W-:Y:S02]  /*8ce0*/  IMAD.U32 R5, R3, 0x10000, RZ ;  /* 0x0001000003057824 */ /* 0x000fe400078e00ff */
[----:B------:R-:W-:-:S04]  /*8cf0*/  IMAD.MOV.U32 R25, RZ, RZ, R23 ;  /* 0x000000ffff197224 */ /* 0x000fc800078e0017 */
[----:B------:R-:W0:Y:S02]  /*8d00*/  F2I.S64.TRUNC R4, R5 ;  /* 0x0000000500047311 */ /* 0x000e24000020d900 */
[----:B0-----:R0:W-:Y:S01]  /*8d10*/  STG.E.U8 desc[UR36][R8.64], R4 ;  /* 0x0000000408007986 */ /* 0x0011e2000c101124 */
[----:B------:R-:W-:Y:S05]  /*8d20*/  BRA `(.L_x_699) ;  /* 0x0000000c00c07947 */ /* 0x000fea0003800000 */
.L_x_702:
[----:B------:R-:W-:-:S13]  /*8d30*/  ISETP.NE.AND P0, PT, R0, 0x2, PT ;  /* 0x000000020000780c */ /* 0x000fda0003f05270 */
[----:B------:R-:W-:Y:S05]  /*8d40*/  @!P0 BRA `(.L_x_705) ;  /* 0x0000000000388947 */ /* 0x000fea0003800000 */
[----:B------:R-:W-:-:S13]  /*8d50*/  ISETP.NE.AND P0, PT, R0, 0x3, PT ;  /* 0x000000030000780c */ /* 0x000fda0003f05270 */
[----:B------:R-:W-:Y:S05]  /*8d60*/  @!P0 BRA `(.L_x_706) ;  /* 0x00000000001c8947 */ /* 0x000fea0003800000 */
[----:B------:R-:W-:-:S13]  /*8d70*/  ISETP.NE.AND P0, PT, R0, 0x4, PT ;  /* 0x000000040000780c */ /* 0x000fda0003f05270 */
[----:B------:R-:W-:Y:S05]  /*8d80*/  @P0 BRA `(.L_x_704) ;  /* 0x0000000800f80947 */ /* 0x000fea0003800000 */
[----:B------:R-:W-:Y:S02]  /*8d90*/  IMAD.U32 R4, R3, 0x10000, RZ ;  /* 0x0001000003047824 */ /* 0x000fe400078e00ff */
[----:B------:R-:W-:-:S04]  /*8da0*/  IMAD.MOV.U32 R25, RZ, RZ, R23 ;  /* 0x000000ffff197224 */ /* 0x000fc800078e0017 */
[----:B------:R-:W0:Y:S02]  /*8db0*/  F2I.S64.TRUNC R4, R4 ;  /* 0x0000000400047311 */ /* 0x000e24000020d900 */
[----:B0-----:R0:W-:Y:S01]  /*8dc0*/  STG.E.64 desc[UR36][R8.64], R4 ;  /* 0x0000000408007986 */ /* 0x0011e2000c101b24 */
[----:B------:R-:W-:Y:S05]  /*8dd0*/  BRA `(.L_x_699) ;  /* 0x0000000c00947947 */ /* 0x000fea0003800000 */
.L_x_706:
[----:B------:R-:W-:Y:S02]  /*8de0*/  IMAD.U32 R3, R3, 0x10000, RZ ;  /* 0x0001000003037824 */ /* 0x000fe400078e00ff */
[----:B------:R-:W-:-:S04]  /*8df0*/  IMAD.MOV.U32 R25, RZ, RZ, R23 ;  /* 0x000000ffff197224 */ /* 0x000fc800078e0017 */
[----:B------:R-:W0:Y:S02]  /*8e00*/  F2I.FTZ.TRUNC.NTZ R3, R3 ;  /* 0x0000000300037305 */ /* 0x000e24000021f100 */
[----:B0-----:R0:W-:Y:S01]  /*8e10*/  STG.E desc[UR36][R8.64], R3 ;  /* 0x0000000308007986 */ /* 0x0011e2000c101924 */
[----:B------:R-:W-:Y:S05]  /*8e20*/  BRA `(.L_x_699) ;  /* 0x0000000c00807947 */ /* 0x000fea0003800000 */
.L_x_705:
[----:B------:R-:W-:Y:S02]  /*8e30*/  IMAD.U32 R3, R3, 0x10000, RZ ;  /* 0x0001000003037824 */ /* 0x000fe400078e00ff */
[----:B------:R-:W-:-:S04]  /*8e40*/  IMAD.MOV.U32 R25, RZ, RZ, R23 ;  /* 0x000000ffff197224 */ /* 0x000fc800078e0017 */
[----:B------:R-:W0:Y:S02]  /*8e50*/  F2I.FTZ.TRUNC.NTZ R3, R3 ;  /* 0x0000000300037305 */ /* 0x000e24000021f100 */
[----:B0-----:R0:W-:Y:S01]  /*8e60*/  STG.E.U16 desc[UR36][R8.64], R3 ;  /* 0x0000000308007986 */ /* 0x0011e2000c101524 */
[----:B------:R-:W-:Y:S05]  /*8e70*/  BRA `(.L_x_699) ;  /* 0x0000000c006c7947 */ /* 0x000fea0003800000 */
.L_x_701:
[----:B------:R-:W-:-:S13]  /*8e80*/  ISETP.GT.AND P0, PT, R0, 0x6, PT ;  /* 0x000000060000780c */ /* 0x000fda0003f04270 */
[----:B------:R-:W-:Y:S05]  /*8e90*/  @P0 BRA `(.L_x_707) ;  /* 0x0000000000340947 */ /* 0x000fea0003800000 */
[----:B------:R-:W-:-:S13]  /*8ea0*/  ISETP.NE.AND P0, PT, R0, 0x5, PT ;  /* 0x000000050000780c */ /* 0x000fda0003f05270 */
[----:B------:R-:W-:Y:S05]  /*8eb0*/  @!P0 BRA `(.L_x_708) ;  /* 0x0000000000188947 */ /* 0x000fea0003800000 */
[----:B------:R-:W-:-:S13]  /*8ec0*/  ISETP.NE.AND P0, PT, R0, 0x6, PT ;  /* 0x000000060000780c */ /* 0x000fda0003f05270 */
[----:B------:R-:W-:Y:S05]  /*8ed0*/  @P0 BRA `(.L_x_704) ;  /* 0x0000000800a40947 */ /* 0x000fea0003800000 */
[----:B------:R-:W-:Y:S02]  /*8ee0*/  IMAD.U32 R3, R3, 0x10000, RZ ;  /* 0x0001000003037824 */ /* 0x000fe400078e00ff */
[----:B------:R-:W-:-:S03]  /*8ef0*/  IMAD.MOV.U32 R25, RZ, RZ, R23 ;  /* 0x000000ffff197224 */ /* 0x000fc600078e0017 */
[----:B------:R0:W-:Y:S01]  /*8f00*/  STG.E desc[UR36][R8.64], R3 ;  /* 0x0000000308007986 */ /* 0x0001e2000c101924 */
[----:B------:R-:W-:Y:S05]  /*8f10*/  BRA `(.L_x_699) ;  /* 0x0000000c00447947 */ /* 0x000fea0003800000 */
.L_x_708:
[----:B------:R-:W-:Y:S02]  /*8f20*/  IMAD.U32 R0, R3, 0x10000, RZ ;  /* 0x0001000003007824 */ /* 0x000fe400078e00ff */
[----:B------:R-:W-:-:S03]  /*8f30*/  IMAD.MOV.U32 R25, RZ, RZ, R23 ;  /* 0x000000ffff197224 */ /* 0x000fc600078e0017 */
[----:B------:R-:W-:-:S05]  /*8f40*/  F2FP.F16.F32.PACK_AB R0, RZ, R0 ;  /* 0x00000000ff00723e */ /* 0x000fca00000000ff */
[----:B------:R0:W-:Y:S01]  /*8f50*/  STG.E.U16 desc[UR36][R8.64], R0 ;  /* 0x0000000008007986 */ /* 0x0001e2000c101524 */
[----:B------:R-:W-:Y:S05]  /*8f60*/  BRA `(.L_x_699) ;  /* 0x0000000c00307947 */ /* 0x000fea0003800000 */
.L_x_707:
[----:B------:R-:W-:-:S13]  /*8f70*/  ISETP.NE.AND P0, PT, R0, 0x7, PT ;  /* 0x000000070000780c */ /* 0x000fda0003f05270 */
[----:B------:R-:W-:Y:S05]  /*8f80*/  @!P0 BRA `(.L_x_709) ;  /* 0x00000000003c8947 */ /* 0x000fea0003800000 */
[----:B------:R-:W-:-:S13]  /*8f90*/  ISETP.NE.AND P0, PT, R0, 0x8, PT ;  /* 0x000000080000780c */ /* 0x000fda0003f05270 */
[----:B------:R-:W-:Y:S05]  /*8fa0*/  @!P0 BRA `(.L_x_710) ;  /* 0x00000000001c8947 */ /* 0x000fea0003800000 */
[----:B------:R-:W-:-:S13]  /*8fb0*/  ISETP.NE.AND P0, PT, R0, 0x9, PT ;  /* 0x000000090000780c */ /* 0x000fda0003f05270 */
[----:B------:R-:W-:Y:S05]  /*8fc0*/  @P0 BRA `(.L_x_704) ;  /* 0x0000000800680947 */ /* 0x000fea0003800000 */
[----:B------:R-:W-:Y:S02]  /*8fd0*/  IMAD.U32 R4, R3, 0x10000, RZ ;  /* 0x0001000003047824 */ /* 0x000fe400078e00ff */
[----:B------:R-:W-:Y:S02]  /*8fe0*/  IMAD.MOV.U32 R5, RZ, RZ, RZ ;  /* 0x000000ffff057224 */ /* 0x000fe400078e00ff */
[----:B------:R-:W-:-:S03]  /*8ff0*/  IMAD.MOV.U32 R25, RZ, RZ, R23 ;  /* 0x000000ffff197224 */ /* 0x000fc600078e0017 */
[----:B------:R0:W-:Y:S01]  /*9000*/  STG.E.64 desc[UR36][R8.64], R4 ;  /* 0x0000000408007986 */ /* 0x0001e2000c101b24 */
[----:B------:R-:W-:Y:S05]  /*9010*/  BRA `(.L_x_699) ;  /* 0x0000000c00047947 */ /* 0x000fea0003800000 */
.L_x_710:
[----:B------:R-:W-:Y:S02]  /*9020*/  IMAD.U32 R3, R3, 0x10000, RZ ;  /* 0x0001000003037824 */ /* 0x000fe400078e00ff */
[----:B------:R-:W-:-:S03]  /*9030*/  IMAD.MOV.U32 R25, RZ, RZ, R23 ;  /* 0x000000ffff197224 */ /* 0x000fc600078e0017 */
[----:B------:R-:W-:-:S04]  /*9040*/  F2FP.F16.F32.PACK_AB R3, RZ, R3 ;  /* 0x00000003ff03723e */ /* 0x000fc800000000ff */
[----:B------:R-:W-:-:S05]  /*9050*/  PRMT R3, R3, 0x5410, RZ ;  /* 0x0000541003037816 */ /* 0x000fca00000000ff */
[----:B------:R0:W-:Y:S01]  /*9060*/  STG.E desc[UR36][R8.64], R3 ;  /* 0x0000000308007986 */ /* 0x0001e2000c101924 */
[----:B------:R-:W-:Y:S05]  /*9070*/  BRA `(.L_x_699) ;  /* 0x0000000800ec7947 */ /* 0x000fea0003800000 */
.L_x_709:
[----:B------:R-:W-:Y:S02]  /*9080*/  IMAD.U32 R4, R3, 0x10000, RZ ;  /* 0x0001000003047824 */ /* 0x000fe400078e00ff */
[----:B------:R-:W-:Y:S02]  /*9090*/  IMAD.MOV.U32 R25, RZ, RZ, R23 ;  /* 0x000000ffff197224 */ /* 0x000fe400078e0017 */
[----:B------:R-:W-:-:S06]  /*90a0*/  FMUL.FTZ R4, R4, 1 ;  /* 0x3f80000004047820 */ /* 0x000fcc0000410000 */
[----:B------:R-:W0:Y:S02]  /*90b0*/  F2F.F64.F32 R4, R4 ;  /* 0x0000000400047310 */ /* 0x000e240000201800 */
[----:B0-----:R0:W-:Y:S01]  /*90c0*/  STG.E.64 desc[UR36][R8.64], R4 ;  /* 0x0000000408007986 */ /* 0x0011e2000c101b24 */
[----:B------:R-:W-:Y:S05]  /*90d0*/  BRA `(.L_x_699) ;  /* 0x0000000800d47947 */ /* 0x000fea0003800000 */
.L_x_700:
[----:B------:R-:W-:-:S13]  /*90e0*/  ISETP.GT.AND P0, PT, R0, 0x18, PT ;  /* 0x000000180000780c */ /* 0x000fda0003f04270 */
[----:B------:R-:W-:Y:S05]  /*90f0*/  @P0 BRA `(.L_x_711) ;  /* 0x0000000400080947 */ /* 0x000fea0003800000 */
        /* <DEDUP_REMOVED lines=8> */
[----:B------:R-:W-:-:S04]  /*9180*/  FSETP.NEU.FTZ.AND P0, PT, R3, RZ, PT ;  /* 0x000000ff0300720b */ /* 0x000fc80003f1d000 */
[----:B------:R-:W-:-:S05]  /*9190*/  SEL R3, RZ, 0x1, !P0 ;  /* 0x00000001ff037807 */ /* 0x000fca0004000000 */
[----:B------:R0:W-:Y:S01]  /*91a0*/  STG.E.U8 desc[UR36][R8.64], R3 ;  /* 0x0000000308007986 */ /* 0x0001e2000c101124 */
[----:B------:R-:W-:Y:S05]  /*91b0*/  BRA `(.L_x_699) ;  /* 0x00000008009c7947 */ /* 0x000fea0003800000 */
.L_x_713:
[----:B------:R-:W-:Y:S01]  /*91c0*/  IMAD.U32 R3, R3, 0x10000, RZ ;  /* 0x0001000003037824 */ /* 0x000fe200078e00ff */
[----:B------:R-:W-:Y:S01]  /*91d0*/  CS2R R6, SRZ ;  /* 0x0000000000067805 */ /* 0x000fe2000001ff00 */
[----:B------:R-:W-:Y:S02]  /*91e0*/  IMAD.MOV.U32 R25, RZ, RZ, R23 ;  /* 0x000000ffff197224 */ /* 0x000fe400078e0017 */
[----:B------:R-:W-:-:S04]  /*91f0*/  FMUL.FTZ R3, R3, 1 ;  /* 0x3f80000003037820 */ /* 0x000fc80000410000 */
[----:B------:R-:W0:Y:S02]  /*9200*/  F2F.F64.F32 R4, R3 ;  /* 0x0000000300047310 */ /* 0x000e240000201800 */
[----:B0-----:R0:W-:Y:S01]  /*9210*/  STG.E.128 desc[UR36][R8.64], R4 ;  /* 0x0000000408007986 */ /* 0x0011e2000c101d24 */
[----:B------:R-:W-:Y:S05]  /*9220*/  BRA `(.L_x_699) ;  /* 0x0000000800807947 */ /* 0x000fea0003800000 */
.L_x_712:
[----:B------:R-:W-:-:S13]  /*9230*/  ISETP.NE.AND P0, PT, R0, 0xf, PT ;  /* 0x0000000f0000780c */ /* 0x000fda0003f05270 */
[----:B------:R-:W-:Y:S05]  /*9240*/  @!P0 BRA `(.L_x_714) ;  /* 0x0000000000a88947 */ /* 0x000fea0003800000 */
[----:B------:R-:W-:-:S13]  /*9250*/  ISETP.NE.AND P0, PT, R0, 0x17, PT ;  /* 0x000000170000780c */ /* 0x000fda0003f05270 */
[----:B------:R-:W-:Y:S05]  /*9260*/  @!P0 BRA `(.L_x_715) ;  /* 0x0000000000508947 */ /* 0x000fea0003800000 */
[----:B------:R-:W-:-:S13]  /*9270*/  ISETP.NE.AND P0, PT, R0, 0x18, PT ;  /* 0x000000180000780c */ /* 0x000fda0003f05270 */
[----:B------:R-:W-:Y:S05]  /*9280*/  @P0 BRA `(.L_x_704) ;  /* 0x0000000400b80947 */ /* 0x000fea0003800000 */
[----:B------:R-:W-:Y:S01]  /*9290*/  IMAD.U32 R6, R3, 0x10000, RZ ;  /* 0x0001000003067824 */ /* 0x000fe200078e00ff */
        /* <DEDUP_REMOVED lines=12> */
.L_x_717:
[----:B------:R-:W-:Y:S05]  /*9360*/  BSYNC.RECONVERGENT B0 ;  /* 0x0000000000007941 */ /* 0x000fea0003800200 */
.L_x_716:
[----:B------:R-:W-:Y:S01]  /*9370*/  LOP3.LUT R5, R0, 0x80, R5, 0xf8, !PT ;  /* 0x0000008000057812 */ /* 0x000fe200078ef805 */
[----:B------:R-:W-:-:S04]  /*9380*/  IMAD.MOV.U32 R25, RZ, RZ, R23 ;  /* 0x000000ffff197224 */ /* 0x000fc800078e0017 */
[----:B------:R0:W-:Y:S01]  /*9390*/  STG.E.U8 desc[UR36][R8.64], R5 ;  /* 0x0000000508007986 */ /* 0x0001e2000c101124 */
[----:B------:R-:W-:Y:S05]  /*93a0*/  BRA `(.L_x_699) ;  /* 0x0000000800207947 */ /* 0x000fea0003800000 */
.L_x_715:
[----:B------:R-:W-:Y:S01]  /*93b0*/  IMAD.U32 R6, R3, 0x10000, RZ ;  /* 0x0001000003067824 */ /* 0x000fe200078e00ff */
        /* <DEDUP_REMOVED lines=14> */
.L_x_719:
[----:B------:R-:W-:Y:S05]  /*94a0*/  BSYNC.RECONVERGENT B0 ;  /* 0x0000000000007941 */ /* 0x000fea0003800200 */
.L_x_718:
[----:B------:R-:W-:Y:S01]  /*94b0*/  LOP3.LUT R5, R0, 0x80, R5, 0xf8, !PT ;  /* 0x0000008000057812 */ /* 0x000fe200078ef805 */
[----:B------:R-:W-:-:S04]  /*94c0*/  IMAD.MOV.U32 R25, RZ, RZ, R23 ;  /* 0x000000ffff197224 */ /* 0x000fc800078e0017 */
[----:B------:R0:W-:Y:S01]  /*94d0*/  STG.E.U8 desc[UR36][R8.64], R5 ;  /* 0x0000000508007986 */ /* 0x0001e2000c101124 */
[----:B------:R-:W-:Y:S05]  /*94e0*/  BRA `(.L_x_699) ;  /* 0x0000000400d07947 */ /* 0x000fea0003800000 */
.L_x_714:
[----:B------:R0:W-:Y:S01]  /*94f0*/  STG.E.U16 desc[UR36][R8.64], R3 ;  /* 0x0000000308007986 */ /* 0x0001e2000c101524 */
[----:B------:R-:W-:Y:S01]  /*9500*/  IMAD.MOV.U32 R25, RZ, RZ, R23 ;  /* 0x000000ffff197224 */ /* 0x000fe200078e0017 */
[----:B------:R-:W-:Y:S06]  /*9510*/  BRA `(.L_x_699) ;  /* 0x0000000400c47947 */ /* 0x000fec0003800000 */
.L_x_711:
[----:B------:R-:W-:-:S13]  /*9520*/  ISETP.GT.AND P0, PT, R0, 0x1b, PT ;  /* 0x0000001b0000780c */ /* 0x000fda0003f04270 */
[----:B------:R-:W-:Y:S05]  /*9530*/  @P0 BRA `(.L_x_720) ;  /* 0x0000000000f40947 */ /* 0x000fea0003800000 */
        /* <DEDUP_REMOVED lines=8> */
[----:B------:R-:W0:Y:S02]  /*95c0*/  F2I.FTZ.U32.TRUNC.NTZ R3, R3 ;  /* 0x0000000300037305 */ /* 0x000e24000021f000 */
[----:B0-----:R0:W-:Y:S01]  /*95d0*/  STG.E.U16 desc[UR36][R8.64], R3 ;  /* 0x0000000308007986 */ /* 0x0011e2000c101524 */
[----:B------:R-:W-:Y:S05]  /*95e0*/  BRA `(.L_x_699) ;  /* 0x0000000400907947 */ /* 0x000fea0003800000 */
.L_x_722:
[----:B------:R-:W-:Y:S01]  /*95f0*/  IMAD.U32 R3, R3, 0x10000, RZ ;  /* 0x0001000003037824 */ /* 0x000fe200078e00ff */
[----:B------:R-:W-:Y:S01]  /*9600*/  BSSY.RECONVERGENT B0, `(.L_x_723) ;  /* 0x0000014000007945 */ /* 0x000fe20003800200 */
[----:B------:R-:W-:-:S03]  /*9610*/  IMAD.MOV.U32 R4, RZ, RZ, 0x80 ;  /* 0x00000080ff047424 */ /* 0x000fc600078e00ff */
[----:B------:R-:W-:-:S04]  /*9620*/  LOP3.LUT R0, R3, 0x7fffffff, RZ, 0xc0, !PT ;  /* 0x7fffffff03007812 */ /* 0x000fc800078ec0ff */
[----:B------:R-:W-:-:S13]  /*9630*/  ISETP.GT.U32.AND P0, PT, R0, 0x437fffff, PT ;  /* 0x437fffff0000780c */ /* 0x000fda0003f04070 */
[----:B------:R-:W-:Y:S05]  /*9640*/  @P0 BRA `(.L_x_724) ;  /* 0x00000000003c0947 */ /* 0x000fea0003800000 */
[----:B------:R-:W-:-:S13]  /*9650*/  ISETP.GT.U32.AND P0, PT, R0, 0x3bffffff, PT ;  /* 0x3bffffff0000780c */ /* 0x000fda0003f04070 */
[----:B------:R-:W-:Y:S05]  /*9660*/  @P0 BRA `(.L_x_725) ;  /* 0x0000000000140947 */ /* 0x000fea0003800000 */
[----:B------:R-:W-:Y:S01]  /*9670*/  FADD.FTZ R0, R0, 8192 ;  /* 0x4600000000007421 */ /* 0x000fe20000010000 */
[----:B------:R-:W-:-:S04]  /*9680*/  PRMT R4, RZ, 0x7610, R4 ;  /* 0x00007610ff047816 */ /* 0x000fc80000000004 */
[----:B------:R-:W-:-:S13]  /*9690*/  LOP3.LUT P0, R0, R0, 0xff, RZ, 0xc0, !PT ;  /* 0x000000ff00007812 */ /* 0x000fda000780c0ff */
[----:B------:R-:W-:Y:S05]  /*96a0*/  @!P0 BRA `(.L_x_724) ;  /* 0x0000000000248947 */ /* 0x000fea0003800000 */
[----:B------:R-:W-:Y:S05]  /*96b0*/  BRA `(.L_x_726) ;  /* 0x0000000000147947 */ /* 0x000fea0003800000 */
.L_x_725:
[----:B------:R-:W-:-:S04]  /*96c0*/  SHF.R.U32.HI R0, RZ, 0x14, R3 ;  /* 0x00000014ff007819 */ /* 0x000fc80000011603 */
[----:B------:R-:W-:-:S04]  /*96d0*/  LOP3.LUT R0, R0, 0x1, RZ, 0xc0, !PT ;  /* 0x0000000100007812 */ /* 0x000fc800078ec0ff */
[----:B------:R-:W-:-:S04]  /*96e0*/  IADD3 R0, PT, PT, R3, 0x487ffff, R0 ;  /* 0x0487ffff03007810 */ /* 0x000fc80007ffe000 */
[----:B------:R-:W-:-:S04]  /*96f0*/  SHF.R.U32.HI R0, RZ, 0x14, R0 ;  /* 0x00000014ff007819 */ /* 0x000fc80000011600 */
[----:B------:R-:W-:-:S07]  /*9700*/  LOP3.LUT R0, R0, 0xff, RZ, 0xc0, !PT ;  /* 0x000000ff00007812 */ /* 0x000fce00078ec0ff */
.L_x_726:
[----:B------:R-:W-:-:S04]  /*9710*/  SHF.R.U32.HI R3, RZ, 0x18, R3 ;  /* 0x00000018ff037819 */ /* 0x000fc80000011603 */
[----:B------:R-:W-:-:S04]  /*9720*/  LOP3.LUT R0, R0, 0x80, R3, 0xf8, !PT ;  /* 0x0000008000007812 */ /* 0x000fc800078ef803 */
[----:B------:R-:W-:-:S07]  /*9730*/  PRMT R4, R0, 0x7610, R4 ;  /* 0x0000761000047816 */ /* 0x000fce0000000004 */
.L_x_724:
[----:B------:R-:W-:Y:S05]  /*9740*/  BSYNC.RECONVERGENT B0 ;  /* 0x0000000000007941 */ /* 0x000fea0003800200 */
.L_x_723:
[----:B------:R0:W-:Y:S01]  /*9750*/  STG.E.U8 desc[UR36][R8.64], R4 ;  /* 0x0000000408007986 */ /* 0x0001e2000c101124 */
[----:B------:R-:W-:Y:S01]  /*9760*/  IMAD.MOV.U32 R25, RZ, RZ, R23 ;  /* 0x000000ffff197224 */ /* 0x000fe200078e0017 */
[----:B------:R-:W-:Y:S06]  /*9770*/  BRA `(.L_x_699) ;  /* 0x00000004002c7947 */ /* 0x000fec0003800000 */
.L_x_721:
        /* <DEDUP_REMOVED lines=13> */
.L_x_729:
[----:B------:R-:W-:-:S04]  /*9850*/  SHF.R.U32.HI R0, RZ, 0x15, R3 ;  /* 0x00000015ff007819 */ /* 0x000fc80000011603 */
[----:B------:R-:W-:-:S04]  /*9860*/  LOP3.LUT R0, R0, 0x1, RZ, 0xc0, !PT ;  /* 0x0000000100007812 */ /* 0x000fc800078ec0ff */
[----:B------:R-:W-:-:S04]  /*9870*/  IADD3 R0, PT, PT, R3, 0x88fffff, R0 ;  /* 0x088fffff03007810 */ /* 0x000fc80007ffe000 */
[----:B------:R-:W-:-:S04]  /*9880*/  SHF.R.U32.HI R0, RZ, 0x15, R0 ;  /* 0x00000015ff007819 */ /* 0x000fc80000011600 */
[----:B------:R-:W-:-:S07]  /*9890*/  LOP3.LUT R0, R0, 0xff, RZ, 0xc0, !PT ;  /* 0x000000ff00007812 */ /* 0x000fce00078ec0ff */
.L_x_730:
[----:B------:R-:W-:-:S04]  /*98a0*/  SHF.R.U32.HI R3, RZ, 0x18, R3 ;  /* 0x00000018ff037819 */ /* 0x000fc80000011603 */
[----:B------:R-:W-:-:S04]  /*98b0*/  LOP3.LUT R0, R0, 0x80, R3, 0xf8, !PT ;  /* 0x0000008000007812 */ /* 0x000fc800078ef803 */
[----:B------:R-:W-:-:S07]  /*98c0*/  PRMT R4, R0, 0x7610, R4 ;  /* 0x0000761000047816 */ /* 0x000fce0000000004 */
.L_x_728:
[----:B------:R-:W-:Y:S05]  /*98d0*/  BSYNC.RECONVERGENT B0 ;  /* 0x0000000000007941 */ /* 0x000fea0003800200 */
.L_x_727:
[----:B------:R0:W-:Y:S01]  /*98e0*/  STG.E.U8 desc[UR36][R8.64], R4 ;  /* 0x0000000408007986 */ /* 0x0001e2000c101124 */
[----:B------:R-:W-:Y:S01]  /*98f0*/  IMAD.MOV.U32 R25, RZ, RZ, R23 ;  /* 0x000000ffff197224 */ /* 0x000fe200078e0017 */
[----:B------:R-:W-:Y:S06]  /*9900*/  BRA `(.L_x_699) ;  /* 0x0000000000c87947 */ /* 0x000fec0003800000 */
.L_x_720:
[----:B------:R-:W-:-:S13]  /*9910*/  ISETP.NE.AND P0, PT, R0, 0x1c, PT ;  /* 0x0000001c0000780c */ /* 0x000fda0003f05270 */
[----:B------:R-:W-:Y:S05]  /*9920*/  @!P0 BRA `(.L_x_731) ;  /* 0x0000000000b08947 */ /* 0x000fea0003800000 */
[----:B------:R-:W-:-:S13]  /*9930*/  ISETP.NE.AND P0, PT, R0, 0x1d, PT ;  /* 0x0000001d0000780c */ /* 0x000fda0003f05270 */
[----:B------:R-:W-:Y:S05]  /*9940*/  @!P0 BRA `(.L_x_732) ;  /* 0x0000000000948947 */ /* 0x000fea0003800000 */
[----:B------:R-:W-:-:S13]  /*9950*/  ISETP.NE.AND P0, PT, R0, 0x2c, PT ;  /* 0x0000002c0000780c */ /* 0x000fda0003f05270 */
[----:B------:R-:W-:Y:S05]  /*9960*/  @!P0 BRA `(.L_x_733) ;  /* 0x0000000000488947 */ /* 0x000fea0003800000 */
.L_x_704:
[----:B------:R-:W-:Y:S01]  /*9970*/  MOV R14, 0x0 ;  /* 0x00000000000e7802 */ /* 0x000fe20000000f00 */
[----:B------:R-:W0:Y:S01]  /*9980*/  LDCU.64 UR6, c[0x4][0x128] ;  /* 0x01002500ff0677ac */ /* 0x000e220008000a00 */
[----:B------:R-:W-:Y:S02]  /*9990*/  IMAD.MOV.U32 R8, RZ, RZ, 0x65 ;  /* 0x00000065ff087424 */ /* 0x000fe400078e00ff */
[----:B------:R-:W-:Y:S01]  /*99a0*/  IMAD.MOV.U32 R12, RZ, RZ, 0x1 ;  /* 0x00000001ff0c7424 */ /* 0x000fe200078e00ff */
[----:B------:R-:W1:Y:S01]  /*99b0*/  LDCU.64 UR8, c[0x4][0x130] ;  /* 0x01002600ff0877ac */ /* 0x000e620008000a00 */
[----:B------:R-:W2:Y:S01]  /*99c0*/  LDC.64 R14, c[0x4][R14] ;  /* 0x010000000e0e7b82 */ /* 0x000ea20000000a00 */
[----:B------:R-:W-:Y:S01]  /*99d0*/  IMAD.MOV.U32 R13, RZ, RZ, RZ ;  /* 0x000000ffff0d7224 */ /* 0x000fe200078e00ff */
[----:B------:R-:W5:Y:S01]  /*99e0*/  LDCU.64 UR4, c[0x4][0x40] ;  /* 0x01000800ff0477ac */ /* 0x000f620008000a00 */
[----:B0-----:R-:W-:Y:S02]  /*99f0*/  IMAD.U32 R4, RZ, RZ, UR6 ;  /* 0x00000006ff047e24 */ /* 0x001fe4000f8e00ff */
[----:B------:R-:W-:-:S02]  /*9a00*/  IMAD.U32 R5, RZ, RZ, UR7 ;  /* 0x00000007ff057e24 */ /* 0x000fc4000f8e00ff */
[----:B-1----:R-:W-:Y:S02]  /*9a10*/  IMAD.U32 R6, RZ, RZ, UR8 ;  /* 0x00000008ff067e24 */ /* 0x002fe4000f8e00ff */
[----:B------:R-:W-:Y:S02]  /*9a20*/  IMAD.U32 R7, RZ, RZ, UR9 ;  /* 0x00000009ff077e24 */ /* 0x000fe4000f8e00ff */
[----:B-----5:R-:W-:Y:S02]  /*9a30*/  IMAD.U32 R10, RZ, RZ, UR4 ;  /* 0x00000004ff0a7e24 */ /* 0x020fe4000f8e00ff */
[----:B------:R-:W-:-:S07]  /*9a40*/  IMAD.U32 R11, RZ, RZ, UR5 ;  /* 0x00000005ff0b7e24 */ /* 0x000fce000f8e00ff */
[----:B------:R-:W-:-:S07]  /*9a50*/  LEPC R20, `(.L_x_734) ;  /* 0x000000001014794e */ /* 0x000fce0000000000 */
[----:B--234-:R-:W-:Y:S05]  /*9a60*/  CALL.ABS.NOINC R14 ;  /* 0x000000000e007343 */ /* 0x01cfea0003c00000 */
.L_x_734:
[----:B------:R-:W-:Y:S01]  /*9a70*/  IMAD.MOV.U32 R25, RZ, RZ, R23 ;  /* 0x000000ffff197224 */ /* 0x000fe200078e0017 */
[----:B------:R-:W-:Y:S06]  /*9a80*/  BRA `(.L_x_699) ;  /* 0x0000000000687947 */ /* 0x000fec0003800000 */
.L_x_733:
[----:B------:R-:W-:Y:S02]  /*9a90*/  IMAD.U32 R4, R3, 0x10000, RZ ;  /* 0x0001000003047824 */ /* 0x000fe400078e00ff */
[----:B------:R-:W-:-:S03]  /*9aa0*/  IMAD.MOV.U32 R25, RZ, RZ, R23 ;  /* 0x000000ffff197224 */ /* 0x000fc600078e0017 */
[----:B------:R-:W-:-:S04]  /*9ab0*/  SHF.R.U32.HI R5, RZ, 0x17, R4 ;  /* 0x00000017ff057819 */ /* 0x000fc80000011604 */
[----:B------:R-:W-:-:S04]  /*9ac0*/  LOP3.LUT R3, R5, 0xff, RZ, 0xc0, !PT ;  /* 0x000000ff05037812 */ /* 0x000fc800078ec0ff */
[----:B------:R-:W-:-:S13]  /*9ad0*/  ISETP.NE.AND P2, PT, R3, 0xff, PT ;  /* 0x000000ff0300780c */ /* 0x000fda0003f45270 */
[--C-:B------:R-:W-:Y:S02]  /*9ae0*/  @P2 SHF.R.U32.HI R0, RZ, 0x16, R4.reuse ;  /* 0x00000016ff002819 */ /* 0x100fe40000011604 */
[----:B------:R-:W-:Y:S01]  /*9af0*/  @P2 LOP3.LUT P0, RZ, R3, 0x3fffff, R4, 0xf8, !PT ;  /* 0x003fffff03ff2812 */ /* 0x000fe2000780f804 */
[----:B------:R-:W-:Y:S01]  /*9b00*/  IMAD.MOV.U32 R3, RZ, RZ, 0xff ;  /* 0x000000ffff037424 */ /* 0x000fe200078e00ff */
[----:B------:R-:W-:-:S04]  /*9b10*/  @P2 LOP3.LUT R0, R0, 0x1, RZ, 0xc0, !PT ;  /* 0x0000000100002812 */ /* 0x000fc800078ec0ff */
[----:B------:R-:W-:Y:S01]  /*9b20*/  @P2 ISETP.EQ.U32.AND P1, PT, R0, 0x1, P0 ;  /* 0x000000010000280c */ /* 0x000fe20000722070 */
[----:B------:R-:W-:Y:S01]  /*9b30*/  @P2 VIADD R0, R5, 0x1 ;  /* 0x0000000105002836 */ /* 0x000fe20000000000 */
[----:B------:R-:W-:Y:S02]  /*9b40*/  PLOP3.LUT P0, PT, PT, PT, PT, 0x80, 0x8 ;  /* 0x000000000008781c */ /* 0x000fe40003f0f070 */
[----:B------:R-:W-:-:S13]  /*9b50*/  @P2 PLOP3.LUT P0, PT, P1, PT, PT, 0x80, 0x8 ;  /* 0x000000000008281c */ /* 0x000fda0000f0f070 */
[----:B------:R-:W-:-:S04]  /*9b60*/  @!P0 IMAD.MOV R0, RZ, RZ, R5 ;  /* 0x000000ffff008224 */ /* 0x000fc800078e0205 */
[----:B------:R-:W-:-:S05]  /*9b70*/  @P2 IMAD.MOV.U32 R3, RZ, RZ, R0 ;  /* 0x000000ffff032224 */ /* 0x000fca00078e0000 */
[----:B------:R0:W-:Y:S01]  /*9b80*/  STG.E.U8 desc[UR36][R8.64], R3 ;  /* 0x0000000308007986 */ /* 0x0001e2000c101124 */
[----:B------:R-:W-:Y:S05]  /*9b90*/  BRA `(.L_x_699) ;  /* 0x0000000000247947 */ /* 0x000fea0003800000 */
.L_x_732:
[----:B------:R-:W-:Y:S02]  /*9ba0*/  IMAD.U32 R4, R3, 0x10000, RZ ;  /* 0x0001000003047824 */ /* 0x000fe400078e00ff */
[----:B------:R-:W-:-:S04]  /*9bb0*/  IMAD.MOV.U32 R25, RZ, RZ, R23 ;  /* 0x000000ffff197224 */ /* 0x000fc800078e0017 */
[----:B------:R-:W0:Y:S02]  /*9bc0*/  F2I.U64.TRUNC R4, R4 ;  /* 0x0000000400047311 */ /* 0x000e24000020d800 */
[----:B0-----:R0:W-:Y:S01]  /*9bd0*/  STG.E.64 desc[UR36][R8.64], R4 ;  /* 0x0000000408007986 */ /* 0x0011e2000c101b24 */
[----:B------:R-:W-:Y:S05]  /*9be0*/  BRA `(.L_x_699) ;  /* 0x0000000000107947 */ /* 0x000fea0003800000 */
.L_x_731:
[----:B------:R-:W-:Y:S02]  /*9bf0*/  IMAD.U32 R3, R3, 0x10000, RZ ;  /* 0x0001000003037824 */ /* 0x000fe400078e00ff */
[----:B------:R-:W-:-:S04]  /*9c00*/  IMAD.MOV.U32 R25, RZ, RZ, R23 ;  /* 0x000000ffff197224 */ /* 0x000fc800078e0017 */
[----:B------:R-:W0:Y:S02]  /*9c10*/  F2I.FTZ.U32.TRUNC.NTZ R3, R3 ;  /* 0x0000000300037305 */ /* 0x000e24000021f000 */
[----:B0-----:R0:W-:Y:S02]  /*9c20*/  STG.E desc[UR36][R8.64], R3 ;  /* 0x0000000308007986 */ /* 0x0011e4000c101924 */
.L_x_699:
[----:B------:R-:W-:Y:S05]  /*9c30*/  BSYNC.RECONVERGENT B6 ;  /* 0x0000000000067941 */ /* 0x000fea0003800200 */
.L_x_698:
[----:B------:R-:W-:Y:S01]  /*9c40*/  ISETP.GE.AND P0, PT, R25, R16, PT ;  /* 0x000000101900720c */ /* 0x000fe20003f06270 */
[----:B------:R-:W-:-:S12]  /*9c50*/  BSSY.RECONVERGENT B6, `(.L_x_735) ;  /* 0x00001f0000067945 */ /* 0x000fd80003800200 */
[----:B------:R-:W-:Y:S05]  /*9c60*/  @P0 BRA `(.L_x_736) ;  /* 0x0000001c00b80947 */ /* 0x000fea0003800000 */
[----:B------:R-:W1:Y:S01]  /*9c70*/  LDCU UR4, c[0x0][0x3c4] ;  /* 0x00007880ff0477ac */ /* 0x000e620008000800 */
[----:B0-----:R-:W0:Y:S01]  /*9c80*/  LDC.64 R8, c[0x0][0x398] ;  /* 0x0000e600ff087b82 */ /* 0x001e220000000a00 */
[----:B-----5:R-:W-:Y:S01]  /*9c90*/  IMAD R0, R2, 0x200, R25 ;  /* 0x0000020002007824 */ /* 0x020fe200078e0219 */
[----:B--2---:R-:W-:-:S03]  /*9ca0*/  PRMT R4, R17, 0x9910, RZ ;  /* 0x0000991011047816 */ /* 0x004fc600000000ff */
[----:B-1----:R-:W-:Y:S02]  /*9cb0*/  IMAD R3, R0, UR4, RZ ;  /* 0x0000000400037c24 */ /* 0x002fe4000f8e02ff */
[----:B------:R-:W-:-:S05]  /*9cc0*/  IMAD.MOV.U32 R0, RZ, RZ, R4 ;  /* 0x000000ffff007224 */ /* 0x000fca00078e0004 */
[----:B------:R-:W-:Y:S02]  /*9cd0*/  ISETP.GT.AND P1, PT, R0, 0x9, PT ;  /* 0x000000090000780c */ /* 0x000fe40003f24270 */
[----:B0-----:R-:W-:-:S05]  /*9ce0*/  IADD3 R8, P0, PT, R3, R8, RZ ;  /* 0x0000000803087210 */ /* 0x001fca0007f1e0ff */
        /* <DEDUP_REMOVED lines=10> */
[----:B------:R-:W-:-:S04]  /*9d90*/  IMAD.U32 R22, R22, 0x10000, RZ ;  /* 0x0001000016167824 */ /* 0x000fc800078e00ff */
[----:B------:R-:W0:Y:S02]  /*9da0*/  F2I.FTZ.TRUNC.NTZ R3, R22 ;  /* 0x0000001600037305 */ /* 0x000e24000021f100 */
[----:B0-----:R0:W-:Y:S01]  /*9db0*/  STG.E.U8 desc[UR36][R8.64], R3 ;  /* 0x0000000308007986 */ /* 0x0011e2000c101124 */
[----:B------:R-:W-:Y:S05]  /*9dc0*/  BRA `(.L_x_742) ;  /* 0x0000000c007c7947 */ /* 0x000fea0003800000 */
.L_x_740:
[----:B------:R-:W-:-:S06]  /*9dd0*/  IMAD.U32 R5, R22, 0x10000, RZ ;  /* 0x0001000016057824 */ /* 0x000fcc00078e00ff */
[----:B------:R-:W0:Y:S02]  /*9de0*/  F2I.S64.TRUNC R4, R5 ;  /* 0x0000000500047311 */ /* 0x000e24000020d900 */
[----:B0-----:R0:W-:Y:S01]  /*9df0*/  STG.E.U8 desc[UR36][R8.64], R4 ;  /* 0x0000000408007986 */ /* 0x0011e2000c101124 */
[----:B------:R-:W-:Y:S05]  /*9e00*/  BRA `(.L_x_742) ;  /* 0x0000000c006c7947 */ /* 0x000fea0003800000 */
.L_x_739:
[----:B------:R-:W-:-:S13]  /*9e10*/  ISETP.NE.AND P0, PT, R0, 0x2, PT ;  /* 0x000000020000780c */ /* 0x000fda0003f05270 */
[----:B------:R-:W-:Y:S05]  /*9e20*/  @!P0 BRA `(.L_x_743) ;  /* 0x0000000000308947 */ /* 0x000fea0003800000 */
[----:B------:R-:W-:-:S13]  /*9e30*/  ISETP.NE.AND P0, PT, R0, 0x3, PT ;  /* 0x000000030000780c */ /* 0x000fda0003f05270 */
[----:B------:R-:W-:Y:S05]  /*9e40*/  @!P0 BRA `(.L_x_744) ;  /* 0x0000000000188947 */ /* 0x000fea0003800000 */
[----:B------:R-:W-:-:S13]  /*9e50*/  ISETP.NE.AND P0, PT, R0, 0x4, PT ;  /* 0x000000040000780c */ /* 0x000fda0003f05270 */
[----:B------:R-:W-:Y:S05]  /*9e60*/  @P0 BRA `(.L_x_741) ;  /* 0x0000000800780947 */ /* 0x000fea0003800000 */
[----:B------:R-:W-:-:S06]  /*9e70*/  IMAD.U32 R4, R22, 0x10000, RZ ;  /* 0x0001000016047824 */ /* 0x000fcc00078e00ff */
[----:B------:R-:W0:Y:S02]  /*9e80*/  F2I.S64.TRUNC R4, R4 ;  /* 0x0000000400047311 */ /* 0x000e24000020d900 */
[----:B0-----:R0:W-:Y:S01]  /*9e90*/  STG.E.64 desc[UR36][R8.64], R4 ;  /* 0x0000000408007986 */ /* 0x0011e2000c101b24 */
[----:B------:R-:W-:Y:S05]  /*9ea0*/  BRA `(.L_x_742) ;  /* 0x0000000c00447947 */ /* 0x000fea0003800000 */
.L_x_744:
[----:B------:R-:W-:-:S04]  /*9eb0*/  IMAD.U32 R22, R22, 0x10000, RZ ;  /* 0x0001000016167824 */ /* 0x000fc800078e00ff */
[----:B------:R-:W0:Y:S02]  /*9ec0*/  F2I.FTZ.TRUNC.NTZ R3, R22 ;  /* 0x0000001600037305 */ /* 0x000e24000021f100 */
[----:B0-----:R0:W-:Y:S01]  /*9ed0*/  STG.E desc[UR36][R8.64], R3 ;  /* 0x0000000308007986 */ /* 0x0011e2000c101924 */
[----:B------:R-:W-:Y:S05]  /*9ee0*/  BRA `(.L_x_742) ;  /* 0x0000000c00347947 */ /* 0x000fea0003800000 */
.L_x_743:
[----:B------:R-:W-:-:S04]  /*9ef0*/  IMAD.U32 R22, R22, 0x10000, RZ ;  /* 0x0001000016167824 */ /* 0x000fc800078e00ff */
[----:B------:R-:W0:Y:S02]  /*9f00*/  F2I.FTZ.TRUNC.NTZ R3, R22 ;  /* 0x0000001600037305 */ /* 0x000e24000021f100 */
[----:B0-----:R0:W-:Y:S01]  /*9f10*/  STG.E.U16 desc[UR36][R8.64], R3 ;  /* 0x0000000308007986 */ /* 0x0011e2000c101524 */
[----:B------:R-:W-:Y:S05]  /*9f20*/  BRA `(.L_x_742) ;  /* 0x0000000c00247947 */ /* 0x000fea0003800000 */
.L_x_738:
[----:B------:R-:W-:-:S13]  /*9f30*/  ISETP.GT.AND P0, PT, R0, 0x6, PT ;  /* 0x000000060000780c */ /* 0x000fda0003f04270 */
[----:B------:R-:W-:Y:S05]  /*9f40*/  @P0 BRA `(.L_x_745) ;  /* 0x00000000002c0947 */ /* 0x000fea0003800000 */
[----:B------:R-:W-:-:S13]  /*9f50*/  ISETP.NE.AND P0, PT, R0, 0x5, PT ;  /* 0x000000050000780c */ /* 0x000fda0003f05270 */
[----:B------:R-:W-:Y:S05]  /*9f60*/  @!P0 BRA `(.L_x_746) ;  /* 0x0000000000148947 */ /* 0x000fea0003800000 */
[----:B------:R-:W-:-:S13]  /*9f70*/  ISETP.NE.AND P0, PT, R0, 0x6, PT ;  /* 0x000000060000780c */ /* 0x000fda0003f05270 */
[----:B------:R-:W-:Y:S05]  /*9f80*/  @P0 BRA `(.L_x_741) ;  /* 0x0000000800300947 */ /* 0x000fea0003800000 */
[----:B------:R-:W-:-:S05]  /*9f90*/  IMAD.U32 R3, R22, 0x10000, RZ ;  /* 0x0001000016037824 */ /* 0x000fca00078e00ff */
[----:B------:R0:W-:Y:S01]  /*9fa0*/  STG.E desc[UR36][R8.64], R3 ;  /* 0x0000000308007986 */ /* 0x0001e2000c101924 */
[----:B------:R-:W-:Y:S05]  /*9fb0*/  BRA `(.L_x_742) ;  /* 0x0000000c00007947 */ /* 0x000fea0003800000 */
.L_x_746:
[----:B------:R-:W-:-:S05]  /*9fc0*/  IMAD.U32 R0, R22, 0x10000, RZ ;  /* 0x0001000016007824 */ /* 0x000fca00078e00ff */
[----:B------:R-:W-:-:S05]  /*9fd0*/  F2FP.F16.F32.PACK_AB R0, RZ, R0 ;  /* 0x00000000ff00723e */ /* 0x000fca00000000ff */
[----:B------:R0:W-:Y:S01]  /*9fe0*/  STG.E.U16 desc[UR36][R8.64], R0 ;  /* 0x0000000008007986 */ /* 0x0001e2000c101524 */
[----:B------:R-:W-:Y:S05]  /*9ff0*/  BRA `(.L_x_742) ;  /* 0x0000000800f07947 */ /* 0x000fea0003800000 */
.L_x_745:
[----:B------:R-:W-:-:S13]  /*a000*/  ISETP.NE.AND P0, PT, R0, 0x7, PT ;  /* 0x000000070000780c */ /* 0x000fda0003f05270 */
[----:B------:R-:W-:Y:S05]  /*a010*/  @!P0 BRA `(.L_x_747) ;  /* 0x0000000000348947 */ /* 0x000fea0003800000 */
[----:B------:R-:W-:-:S13]  /*a020*/  ISETP.NE.AND P0, PT, R0, 0x8, PT ;  /* 0x000000080000780c */ /* 0x000fda0003f05270 */
[----:B------:R-:W-:Y:S05]  /*a030*/  @!P0 BRA `(.L_x_748) ;  /* 0x0000000000188947 */ /* 0x000fea0003800000 */
[----:B------:R-:W-:-:S13]  /*a040*/  ISETP.NE.AND P0, PT, R0, 0x9, PT ;  /* 0x000000090000780c */ /* 0x000fda0003f05270 */
[----:B------:R-:W-:Y:S05]  /*a050*/  @P0 BRA `(.L_x_741) ;  /* 0x0000000400fc0947 */ /* 0x000fea0003800000 */
[----:B------:R-:W-:Y:S02]  /*a060*/  IMAD.U32 R22, R22, 0x10000, RZ ;  /* 0x0001000016167824 */ /* 0x000fe400078e00ff */
[----:B------:R-:W-:-:S05]  /*a070*/  IMAD.MOV.U32 R23, RZ, RZ, RZ ;  /* 0x000000ffff177224 */ /* 0x000fca00078e00ff */
[----:B------:R1:W-:Y:S01]  /*a080*/  STG.E.64 desc[UR36][R8.64], R22 ;  /* 0x0000001608007986 */ /* 0x0003e2000c101b24 */
[----:B------:R-:W-:Y:S05]  /*a090*/  BRA `(.L_x_742) ;  /* 0x0000000800c87947 */ /* 0x000fea0003800000 */
.L_x_748:
[----:B------:R-:W-:-:S05]  /*a0a0*/  IMAD.U32 R22, R22, 0x10000, RZ ;  /* 0x0001000016167824 */ /* 0x000fca00078e00ff */
[----:B------:R-:W-:-:S04]  /*a0b0*/  F2FP.F16.F32.PACK_AB R3, RZ, R22 ;  /* 0x00000016ff03723e */ /* 0x000fc800000000ff */
[----:B------:R-:W-:-:S05]  /*a0c0*/  PRMT R3, R3, 0x5410, RZ ;  /* 0x0000541003037816 */ /* 0x000fca00000000ff */
[----:B------:R2:W-:Y:S01]  /*a0d0*/  STG.E desc[UR36][R8.64], R3 ;  /* 0x0000000308007986 */ /* 0x0005e2000c101924 */
[----:B------:R-:W-:Y:S05]  /*a0e0*/  BRA `(.L_x_742) ;  /* 0x0000000800b47947 */ /* 0x000fea0003800000 */
.L_x_747:
[----:B------:R-:W-:-:S04]  /*a0f0*/  IMAD.U32 R4, R22, 0x10000, RZ ;  /* 0x0001000016047824 */ /* 0x000fc800078e00ff */
[----:B------:R-:W-:-:S06]  /*a100*/  FMUL.FTZ R4, R4, 1 ;  /* 0x3f80000004047820 */ /* 0x000fcc0000410000 */
[----:B------:R-:W0:Y:S02]  /*a110*/  F2F.F64.F32 R4, R4 ;  /* 0x0000000400047310 */ /* 0x000e240000201800 */
[----:B0-----:R0:W-:Y:S01]  /*a120*/  STG.E.64 desc[UR36][R8.64], R4 ;  /* 0x0000000408007986 */ /* 0x0011e2000c101b24 */
[----:B------:R-:W-:Y:S05]  /*a130*/  BRA `(.L_x_742) ;  /* 0x0000000800a07947 */ /* 0x000fea0003800000 */
.L_x_737:
[----:B------:R-:W-:-:S13]  /*a140*/  ISETP.GT.AND P0, PT, R0, 0x18, PT ;  /* 0x000000180000780c */ /* 0x000fda0003f04270 */
[----:B------:R-:W-:Y:S05]  /*a150*/  @!P0 BRA `(.L_x_749) ;  /* 0x0000000400608947 */ /* 0x000fea0003800000 */
        /* <DEDUP_REMOVED lines=8> */
[----:B------:R-:W-:-:S06]  /*a1e0*/  IMAD.U32 R3, R22, 0x10000, RZ ;  /* 0x0001000016037824 */ /* 0x000fcc00078e00ff */
[----:B------:R-:W0:Y:S02]  /*a1f0*/  F2I.FTZ.U32.TRUNC.NTZ R3, R3 ;  /* 0x0000000300037305 */ /* 0x000e24000021f000 */
[----:B0-----:R0:W-:Y:S01]  /*a200*/  STG.E.U16 desc[UR36][R8.64], R3 ;  /* 0x0000000308007986 */ /* 0x0011e2000c101524 */
[----:B------:R-:W-:Y:S05]  /*a210*/  BRA `(.L_x_742) ;  /* 0x0000000800687947 */ /* 0x000fea0003800000 */
.L_x_752:
[----:B------:R-:W-:Y:S01]  /*a220*/  IMAD.U32 R5, R22, 0x10000, RZ ;  /* 0x0001000016057824 */ /* 0x000fe200078e00ff */
        /* <DEDUP_REMOVED lines=16> */
.L_x_755:
[----:B------:R-:W-:-:S04]  /*a330*/  SHF.R.U32.HI R3, RZ, 0x18, R5 ;  /* 0x00000018ff037819 */ /* 0x000fc80000011605 */
[----:B------:R-:W-:-:S04]  /*a340*/  LOP3.LUT R0, R0, 0x80, R3, 0xf8, !PT ;  /* 0x0000008000007812 */ /* 0x000fc800078ef803 */
[----:B------:R-:W-:-:S07]  /*a350*/  PRMT R4, R0, 0x7610, R4 ;  /* 0x0000761000047816 */ /* 0x000fce0000000004 */
.L_x_754:
[----:B------:R-:W-:Y:S05]  /*a360*/  BSYNC.RECONVERGENT B0 ;  /* 0x0000000000007941 */ /* 0x000fea0003800200 */
.L_x_753:
[----:B------:R0:W-:Y:S01]  /*a370*/  STG.E.U8 desc[UR36][R8.64], R4 ;  /* 0x0000000408007986 */ /* 0x0001e2000c101124 */
[----:B------:R-:W-:Y:S05]  /*a380*/  BRA `(.L_x_742) ;  /* 0x00000008000c7947 */ /* 0x000fea0003800000 */
.L_x_751:
        /* <DEDUP_REMOVED lines=17> */
.L_x_758:
[----:B------:R-:W-:-:S04]  /*a4a0*/  SHF.R.U32.HI R3, RZ, 0x18, R5 ;  /* 0x00000018ff037819 */ /* 0x000fc80000011605 */
[----:B------:R-:W-:-:S04]  /*a4b0*/  LOP3.LUT R0, R0, 0x80, R3, 0xf8, !PT ;  /* 0x0000008000007812 */ /* 0x000fc800078ef803 */
[----:B------:R-:W-:-:S07]  /*a4c0*/  PRMT R4, R0, 0x7610, R4 ;  /* 0x0000761000047816 */ /* 0x000fce0000000004 */
.L_x_757:
[----:B------:R-:W-:Y:S05]  /*a4d0*/  BSYNC.RECONVERGENT B0 ;  /* 0x0000000000007941 */ /* 0x000fea0003800200 */
.L_x_756:
[----:B------:R0:W-:Y:S01]  /*a4e0*/  STG.E.U8 desc[UR36][R8.64], R4 ;  /* 0x0000000408007986 */ /* 0x0001e2000c101124 */
[----:B------:R-:W-:Y:S05]  /*a4f0*/  BRA `(.L_x_742) ;  /* 0x0000000400b07947 */ /* 0x000fea0003800000 */
.L_x_750:
[----:B------:R-:W-:-:S13]  /*a500*/  ISETP.NE.AND P0, PT, R0, 0x1c, PT ;  /* 0x0000001c0000780c */ /* 0x000fda0003f05270 */
[----:B------:R-:W-:Y:S05]  /*a510*/  @!P0 BRA `(.L_x_759) ;  /* 0x0000000000608947 */ /* 0x000fea0003800000 */
[----:B------:R-:W-:-:S13]  /*a520*/  ISETP.NE.AND P0, PT, R0, 0x1d, PT ;  /* 0x0000001d0000780c */ /* 0x000fda0003f05270 */
[----:B------:R-:W-:Y:S05]  /*a530*/  @!P0 BRA `(.L_x_760) ;  /* 0x0000000000488947 */ /* 0x000fea0003800000 */
[----:B------:R-:W-:-:S13]  /*a540*/  ISETP.NE.AND P0, PT, R0, 0x2c, PT ;  /* 0x0000002c0000780c */ /* 0x000fda0003f05270 */
[----:B------:R-:W-:Y:S05]  /*a550*/  @P0 BRA `(.L_x_741) ;  /* 0x0000000000bc0947 */ /* 0x000fea0003800000 */
[----:B------:R-:W-:-:S05]  /*a560*/  IMAD.U32 R22, R22, 0x10000, RZ ;  /* 0x0001000016167824 */ /* 0x000fca00078e00ff */
        /* <DEDUP_REMOVED lines=15> */
.L_x_760:
[----:B------:R-:W-:-:S06]  /*a660*/  IMAD.U32 R4, R22, 0x10000, RZ ;  /* 0x0001000016047824 */ /* 0x000fcc00078e00ff */
[----:B------:R-:W0:Y:S02]  /*a670*/  F2I.U64.TRUNC R4, R4 ;  /* 0x0000000400047311 */ /* 0x000e24000020d800 */
[----:B0-----:R0:W-:Y:S01]  /*a680*/  STG.E.64 desc[UR36][R8.64], R4 ;  /* 0x0000000408007986 */ /* 0x0011e2000c101b24 */
[----:B------:R-:W-:Y:S05]  /*a690*/  BRA `(.L_x_742) ;  /* 0x0000000400487947 */ /* 0x000fea0003800000 */
.L_x_759:
[----:B------:R-:W-:-:S04]  /*a6a0*/  IMAD.U32 R22, R22, 0x10000, RZ ;  /* 0x0001000016167824 */ /* 0x000fc800078e00ff */
[----:B------:R-:W0:Y:S02]  /*a6b0*/  F2I.FTZ.U32.TRUNC.NTZ R3, R22 ;  /* 0x0000001600037305 */ /* 0x000e24000021f000 */
[----:B0-----:R0:W-:Y:S01]  /*a6c0*/  STG.E desc[UR36][R8.64], R3 ;  /* 0x0000000308007986 */ /* 0x0011e2000c101924 */
[----:B------:R-:W-:Y:S05]  /*a6d0*/  BRA `(.L_x_742) ;  /* 0x0000000400387947 */ /* 0x000fea0003800000 */
.L_x_749:
[----:B------:R-:W-:-:S13]  /*a6e0*/  ISETP.GT.AND P0, PT, R0, 0xe, PT ;  /* 0x0000000e0000780c */ /* 0x000fda0003f04270 */
[----:B------:R-:W-:Y:S05]  /*a6f0*/  @P0 BRA `(.L_x_761) ;  /* 0x00000000003c0947 */ /* 0x000fea0003800000 */
[----:B------:R-:W-:-:S13]  /*a700*/  ISETP.NE.AND P0, PT, R0, 0xa, PT ;  /* 0x0000000a0000780c */ /* 0x000fda0003f05270 */
[----:B------:R-:W-:Y:S05]  /*a710*/  @!P0 BRA `(.L_x_762) ;  /* 0x00000000001c8947 */ /* 0x000fea0003800000 */
[----:B------:R-:W-:-:S13]  /*a720*/  ISETP.NE.AND P0, PT, R0, 0xb, PT ;  /* 0x0000000b0000780c */ /* 0x000fda0003f05270 */
[----:B------:R-:W-:Y:S05]  /*a730*/  @P0 BRA `(.L_x_741) ;  /* 0x0000000000440947 */ /* 0x000fea0003800000 */
[----:B------:R-:W-:-:S05]  /*a740*/  IMAD.U32 R22, R22, 0x10000, RZ ;  /* 0x0001000016167824 */ /* 0x000fca00078e00ff */
[----:B------:R-:W-:-:S04]  /*a750*/  FSETP.NEU.FTZ.AND P0, PT, R22, RZ, PT ;  /* 0x000000ff1600720b */ /* 0x000fc80003f1d000 */
[----:B------:R-:W-:-:S05]  /*a760*/  SEL R3, RZ, 0x1, !P0 ;  /* 0x00000001ff037807 */ /* 0x000fca0004000000 */
[----:B------:R0:W-:Y:S01]  /*a770*/  STG.E.U8 desc[UR36][R8.64], R3 ;  /* 0x0000000308007986 */ /* 0x0001e2000c101124 */
[----:B------:R-:W-:Y:S05]  /*a780*/  BRA `(.L_x_742) ;  /* 0x00000004000c7947 */ /* 0x000fea0003800000 */
.L_x_762:
[----:B------:R-:W-:Y:S01]  /*a790*/  IMAD.U32 R22, R22, 0x10000, RZ ;  /* 0x0001000016167824 */ /* 0x000fe200078e00ff */
[----:B------:R-:W-:-:S03]  /*a7a0*/  CS2R R6, SRZ ;  /* 0x0000000000067805 */ /* 0x000fc6000001ff00 */
[----:B------:R-:W-:-:S06]  /*a7b0*/  FMUL.FTZ R4, R22, 1 ;  /* 0x3f80000016047820 */ /* 0x000fcc0000410000 */
[----:B------:R-:W0:Y:S02]  /*a7c0*/  F2F.F64.F32 R4, R4 ;  /* 0x0000000400047310 */ /* 0x000e240000201800 */
[----:B0-----:R0:W-:Y:S01]  /*a7d0*/  STG.E.128 desc[UR36][R8.64], R4 ;  /* 0x0000000408007986 */ /* 0x0011e2000c101d24 */
[----:B------:R-:W-:Y:S05]  /*a7e0*/  BRA `(.L_x_742) ;  /* 0x0000000000f47947 */ /* 0x000fea0003800000 */
.L_x_761:
[----:B------:R-:W-:-:S13]  /*a7f0*/  ISETP.NE.AND P0, PT, R0, 0xf, PT ;  /* 0x0000000f0000780c */ /* 0x000fda0003f05270 */
[----:B------:R-:W-:Y:S05]  /*a800*/  @!P0 BRA `(.L_x_763) ;  /* 0x0000000000e88947 */ /* 0x000fea0003800000 */
[----:B------:R-:W-:-:S13]  /*a810*/  ISETP.NE.AND P0, PT, R0, 0x17, PT ;  /* 0x000000170000780c */ /* 0x000fda0003f05270 */
[----:B------:R-:W-:Y:S05]  /*a820*/  @!P0 BRA `(.L_x_764) ;  /* 0x0000000000908947 */ /* 0x000fea0003800000 */
[----:B------:R-:W-:-:S13]  /*a830*/  ISETP.NE.AND P0, PT, R0, 0x18, PT ;  /* 0x000000180000780c */ /* 0x000fda0003f05270 */
[----:B------:R-:W-:Y:S05]  /*a840*/  @!P0 BRA `(.L_x_765) ;  /* 0x0000000000448947 */ /* 0x000fea0003800000 */
.L_x_741:
        /* <DEDUP_REMOVED lines=16> */
.L_x_766:
[----:B------:R-:W-:Y:S05]  /*a950*/  BRA `(.L_x_742) ;  /* 0x0000000000987947 */ /* 0x000fea0003800000 */
.L_x_765:
[----:B------:R-:W-:Y:S01]  /*a960*/  IMAD.U32 R5, R22, 0x10000, RZ ;  /* 0x0001000016057824 */ /* 0x000fe200078e00ff */
        /* <DEDUP_REMOVED lines=12> */
.L_x_768:
[----:B------:R-:W-:Y:S05]  /*aa30*/  BSYNC.RECONVERGENT B0 ;  /* 0x0000000000007941 */ /* 0x000fea0003800200 */
.L_x_767:
[----:B------:R-:W-:-:S05]  /*aa40*/  LOP3.LUT R3, R0, 0x80, R3, 0xf8, !PT ;  /* 0x0000008000037812 */ /* 0x000fca00078ef803 */
[----:B------:R0:W-:Y:S01]  /*aa50*/  STG.E.U8 desc[UR36][R8.64], R3 ;  /* 0x0000000308007986 */ /* 0x0001e2000c101124 */
[----:B------:R-:W-:Y:S05]  /*aa60*/  BRA `(.L_x_742) ;  /* 0x0000000000547947 */ /* 0x000fea0003800000 */
.L_x_764:
[----:B------:R-:W-:Y:S01]  /*aa70*/  IMAD.U32 R3, R22, 0x10000, RZ ;  /* 0x0001000016037824 */ /* 0x000fe200078e00ff */
        /* <DEDUP_REMOVED lines=11> */
.L_x_770:
[----:B------:R-:W-:Y:S01]  /*ab30*/  IMAD.MOV.U32 R0, RZ, RZ, 0x7f ;  /* 0x0000007fff007424 */ /* 0x000fe200078e00ff */
[----:B------:R-:W-:-:S04]  /*ab40*/  ISETP.GT.U32.AND P0, PT, R4, 0x7f800000, PT ;  /* 0x7f8000000400780c */ /* 0x000fc80003f04070 */
[----:B------:R-:W-:-:S09]  /*ab50*/  SEL R0, R0, 0x7c, P0 ;  /* 0x0000007c00007807 */ /* 0x000fd20000000000 */
.L_x_771:
[----:B------:R-:W-:Y:S05]  /*ab60*/  BSYNC.RECONVERGENT B0 ;  /* 0x0000000000007941 */ /* 0x000fea0003800200 */
.L_x_769:
[----:B------:R-:W-:-:S04]  /*ab70*/  SHF.R.U32.HI R3, RZ, 0x18, R3 ;  /* 0x00000018ff037819 */ /* 0x000fc80000011603 */
[----:B------:R-:W-:-:S05]  /*ab80*/  LOP3.LUT R3, R0, 0x80, R3, 0xf8, !PT ;  /* 0x0000008000037812 */ /* 0x000fca00078ef803 */
[----:B------:R0:W-:Y:S01]  /*ab90*/  STG.E.U8 desc[UR36][R8.64], R3 ;  /* 0x0000000308007986 */ /* 0x0001e2000c101124 */
[----:B------:R-:W-:Y:S05]  /*aba0*/  BRA `(.L_x_742) ;  /* 0x0000000000047947 */ /* 0x000fea0003800000 */
.L_x_763:
[----:B------:R0:W-:Y:S02]  /*abb0*/  STG.E.U16 desc[UR36][R8.64], R22 ;  /* 0x0000001608007986 */ /* 0x0001e4000c101524 */
.L_x_742:
[----:B------:R-:W-:-:S05]  /*abc0*/  VIADD R25, R25, 0x80 ;  /* 0x0000008019197836 */ /* 0x000fca0000000000 */
[----:B------:R-:W-:-:S13]  /*abd0*/  ISETP.GE.AND P0, PT, R25, R16, PT ;  /* 0x000000101900720c */ /* 0x000fda0003f06270 */
[----:B------:R-:W-:Y:S05]  /*abe0*/  @P0 BRA `(.L_x_736) ;  /* 0x0000000c00d80947 */ /* 0x000fea0003800000 */
[----:B------:R-:W5:Y:S01]  /*abf0*/  LDCU UR4, c[0x0][0x3c4] ;  /* 0x00007880ff0477ac */ /* 0x000f620008000800 */
[----:B012---:R-:W0:Y:S01]  /*ac00*/  LDC.64 R8, c[0x0][0x398] ;  /* 0x0000e600ff087b82 */ /* 0x007e220000000a00 */
[----:B------:R-:W-:Y:S01]  /*ac10*/  IMAD R0, R2, 0x200, R25 ;  /* 0x0000020002007824 */ /* 0x000fe200078e0219 */
[----:B------:R-:W-:-:S03]  /*ac20*/  PRMT R4, R17, 0x9910, RZ ;  /* 0x0000991011047816 */ /* 0x000fc600000000ff */
[----:B-----5:R-:W-:Y:S02]  /*ac30*/  IMAD R3, R0, UR4, RZ ;  /* 0x0000000400037c24 */ /* 0x020fe4000f8e02ff */
        /* <DEDUP_REMOVED lines=13> */
[----:B---3--:R-:W-:-:S04]  /*ad10*/  IMAD.U32 R18, R18, 0x10000, RZ ;  /* 0x0001000012127824 */ /* 0x008fc800078e00ff */
[----:B------:R-:W0:Y:S02]  /*ad20*/  F2I.FTZ.TRUNC.NTZ R3, R18 ;  /* 0x0000001200037305 */ /* 0x000e24000021f100 */
[----:B0-----:R0:W-:Y:S01]  /*ad30*/  STG.E.U8 desc[UR36][R8.64], R3 ;  /* 0x0000000308007986 */ /* 0x0011e2000c101124 */
[----:B------:R-:W-:Y:S05]  /*ad40*/  BRA `(.L_x_777) ;  /* 0x0000000c007c7947 */ /* 0x000fea0003800000 */
.L_x_775:
[----:B---3--:R-:W-:-:S06]  /*ad50*/  IMAD.U32 R5, R18, 0x10000, RZ ;  /* 0x0001000012057824 */ /* 0x008fcc00078e00ff */
[----:B------:R-:W0:Y:S02]  /*ad60*/  F2I.S64.TRUNC R4, R5 ;  /* 0x0000000500047311 */ /* 0x000e24000020d900 */
[----:B0-----:R0:W-:Y:S01]  /*ad70*/  STG.E.U8 desc[UR36][R8.64], R4 ;  /* 0x0000000408007986 */ /* 0x0011e2000c101124 */
[----:B------:R-:W-:Y:S05]  /*ad80*/  BRA `(.L_x_777) ;  /* 0x0000000c006c7947 */ /* 0x000fea0003800000 */
.L_x_774:
[----:B------:R-:W-:-:S13]  /*ad90*/  ISETP.NE.AND P0, PT, R0, 0x2, PT ;  /* 0x000000020000780c */ /* 0x000fda0003f05270 */
[----:B------:R-:W-:Y:S05]  /*ada0*/  @!P0 BRA `(.L_x_778) ;  /* 0x0000000000308947 */ /* 0x000fea0003800000 */
[----:B------:R-:W-:-:S13]  /*adb0*/  ISETP.NE.AND P0, PT, R0, 0x3, PT ;  /* 0x000000030000780c */ /* 0x000fda0003f05270 */
[----:B------:R-:W-:Y:S05]  /*adc0*/  @!P0 BRA `(.L_x_779) ;  /* 0x0000000000188947 */ /* 0x000fea0003800000 */
[----:B------:R-:W-:-:S13]  /*add0*/  ISETP.NE.AND P0, PT, R0, 0x4, PT ;  /* 0x000000040000780c */ /* 0x000fda0003f05270 */
[----:B------:R-:W-:Y:S05]  /*ade0*/  @P0 BRA `(.L_x_776) ;  /* 0x0000000800780947 */ /* 0x000fea0003800000 */
[----:B---3--:R-:W-:-:S06]  /*adf0*/  IMAD.U32 R4, R18, 0x10000, RZ ;  /* 0x0001000012047824 */ /* 0x008fcc00078e00ff */
[----:B------:R-:W0:Y:S02]  /*ae00*/  F2I.S64.TRUNC R4, R4 ;  /* 0x0000000400047311 */ /* 0x000e24000020d900 */
[----:B0-----:R0:W-:Y:S01]  /*ae10*/  STG.E.64 desc[UR36][R8.64], R4 ;  /* 0x0000000408007986 */ /* 0x0011e2000c101b24 */
[----:B------:R-:W-:Y:S05]  /*ae20*/  BRA `(.L_x_777) ;  /* 0x0000000c00447947 */ /* 0x000fea0003800000 */
.L_x_779:
[----:B---3--:R-:W-:-:S04]  /*ae30*/  IMAD.U32 R18, R18, 0x10000, RZ ;  /* 0x0001000012127824 */ /* 0x008fc800078e00ff */
[----:B------:R-:W0:Y:S02]  /*ae40*/  F2I.FTZ.TRUNC.NTZ R3, R18 ;  /* 0x0000001200037305 */ /* 0x000e24000021f100 */
[----:B0-----:R0:W-:Y:S01]  /*ae50*/  STG.E desc[UR36][R8.64], R3 ;  /* 0x0000000308007986 */ /* 0x0011e2000c101924 */
[----:B------:R-:W-:Y:S05]  /*ae60*/  BRA `(.L_x_777) ;  /* 0x0000000c00347947 */ /* 0x000fea0003800000 */
.L_x_778:
[----:B---3--:R-:W-:-:S04]  /*ae70*/  IMAD.U32 R18, R18, 0x10000, RZ ;  /* 0x0001000012127824 */ /* 0x008fc800078e00ff */
[----:B------:R-:W0:Y:S02]  /*ae80*/  F2I.FTZ.TRUNC.NTZ R3, R18 ;  /* 0x0000001200037305 */ /* 0x000e24000021f100 */
[----:B0-----:R0:W-:Y:S01]  /*ae90*/  STG.E.U16 desc[UR36][R8.64], R3 ;  /* 0x0000000308007986 */ /* 0x0011e2000c101524 */
[----:B------:R-:W-:Y:S05]  /*aea0*/  BRA `(.L_x_777) ;  /* 0x0000000c00247947 */ /* 0x000fea0003800000 */
.L_x_773:
[----:B------:R-:W-:-:S13]  /*aeb0*/  ISETP.GT.AND P0, PT, R0, 0x6, PT ;  /* 0x000000060000780c */ /* 0x000fda0003f04270 */
[----:B------:R-:W-:Y:S05]  /*aec0*/  @P0 BRA `(.L_x_780) ;  /* 0x00000000002c0947 */ /* 0x000fea0003800000 */
[----:B------:R-:W-:-:S13]  /*aed0*/  ISETP.NE.AND P0, PT, R0, 0x5, PT ;  /* 0x000000050000780c */ /* 0x000fda0003f05270 */
[----:B------:R-:W-:Y:S05]  /*aee0*/  @!P0 BRA `(.L_x_781) ;  /* 0x0000000000148947 */ /* 0x000fea0003800000 */
[----:B------:R-:W-:-:S13]  /*aef0*/  ISETP.NE.AND P0, PT, R0, 0x6, PT ;  /* 0x000000060000780c */ /* 0x000fda0003f05270 */
[----:B------:R-:W-:Y:S05]  /*af00*/  @P0 BRA `(.L_x_776) ;  /* 0x0000000800300947 */ /* 0x000fea0003800000 */
[----:B---3--:R-:W-:-:S05]  /*af10*/  IMAD.U32 R3, R18, 0x10000, RZ ;  /* 0x0001000012037824 */ /* 0x008fca00078e00ff */
[----:B------:R0:W-:Y:S01]  /*af20*/  STG.E desc[UR36][R8.64], R3 ;  /* 0x0000000308007986 */ /* 0x0001e2000c101924 */
[----:B------:R-:W-:Y:S05]  /*af30*/  BRA `(.L_x_777) ;  /* 0x0000000c00007947 */ /* 0x000fea0003800000 */
.L_x_781:
[----:B---3--:R-:W-:-:S05]  /*af40*/  IMAD.U32 R0, R18, 0x10000, RZ ;  /* 0x0001000012007824 */ /* 0x008fca00078e00ff */
[----:B------:R-:W-:-:S05]  /*af50*/  F2FP.F16.F32.PACK_AB R0, RZ, R0 ;  /* 0x00000000ff00723e */ /* 0x000fca00000000ff */
[----:B------:R0:W-:Y:S01]  /*af60*/  STG.E.U16 desc[UR36][R8.64], R0 ;  /* 0x0000000008007986 */ /* 0x0001e2000c101524 */
[----:B------:R-:W-:Y:S05]  /*af70*/  BRA `(.L_x_777) ;  /* 0x0000000800f07947 */ /* 0x000fea0003800000 */
.L_x_780:
[----:B------:R-:W-:-:S13]  /*af80*/  ISETP.NE.AND P0, PT, R0, 0x7, PT ;  /* 0x000000070000780c */ /* 0x000fda0003f05270 */
[----:B------:R-:W-:Y:S05]  /*af90*/  @!P0 BRA `(.L_x_782) ;  /* 0x0000000000348947 */ /* 0x000fea0003800000 */
[----:B------:R-:W-:-:S13]  /*afa0*/  ISETP.NE.AND P0, PT, R0, 0x8, PT ;  /* 0x000000080000780c */ /* 0x000fda0003f05270 */
[----:B------:R-:W-:Y:S05]  /*afb0*/  @!P0 BRA `(.L_x_783) ;  /* 0x0000000000188947 */ /* 0x000fea0003800000 */
[----:B------:R-:W-:-:S13]  /*afc0*/  ISETP.NE.AND P0, PT, R0, 0x9, PT ;  /* 0x000000090000780c */ /* 0x000fda0003f05270 */
[----:B------:R-:W-:Y:S05]  /*afd0*/  @P0 BRA `(.L_x_776) ;  /* 0x0000000400fc0947 */ /* 0x000fea0003800000 */
[----:B---3--:R-:W-:Y:S02]  /*afe0*/  IMAD.U32 R4, R18, 0x10000, RZ ;  /* 0x0001000012047824 */ /* 0x008fe400078e00ff */
[----:B------:R-:W-:-:S05]  /*aff0*/  IMAD.MOV.U32 R5, RZ, RZ, RZ ;  /* 0x000000ffff057224 */ /* 0x000fca00078e00ff */
[----:B------:R0:W-:Y:S01]  /*b000*/  STG.E.64 desc[UR36][R8.64], R4 ;  /* 0x0000000408007986 */ /* 0x0001e2000c101b24 */
[----:B------:R-:W-:Y:S05]  /*b010*/  BRA `(.L_x_777) ;  /* 0x0000000800c87947 */ /* 0x000fea0003800000 */
.L_x_783:
[----:B---3--:R-:W-:-:S05]  /*b020*/  IMAD.U32 R18, R18, 0x10000, RZ ;  /* 0x0001000012127824 */ /* 0x008fca00078e00ff */
[----:B------:R-:W-:-:S04]  /*b030*/  F2FP.F16.F32.PACK_AB R3, RZ, R18 ;  /* 0x00000012ff03723e */ /* 0x000fc800000000ff */
[----:B------:R-:W-:-:S05]  /*b040*/  PRMT R3, R3, 0x5410, RZ ;  /* 0x0000541003037816 */ /* 0x000fca00000000ff */
[----:B------:R0:W-:Y:S01]  /*b050*/  STG.E desc[UR36][R8.64], R3 ;  /* 0x0000000308007986 */ /* 0x0001e2000c101924 */
[----:B------:R-:W-:Y:S05]  /*b060*/  BRA `(.L_x_777) ;  /* 0x0000000800b47947 */ /* 0x000fea0003800000 */
.L_x_782:
[----:B---3--:R-:W-:-:S04]  /*b070*/  IMAD.U32 R4, R18, 0x10000, RZ ;  /* 0x0001000012047824 */ /* 0x008fc800078e00ff */
[----:B------:R-:W-:-:S06]  /*b080*/  FMUL.FTZ R4, R4, 1 ;  /* 0x3f80000004047820 */ /* 0x000fcc0000410000 */
[----:B------:R-:W0:Y:S02]  /*b090*/  F2F.F64.F32 R4, R4 ;  /* 0x0000000400047310 */ /* 0x000e240000201800 */
[----:B0-----:R0:W-:Y:S01]  /*b0a0*/  STG.E.64 desc[UR36][R8.64], R4 ;  /* 0x0000000408007986 */ /* 0x0011e2000c101b24 */
[----:B------:R-:W-:Y:S05]  /*b0b0*/  BRA `(.L_x_777) ;  /* 0x0000000800a07947 */ /* 0x000fea0003800000 */
.L_x_772:
        /* <DEDUP_REMOVED lines=10> */
[----:B---3--:R-:W-:-:S06]  /*b160*/  IMAD.U32 R3, R18, 0x10000, RZ ;  /* 0x0001000012037824 */ /* 0x008fcc00078e00ff */
[----:B------:R-:W0:Y:S02]  /*b170*/  F2I.FTZ.U32.TRUNC.NTZ R3, R3 ;  /* 0x0000000300037305 */ /* 0x000e24000021f000 */
[----:B0-----:R0:W-:Y:S01]  /*b180*/  STG.E.U16 desc[UR36][R8.64], R3 ;  /* 0x0000000308007986 */ /* 0x0011e2000c101524 */
[----:B------:R-:W-:Y:S05]  /*b190*/  BRA `(.L_x_777) ;  /* 0x0000000800687947 */ /* 0x000fea0003800000 */
.L_x_787:
[----:B---3--:R-:W-:Y:S01]  /*b1a0*/  IMAD.U32 R5, R18, 0x10000, RZ ;  /* 0x0001000012057824 */ /* 0x008fe200078e00ff */
        /* <DEDUP_REMOVED lines=16> */
.L_x_790:
[----:B------:R-:W-:-:S04]  /*b2b0*/  SHF.R.U32.HI R3, RZ, 0x18, R5 ;  /* 0x00000018ff037819 */ /* 0x000fc80000011605 */
[----:B------:R-:W-:-:S04]  /*b2c0*/  LOP3.LUT R0, R0, 0x80, R3, 0xf8, !PT ;  /* 0x0000008000007812 */ /* 0x000fc800078ef803 */
[----:B------:R-:W-:-:S07]  /*b2d0*/  PRMT R4, R0, 0x7610, R4 ;  /* 0x0000761000047816 */ /* 0x000fce0000000004 */
.L_x_789:
[----:B------:R-:W-:Y:S05]  /*b2e0*/  BSYNC.RECONVERGENT B0 ;  /* 0x0000000000007941 */ /* 0x000fea0003800200 */
.L_x_788:
[----:B------:R0:W-:Y:S01]  /*b2f0*/  STG.E.U8 desc[UR36][R8.64], R4 ;  /* 0x0000000408007986 */ /* 0x0001e2000c101124 */
[----:B------:R-:W-:Y:S05]  /*b300*/  BRA `(.L_x_777) ;  /* 0x00000008000c7947 */ /* 0x000fea0003800000 */
.L_x_786:
        /* <DEDUP_REMOVED lines=17> */
.L_x_793:
[----:B------:R-:W-:-:S04]  /*b420*/  SHF.R.U32.HI R3, RZ, 0x18, R5 ;  /* 0x00000018ff037819 */ /* 0x000fc80000011605 */
[----:B------:R-:W-:-:S04]  /*b430*/  LOP3.LUT R0, R0, 0x80, R3, 0xf8, !PT ;  /* 0x0000008000007812 */ /* 0x000fc800078ef803 */
[----:B------:R-:W-:-:S07]  /*b440*/  PRMT R4, R0, 0x7610, R4 ;  /* 0x0000761000047816 */ /* 0x000fce0000000004 */
.L_x_792:
[----:B------:R-:W-:Y:S05]  /*b450*/  BSYNC.RECONVERGENT B0 ;  /* 0x0000000000007941 */ /* 0x000fea0003800200 */
.L_x_791:
[----:B------:R0:W-:Y:S01]  /*b460*/  STG.E.U8 desc[UR36][R8.64], R4 ;  /* 0x0000000408007986 */ /* 0x0001e2000c101124 */
[----:B------:R-:W-:Y:S05]  /*b470*/  BRA `(.L_x_777) ;  /* 0x0000000400b07947 */ /* 0x000fea0003800000 */
.L_x_785:
[----:B------:R-:W-:-:S13]  /*b480*/  ISETP.NE.AND P0, PT, R0, 0x1c, PT ;  /* 0x0000001c0000780c */ /* 0x000fda0003f05270 */
[----:B------:R-:W-:Y:S05]  /*b490*/  @!P0 BRA `(.L_x_794) ;  /* 0x0000000000608947 */ /* 0x000fea0003800000 */
[----:B------:R-:W-:-:S13]  /*b4a0*/  ISETP.NE.AND P0, PT, R0, 0x1d, PT ;  /* 0x0000001d0000780c */ /* 0x000fda0003f05270 */
[----:B------:R-:W-:Y:S05]  /*b4b0*/  @!P0 BRA `(.L_x_795) ;  /* 0x0000000000488947 */ /* 0x000fea0003800000 */
[----:B------:R-:W-:-:S13]  /*b4c0*/  ISETP.NE.AND P0, PT, R0, 0x2c, PT ;  /* 0x0000002c0000780c */ /* 0x000fda0003f05270 */
[----:B------:R-:W-:Y:S05]  /*b4d0*/  @P0 BRA `(.L_x_776) ;  /* 0x0000000000bc0947 */ /* 0x000fea0003800000 */
[----:B---3--:R-:W-:-:S05]  /*b4e0*/  IMAD.U32 R18, R18, 0x10000, RZ ;  /* 0x0001000012127824 */ /* 0x008fca00078e00ff */
        /* <DEDUP_REMOVED lines=15> */
.L_x_795:
[----:B---3--:R-:W-:-:S06]  /*b5e0*/  IMAD.U32 R4, R18, 0x10000, RZ ;  /* 0x0001000012047824 */ /* 0x008fcc00078e00ff */
[----:B------:R-:W0:Y:S02]  /*b5f0*/  F2I.U64.TRUNC R4, R4 ;  /* 0x0000000400047311 */ /* 0x000e24000020d800 */
[----:B0-----:R0:W-:Y:S01]  /*b600*/  STG.E.64 desc[UR36][R8.64], R4 ;  /* 0x0000000408007986 */ /* 0x0011e2000c101b24 */
[----:B------:R-:W-:Y:S05]  /*b610*/  BRA `(.L_x_777) ;  /* 0x0000000400487947 */ /* 0x000fea0003800000 */
.L_x_794:
[----:B---3--:R-:W-:-:S04]  /*b620*/  IMAD.U32 R18, R18, 0x10000, RZ ;  /* 0x0001000012127824 */ /* 0x008fc800078e00ff */
[----:B------:R-:W0:Y:S02]  /*b630*/  F2I.FTZ.U32.TRUNC.NTZ R3, R18 ;  /* 0x0000001200037305 */ /* 0x000e24000021f000 */
[----:B0-----:R0:W-:Y:S01]  /*b640*/  STG.E desc[UR36][R8.64], R3 ;  /* 0x0000000308007986 */ /* 0x0011e2000c101924 */
[----:B------:R-:W-:Y:S05]  /*b650*/  BRA `(.L_x_777) ;  /* 0x0000000400387947 */ /* 0x000fea0003800000 */
.L_x_784:
[----:B------:R-:W-:-:S13]  /*b660*/  ISETP.GT.AND P0, PT, R0, 0xe, PT ;  /* 0x0000000e0000780c */ /* 0x000fda0003f04270 */
[----:B------:R-:W-:Y:S05]  /*b670*/  @P0 BRA `(.L_x_796) ;  /* 0x00000000003c0947 */ /* 0x000fea0003800000 */
[----:B------:R-:W-:-:S13]  /*b680*/  ISETP.NE.AND P0, PT, R0, 0xa, PT ;  /* 0x0000000a0000780c */ /* 0x000fda0003f05270 */
[----:B------:R-:W-:Y:S05]  /*b690*/  @!P0 BRA `(.L_x_797) ;  /* 0x00000000001c8947 */ /* 0x000fea0003800000 */
[----:B------:R-:W-:-:S13]  /*b6a0*/  ISETP.NE.AND P0, PT, R0, 0xb, PT ;  /* 0x0000000b0000780c */ /* 0x000fda0003f05270 */
[----:B------:R-:W-:Y:S05]  /*b6b0*/  @P0 BRA `(.L_x_776) ;  /* 0x0000000000440947 */ /* 0x000fea0003800000 */
[----:B---3--:R-:W-:-:S05]  /*b6c0*/  IMAD.U32 R18, R18, 0x10000, RZ ;  /* 0x0001000012127824 */ /* 0x008fca00078e00ff */
[----:B------:R-:W-:-:S04]  /*b6d0*/  FSETP.NEU.FTZ.AND P0, PT, R18, RZ, PT ;  /* 0x000000ff1200720b */ /* 0x000fc80003f1d000 */
[----:B------:R-:W-:-:S05]  /*b6e0*/  SEL R3, RZ, 0x1, !P0 ;  /* 0x00000001ff037807 */ /* 0x000fca0004000000 */
[----:B------:R0:W-:Y:S01]  /*b6f0*/  STG.E.U8 desc[UR36][R8.64], R3 ;  /* 0x0000000308007986 */ /* 0x0001e2000c101124 */
[----:B------:R-:W-:Y:S05]  /*b700*/  BRA `(.L_x_777) ;  /* 0x00000004000c7947 */ /* 0x000fea0003800000 */
.L_x_797:
[----:B---3--:R-:W-:Y:S01]  /*b710*/  IMAD.U32 R18, R18, 0x10000, RZ ;  /* 0x0001000012127824 */ /* 0x008fe200078e00ff */
[----:B------:R-:W-:-:S03]  /*b720*/  CS2R R6, SRZ ;  /* 0x0000000000067805 */ /* 0x000fc6000001ff00 */
[----:B------:R-:W-:-:S06]  /*b730*/  FMUL.FTZ R4, R18, 1 ;  /* 0x3f80000012047820 */ /* 0x000fcc0000410000 */
[----:B------:R-:W0:Y:S02]  /*b740*/  F2F.F64.F32 R4, R4 ;  /* 0x0000000400047310 */ /* 0x000e240000201800 */
[----:B0-----:R3:W-:Y:S01]  /*b750*/  STG.E.128 desc[UR36][R8.64], R4 ;  /* 0x0000000408007986 */ /* 0x0017e2000c101d24 */
[----:B------:R-:W-:Y:S05]  /*b760*/  BRA `(.L_x_777) ;  /* 0x0000000000f47947 */ /* 0x000fea0003800000 */
.L_x_796:
[----:B------:R-:W-:-:S13]  /*b770*/  ISETP.NE.AND P0, PT, R0, 0xf, PT ;  /* 0x0000000f0000780c */ /* 0x000fda0003f05270 */
[----:B------:R-:W-:Y:S05]  /*b780*/  @!P0 BRA `(.L_x_798) ;  /* 0x0000000000e88947 */ /* 0x000fea0003800000 */
[----:B------:R-:W-:-:S13]  /*b790*/  ISETP.NE.AND P0, PT, R0, 0x17, PT ;  /* 0x000000170000780c */ /* 0x000fda0003f05270 */
[----:B------:R-:W-:Y:S05]  /*b7a0*/  @!P0 BRA `(.L_x_799) ;  /* 0x0000000000908947 */ /* 0x000fea0003800000 */
[----:B------:R-:W-:-:S13]  /*b7b0*/  ISETP.NE.AND P0, PT, R0, 0x18, PT ;  /* 0x000000180000780c */ /* 0x000fda0003f05270 */
[----:B------:R-:W-:Y:S05]  /*b7c0*/  @!P0 BRA `(.L_x_800) ;  /* 0x0000000000448947 */ /* 0x000fea0003800000 */
.L_x_776:
        /* <DEDUP_REMOVED lines=16> */
.L_x_801:
[----:B------:R-:W-:Y:S05]  /*b8d0*/  BRA `(.L_x_777) ;  /* 0x0000000000987947 */ /* 0x000fea0003800000 */
.L_x_800:
[----:B---3--:R-:W-:Y:S01]  /*b8e0*/  IMAD.U32 R5, R18, 0x10000, RZ ;  /* 0x0001000012057824 */ /* 0x008fe200078e00ff */
        /* <DEDUP_REMOVED lines=12> */
.L_x_803:
[----:B------:R-:W-:Y:S05]  /*b9b0*/  BSYNC.RECONVERGENT B0 ;  /* 0x0000000000007941 */ /* 0x000fea0003800200 */
.L_x_802:
[----:B------:R-:W-:-:S05]  /*b9c0*/  LOP3.LUT R3, R0, 0x80, R3, 0xf8, !PT ;  /* 0x0000008000037812 */ /* 0x000fca00078ef803 */
[----:B------:R1:W-:Y:S01]  /*b9d0*/  STG.E.U8 desc[UR36][R8.64], R3 ;  /* 0x0000000308007986 */ /* 0x0003e2000c101124 */
[----:B------:R-:W-:Y:S05]  /*b9e0*/  BRA `(.L_x_777) ;  /* 0x0000000000547947 */ /* 0x000fea0003800000 */
.L_x_799:
[----:B---3--:R-:W-:Y:S01]  /*b9f0*/  IMAD.U32 R3, R18, 0x10000, RZ ;  /* 0x0001000012037824 */ /* 0x008fe200078e00ff */
        /* <DEDUP_REMOVED lines=11> */
.L_x_805:
[----:B------:R-:W-:Y:S01]  /*bab0*/  IMAD.MOV.U32 R0, RZ, RZ, 0x7f ;  /* 0x0000007fff007424 */ /* 0x000fe200078e00ff */
[----:B------:R-:W-:-:S04]  /*bac0*/  ISETP.GT.U32.AND P0, PT, R4, 0x7f800000, PT ;  /* 0x7f8000000400780c */ /* 0x000fc80003f04070 */
[----:B------:R-:W-:-:S09]  /*bad0*/  SEL R0, R0, 0x7c, P0 ;  /* 0x0000007c00007807 */ /* 0x000fd20000000000 */
.L_x_806:
[----:B------:R-:W-:Y:S05]  /*bae0*/  BSYNC.RECONVERGENT B0 ;  /* 0x0000000000007941 */ /* 0x000fea0003800200 */
.L_x_804:
[----:B------:R-:W-:-:S04]  /*baf0*/  SHF.R.U32.HI R3, RZ, 0x18, R3 ;  /* 0x00000018ff037819 */ /* 0x000fc80000011603 */
[----:B------:R-:W-:-:S05]  /*bb00*/  LOP3.LUT R3, R0, 0x80, R3, 0xf8, !PT ;  /* 0x0000008000037812 */ /* 0x000fca00078ef803 */
[----:B------:R2:W-:Y:S01]  /*bb10*/  STG.E.U8 desc[UR36][R8.64], R3 ;  /* 0x0000000308007986 */ /* 0x0005e2000c101124 */
[----:B------:R-:W-:Y:S05]  /*bb20*/  BRA `(.L_x_777) ;  /* 0x0000000000047947 */ /* 0x000fea0003800000 */
.L_x_798:
[----:B---3--:R0:W-:Y:S02]  /*bb30*/  STG.E.U16 desc[UR36][R8.64], R18 ;  /* 0x0000001208007986 */ /* 0x0081e4000c101524 */
.L_x_777:
[----:B------:R-:W-:-:S07]  /*bb40*/  VIADD R25, R25, 0x80 ;  /* 0x0000008019197836 */ /* 0x000fce0000000000 */
.L_x_736:
[----:B------:R-:W-:Y:S05]  /*bb50*/  BSYNC.RECONVERGENT B6 ;  /* 0x0000000000067941 */ /* 0x000fea0003800200 */
.L_x_735:
[----:B------:R-:W-:-:S13]  /*bb60*/  ISETP.GE.AND P0, PT, R25, R16, PT ;  /* 0x000000101900720c */ /* 0x000fda0003f06270 */
[----:B------:R-:W-:Y:S05]  /*bb70*/  @P0 EXIT ;  /* 0x000000000000094d */ /* 0x000fea0003800000 */
[----:B0--3--:R-:W0:Y:S01]  /*bb80*/  LDC.64 R4, c[0x0][0x398] ;  /* 0x0000e600ff047b82 */ /* 0x009e220000000a00 */
[----:B------:R-:W1:Y:S01]  /*bb90*/  LDCU UR4, c[0x0][0x3c4] ;  /* 0x00007880ff0477ac */ /* 0x000e620008000800 */
[----:B--2--5:R-:W-:Y:S01]  /*bba0*/  PRMT R0, R17, 0x9910, RZ ;  /* 0x0000991011007816 */ /* 0x024fe200000000ff */
[----:B------:R-:W-:-:S03]  /*bbb0*/  IMAD R2, R2, 0x200, R25 ;  /* 0x0000020002027824 */ /* 0x000fc600078e0219 */
[----:B------:R-:W-:Y:S01]  /*bbc0*/  ISETP.GT.AND P1, PT, R0, 0x9, PT ;  /* 0x000000090000780c */ /* 0x000fe20003f24270 */
[----:B-1----:R-:W-:-:S05]  /*bbd0*/  IMAD R3, R2, UR4, RZ ;  /* 0x0000000402037c24 */ /* 0x002fca000f8e02ff */
[----:B0-----:R-:W-:-:S05]  /*bbe0*/  IADD3 R2, P0, PT, R3, R4, RZ ;  /* 0x0000000403027210 */ /* 0x001fca0007f1e0ff */
[----:B------:R-:W-:Y:S02]  /*bbf0*/  IMAD.X R3, RZ, RZ, R5, P0 ;  /* 0x000000ffff037224 */ /* 0x000fe400000e0605 */
[----:B------:R-:W-:Y:S06]  /*bc00*/  @P1 BRA `(.L_x_807) ;  /* 0x00000004000c1947 */ /* 0x000fec0003800000 */
        /* <DEDUP_REMOVED lines=8> */
[----:B----4-:R-:W-:-:S06]  /*bc90*/  IMAD.U32 R19, R19, 0x10000, RZ ;  /* 0x0001000013137824 */ /* 0x010fcc00078e00ff */
[----:B------:R-:W0:Y:S02]  /*bca0*/  F2I.FTZ.TRUNC.NTZ R19, R19 ;  /* 0x0000001300137305 */ /* 0x000e24000021f100 */
[----:B0-----:R-:W-:Y:S01]  /*bcb0*/  STG.E.U8 desc[UR36][R2.64], R19 ;  /* 0x0000001302007986 */ /* 0x001fe2000c101124 */
[----:B------:R-:W-:Y:S05]  /*bcc0*/  EXIT ;  /* 0x000000000000794d */ /* 0x000fea0003800000 */
.L_x_810:
[----:B----4-:R-:W-:-:S06]  /*bcd0*/  IMAD.U32 R5, R19, 0x10000, RZ ;  /* 0x0001000013057824 */ /* 0x010fcc00078e00ff */
[----:B------:R-:W0:Y:S02]  /*bce0*/  F2I.S64.TRUNC R4, R5 ;  /* 0x0000000500047311 */ /* 0x000e24000020d900 */
[----:B0-----:R-:W-:Y:S01]  /*bcf0*/  STG.E.U8 desc[UR36][R2.64], R4 ;  /* 0x0000000402007986 */ /* 0x001fe2000c101124 */
[----:B------:R-:W-:Y:S05]  /*bd00*/  EXIT ;  /* 0x000000000000794d */ /* 0x000fea0003800000 */
.L_x_809:
[----:B------:R-:W-:-:S13]  /*bd10*/  ISETP.NE.AND P0, PT, R0, 0x2, PT ;  /* 0x000000020000780c */ /* 0x000fda0003f05270 */
[----:B------:R-:W-:Y:S05]  /*bd20*/  @!P0 BRA `(.L_x_812) ;  /* 0x0000000000308947 */ /* 0x000fea0003800000 */
[----:B------:R-:W-:-:S13]  /*bd30*/  ISETP.NE.AND P0, PT, R0, 0x3, PT ;  /* 0x000000030000780c */ /* 0x000fda0003f05270 */
[----:B------:R-:W-:Y:S05]  /*bd40*/  @!P0 BRA `(.L_x_813) ;  /* 0x0000000000188947 */ /* 0x000fea0003800000 */
[----:B------:R-:W-:-:S13]  /*bd50*/  ISETP.NE.AND P0, PT, R0, 0x4, PT ;  /* 0x000000040000780c */ /* 0x000fda0003f05270 */
[----:B------:R-:W-:Y:S05]  /*bd60*/  @P0 BRA `(.L_x_811) ;  /* 0x0000000800780947 */ /* 0x000fea0003800000 */
[----:B----4-:R-:W-:-:S06]  /*bd70*/  IMAD.U32 R4, R19, 0x10000, RZ ;  /* 0x0001000013047824 */ /* 0x010fcc00078e00ff */
[----:B------:R-:W0:Y:S02]  /*bd80*/  F2I.S64.TRUNC R4, R4 ;  /* 0x0000000400047311 */ /* 0x000e24000020d900 */
[----:B0-----:R-:W-:Y:S01]  /*bd90*/  STG.E.64 desc[UR36][R2.64], R4 ;  /* 0x0000000402007986 */ /* 0x001fe2000c101b24 */
[----:B------:R-:W-:Y:S05]  /*bda0*/  EXIT ;  /* 0x000000000000794d */ /* 0x000fea0003800000 */
.L_x_813:
[----:B----4-:R-:W-:-:S06]  /*bdb0*/  IMAD.U32 R19, R19, 0x10000, RZ ;  /* 0x0001000013137824 */ /* 0x010fcc00078e00ff */
[----:B------:R-:W0:Y:S02]  /*bdc0*/  F2I.FTZ.TRUNC.NTZ R19, R19 ;  /* 0x0000001300137305 */ /* 0x000e24000021f100 */
[----:B0-----:R-:W-:Y:S01]  /*bdd0*/  STG.E desc[UR36][R2.64], R19 ;  /* 0x0000001302007986 */ /* 0x001fe2000c101924 */
[----:B------:R-:W-:Y:S05]  /*bde0*/  EXIT ;  /* 0x000000000000794d */ /* 0x000fea0003800000 */
.L_x_812:
[----:B----4-:R-:W-:-:S06]  /*bdf0*/  IMAD.U32 R19, R19, 0x10000, RZ ;  /* 0x0001000013137824 */ /* 0x010fcc00078e00ff */
[----:B------:R-:W0:Y:S02]  /*be00*/  F2I.FTZ.TRUNC.NTZ R19, R19 ;  /* 0x0000001300137305 */ /* 0x000e24000021f100 */
[----:B0-----:R-:W-:Y:S01]  /*be10*/  STG.E.U16 desc[UR36][R2.64], R19 ;  /* 0x0000001302007986 */ /* 0x001fe2000c101524 */
[----:B------:R-:W-:Y:S05]  /*be20*/  EXIT ;  /* 0x000000000000794d */ /* 0x000fea0003800000 */
.L_x_808:
[----:B------:R-:W-:-:S13]  /*be30*/  ISETP.GT.AND P0, PT, R0, 0x6, PT ;  /* 0x000000060000780c */ /* 0x000fda0003f04270 */
[----:B------:R-:W-:Y:S05]  /*be40*/  @P0 BRA `(.L_x_814) ;  /* 0x00000000002c0947 */ /* 0x000fea0003800000 */
[----:B------:R-:W-:-:S13]  /*be50*/  ISETP.NE.AND P0, PT, R0, 0x5, PT ;  /* 0x000000050000780c */ /* 0x000fda0003f05270 */
[----:B------:R-:W-:Y:S05]  /*be60*/  @!P0 BRA `(.L_x_815) ;  /* 0x0000000000148947 */ /* 0x000fea0003800000 */
[----:B------:R-:W-:-:S13]  /*be70*/  ISETP.NE.AND P0, PT, R0, 0x6, PT ;  /* 0x000000060000780c */ /* 0x000fda0003f05270 */
[----:B------:R-:W-:Y:S05]  /*be80*/  @P0 BRA `(.L_x_811) ;  /* 0x0000000800300947 */ /* 0x000fea0003800000 */
[----:B----4-:R-:W-:-:S05]  /*be90*/  IMAD.U32 R19, R19, 0x10000, RZ ;  /* 0x0001000013137824 */ /* 0x010fca00078e00ff */
[----:B------:R-:W-:Y:S01]  /*bea0*/  STG.E desc[UR36][R2.64], R19 ;  /* 0x0000001302007986 */ /* 0x000fe2000c101924 */
[----:B------:R-:W-:Y:S05]  /*beb0*/  EXIT ;  /* 0x000000000000794d */ /* 0x000fea0003800000 */
.L_x_815:
[----:B----4-:R-:W-:-:S05]  /*bec0*/  IMAD.U32 R0, R19, 0x10000, RZ ;  /* 0x0001000013007824 */ /* 0x010fca00078e00ff */
[----:B------:R-:W-:-:S05]  /*bed0*/  F2FP.F16.F32.PACK_AB R0, RZ, R0 ;  /* 0x00000000ff00723e */ /* 0x000fca00000000ff */
[----:B------:R-:W-:Y:S01]  /*bee0*/  STG.E.U16 desc[UR36][R2.64], R0 ;  /* 0x0000000002007986 */ /* 0x000fe2000c101524 */
[----:B------:R-:W-:Y:S05]  /*bef0*/  EXIT ;  /* 0x000000000000794d */ /* 0x000fea0003800000 */
.L_x_814:
[----:B------:R-:W-:-:S13]  /*bf00*/  ISETP.NE.AND P0, PT, R0, 0x7, PT ;  /* 0x000000070000780c */ /* 0x000fda0003f05270 */
[----:B------:R-:W-:Y:S05]  /*bf10*/  @!P0 BRA `(.L_x_816) ;  /* 0x0000000000348947 */ /* 0x000fea0003800000 */
[----:B------:R-:W-:-:S13]  /*bf20*/  ISETP.NE.AND P0, PT, R0, 0x8, PT ;  /* 0x000000080000780c */ /* 0x000fda0003f05270 */
[----:B------:R-:W-:Y:S05]  /*bf30*/  @!P0 BRA `(.L_x_817) ;  /* 0x0000000000188947 */ /* 0x000fea0003800000 */
[----:B------:R-:W-:-:S13]  /*bf40*/  ISETP.NE.AND P0, PT, R0, 0x9, PT ;  /* 0x000000090000780c */ /* 0x000fda0003f05270 */
[----:B------:R-:W-:Y:S05]  /*bf50*/  @P0 BRA `(.L_x_811) ;  /* 0x0000000400fc0947 */ /* 0x000fea0003800000 */
[----:B----4-:R-:W-:Y:S02]  /*bf60*/  IMAD.U32 R4, R19, 0x10000, RZ ;  /* 0x0001000013047824 */ /* 0x010fe400078e00ff */
[----:B------:R-:W-:-:S05]  /*bf70*/  IMAD.MOV.U32 R5, RZ, RZ, RZ ;  /* 0x000000ffff057224 */ /* 0x000fca00078e00ff */
[----:B------:R-:W-:Y:S01]  /*bf80*/  STG.E.64 desc[UR36][R2.64], R4 ;  /* 0x0000000402007986 */ /* 0x000fe2000c101b24 */
[----:B------:R-:W-:Y:S05]  /*bf90*/  EXIT ;  /* 0x000000000000794d */ /* 0x000fea0003800000 */
.L_x_817:
[----:B----4-:R-:W-:-:S05]  /*bfa0*/  IMAD.U32 R19, R19, 0x10000, RZ ;  /* 0x0001000013137824 */ /* 0x010fca00078e00ff */
[----:B------:R-:W-:-:S04]  /*bfb0*/  F2FP.F16.F32.PACK_AB R5, RZ, R19 ;  /* 0x00000013ff05723e */ /* 0x000fc800000000ff */
[----:B------:R-:W-:-:S05]  /*bfc0*/  PRMT R5, R5, 0x5410, RZ ;  /* 0x0000541005057816 */ /* 0x000fca00000000ff */
[----:B------:R-:W-:Y:S01]  /*bfd0*/  STG.E desc[UR36][R2.64], R5 ;  /* 0x0000000502007986 */ /* 0x000fe2000c101924 */
[----:B------:R-:W-:Y:S05]  /*bfe0*/  EXIT ;  /* 0x000000000000794d */ /* 0x000fea0003800000 */
.L_x_816:
[----:B----4-:R-:W-:-:S04]  /*bff0*/  IMAD.U32 R4, R19, 0x10000, RZ ;  /* 0x0001000013047824 */ /* 0x010fc800078e00ff */
[----:B------:R-:W-:-:S06]  /*c000*/  FMUL.FTZ R4, R4, 1 ;  /* 0x3f80000004047820 */ /* 0x000fcc0000410000 */
[----:B------:R-:W0:Y:S02]  /*c010*/  F2F.F64.F32 R4, R4 ;  /* 0x0000000400047310 */ /* 0x000e240000201800 */
[----:B0-----:R-:W-:Y:S01]  /*c020*/  STG.E.64 desc[UR36][R2.64], R4 ;  /* 0x0000000402007986 */ /* 0x001fe2000c101b24 */
[----:B------:R-:W-:Y:S05]  /*c030*/  EXIT ;  /* 0x000000000000794d */ /* 0x000fea0003800000 */
.L_x_807:
        /* <DEDUP_REMOVED lines=10> */
[----:B----4-:R-:W-:-:S06]  /*c0e0*/  IMAD.U32 R5, R19, 0x10000, RZ ;  /* 0x0001000013057824 */ /* 0x010fcc00078e00ff */
[----:B------:R-:W0:Y:S02]  /*c0f0*/  F2I.FTZ.U32.TRUNC.NTZ R5, R5 ;  /* 0x0000000500057305 */ /* 0x000e24000021f000 */
[----:B0-----:R-:W-:Y:S01]  /*c100*/  STG.E.U16 desc[UR36][R2.64], R5 ;  /* 0x0000000502007986 */ /* 0x001fe2000c101524 */
[----:B------:R-:W-:Y:S05]  /*c110*/  EXIT ;  /* 0x000000000000794d */ /* 0x000fea0003800000 */
.L_x_821:
[----:B----4-:R-:W-:Y:S01]  /*c120*/  IMAD.U32 R5, R19, 0x10000, RZ ;  /* 0x0001000013057824 */ /* 0x010fe200078e00ff */
        /* <DEDUP_REMOVED lines=17> */
.L_x_824:
[----:B------:R-:W-:-:S04]  /*c240*/  SHF.R.U32.HI R5, RZ, 0x18, R5 ;  /* 0x00000018ff057819 */ /* 0x000fc80000011605 */
[----:B------:R-:W-:-:S07]  /*c250*/  LOP3.LUT R0, R0, 0x80, R5, 0xf8, !PT ;  /* 0x0000008000007812 */ /* 0x000fce00078ef805 */
.L_x_823:
[----:B------:R-:W-:Y:S05]  /*c260*/  BSYNC.RECONVERGENT B0 ;  /* 0x0000000000007941 */ /* 0x000fea0003800200 */
.L_x_822:
[----:B------:R-:W-:Y:S01]  /*c270*/  STG.E.U8 desc[UR36][R2.64], R0 ;  /* 0x0000000002007986 */ /* 0x000fe2000c101124 */
[----:B------:R-:W-:Y:S05]  /*c280*/  EXIT ;  /* 0x000000000000794d */ /* 0x000fea0003800000 */
.L_x_820:
        /* <DEDUP_REMOVED lines=18> */
.L_x_827:
[----:B------:R-:W-:-:S04]  /*c3b0*/  SHF.R.U32.HI R5, RZ, 0x18, R5 ;  /* 0x00000018ff057819 */ /* 0x000fc80000011605 */
[----:B------:R-:W-:-:S07]  /*c3c0*/  LOP3.LUT R0, R0, 0x80, R5, 0xf8, !PT ;  /* 0x0000008000007812 */ /* 0x000fce00078ef805 */
.L_x_826:
[----:B------:R-:W-:Y:S05]  /*c3d0*/  BSYNC.RECONVERGENT B0 ;  /* 0x0000000000007941 */ /* 0x000fea0003800200 */
.L_x_825:
[----:B------:R-:W-:Y:S01]  /*c3e0*/  STG.E.U8 desc[UR36][R2.64], R0 ;  /* 0x0000000002007986 */ /* 0x000fe2000c101124 */
[----:B------:R-:W-:Y:S05]  /*c3f0*/  EXIT ;  /* 0x000000000000794d */ /* 0x000fea0003800000 */
.L_x_819:
[----:B------:R-:W-:-:S13]  /*c400*/  ISETP.NE.AND P0, PT, R0, 0x1c, PT ;  /* 0x0000001c0000780c */ /* 0x000fda0003f05270 */
[----:B------:R-:W-:Y:S05]  /*c410*/  @!P0 BRA `(.L_x_828) ;  /* 0x0000000000608947 */ /* 0x000fea0003800000 */
[----:B------:R-:W-:-:S13]  /*c420*/  ISETP.NE.AND P0, PT, R0, 0x1d, PT ;  /* 0x0000001d0000780c */ /* 0x000fda0003f05270 */
[----:B------:R-:W-:Y:S05]  /*c430*/  @!P0 BRA `(.L_x_829) ;  /* 0x0000000000488947 */ /* 0x000fea0003800000 */
[----:B------:R-:W-:-:S13]  /*c440*/  ISETP.NE.AND P0, PT, R0, 0x2c, PT ;  /* 0x0000002c0000780c */ /* 0x000fda0003f05270 */
[----:B------:R-:W-:Y:S05]  /*c450*/  @P0 BRA `(.L_x_811) ;  /* 0x0000000000bc0947 */ /* 0x000fea0003800000 */
[----:B----4-:R-:W-:Y:S02]  /*c460*/  IMAD.U32 R19, R19, 0x10000, RZ ;  /* 0x0001000013137824 */ /* 0x010fe400078e00ff */
        /* <DEDUP_REMOVED lines=11> */
[----:B------:R-:W-:-:S04]  /*c520*/  @!P0 IMAD.MOV R0, RZ, RZ, R6 ;  /* 0x000000ffff008224 */ /* 0x000fc800078e0206 */
[----:B------:R-:W-:-:S05]  /*c530*/  @P2 IMAD.MOV.U32 R5, RZ, RZ, R0 ;  /* 0x000000ffff052224 */ /* 0x000fca00078e0000 */
[----:B------:R-:W-:Y:S01]  /*c540*/  STG.E.U8 desc[UR36][R2.64], R5 ;  /* 0x0000000502007986 */ /* 0x000fe2000c101124 */
[----:B------:R-:W-:Y:S05]  /*c550*/  EXIT ;  /* 0x000000000000794d */ /* 0x000fea0003800000 */
.L_x_829:
[----:B----4-:R-:W-:-:S06]  /*c560*/  IMAD.U32 R4, R19, 0x10000, RZ ;  /* 0x0001000013047824 */ /* 0x010fcc00078e00ff */
[----:B------:R-:W0:Y:S02]  /*c570*/  F2I.U64.TRUNC R4, R4 ;  /* 0x0000000400047311 */ /* 0x000e24000020d800 */
[----:B0-----:R-:W-:Y:S01]  /*c580*/  STG.E.64 desc[UR36][R2.64], R4 ;  /* 0x0000000402007986 */ /* 0x001fe2000c101b24 */
[----:B------:R-:W-:Y:S05]  /*c590*/  EXIT ;  /* 0x000000000000794d */ /* 0x000fea0003800000 */
.L_x_828:
[----:B----4-:R-:W-:-:S06]  /*c5a0*/  IMAD.U32 R19, R19, 0x10000, RZ ;  /* 0x0001000013137824 */ /* 0x010fcc00078e00ff */
[----:B------:R-:W0:Y:S02]  /*c5b0*/  F2I.FTZ.U32.TRUNC.NTZ R19, R19 ;  /* 0x0000001300137305 */ /* 0x000e24000021f000 */
[----:B0-----:R-:W-:Y:S01]  /*c5c0*/  STG.E desc[UR36][R2.64], R19 ;  /* 0x0000001302007986 */ /* 0x001fe2000c101924 */
[----:B------:R-:W-:Y:S05]  /*c5d0*/  EXIT ;  /* 0x000000000000794d */ /* 0x000fea0003800000 */
.L_x_818:
[----:B------:R-:W-:-:S13]  /*c5e0*/  ISETP.GT.AND P0, PT, R0, 0xe, PT ;  /* 0x0000000e0000780c */ /* 0x000fda0003f04270 */
[----:B------:R-:W-:Y:S05]  /*c5f0*/  @P0 BRA `(.L_x_830) ;  /* 0x00000000003c0947 */ /* 0x000fea0003800000 */
[----:B------:R-:W-:-:S13]  /*c600*/  ISETP.NE.AND P0, PT, R0, 0xa, PT ;  /* 0x0000000a0000780c */ /* 0x000fda0003f05270 */
[----:B------:R-:W-:Y:S05]  /*c610*/  @!P0 BRA `(.L_x_831) ;  /* 0x00000000001c8947 */ /* 0x000fea0003800000 */
[----:B------:R-:W-:-:S13]  /*c620*/  ISETP.NE.AND P0, PT, R0, 0xb, PT ;  /* 0x0000000b0000780c */ /* 0x000fda0003f05270 */
[----:B------:R-:W-:Y:S05]  /*c630*/  @P0 BRA `(.L_x_811) ;  /* 0x0000000000440947 */ /* 0x000fea0003800000 */
[----:B----4-:R-:W-:-:S05]  /*c640*/  IMAD.U32 R19, R19, 0x10000, RZ ;  /* 0x0001000013137824 */ /* 0x010fca00078e00ff */
[----:B------:R-:W-:-:S04]  /*c650*/  FSETP.NEU.FTZ.AND P0, PT, R19, RZ, PT ;  /* 0x000000ff1300720b */ /* 0x000fc80003f1d000 */
[----:B------:R-:W-:-:S05]  /*c660*/  SEL R5, RZ, 0x1, !P0 ;  /* 0x00000001ff057807 */ /* 0x000fca0004000000 */
[----:B------:R-:W-:Y:S01]  /*c670*/  STG.E.U8 desc[UR36][R2.64], R5 ;  /* 0x0000000502007986 */ /* 0x000fe2000c101124 */
[----:B------:R-:W-:Y:S05]  /*c680*/  EXIT ;  /* 0x000000000000794d */ /* 0x000fea0003800000 */
.L_x_831:
[----:B----4-:R-:W-:Y:S01]  /*c690*/  IMAD.U32 R19, R19, 0x10000, RZ ;  /* 0x0001000013137824 */ /* 0x010fe200078e00ff */
[----:B------:R-:W-:-:S03]  /*c6a0*/  CS2R R6, SRZ ;  /* 0x0000000000067805 */ /* 0x000fc6000001ff00 */
[----:B------:R-:W-:-:S06]  /*c6b0*/  FMUL.FTZ R4, R19, 1 ;  /* 0x3f80000013047820 */ /* 0x000fcc0000410000 */
[----:B------:R-:W0:Y:S02]  /*c6c0*/  F2F.F64.F32 R4, R4 ;  /* 0x0000000400047310 */ /* 0x000e240000201800 */
[----:B0-----:R-:W-:Y:S01]  /*c6d0*/  STG.E.128 desc[UR36][R2.64], R4 ;  /* 0x0000000402007986 */ /* 0x001fe2000c101d24 */
[----:B------:R-:W-:Y:S05]  /*c6e0*/  EXIT ;  /* 0x000000000000794d */ /* 0x000fea0003800000 */
.L_x_830:
[----:B------:R-:W-:-:S13]  /*c6f0*/  ISETP.NE.AND P0, PT, R0, 0xf, PT ;  /* 0x0000000f0000780c */ /* 0x000fda0003f05270 */
[----:B------:R-:W-:Y:S05]  /*c700*/  @!P0 BRA `(.L_x_832) ;  /* 0x0000000000e88947 */ /* 0x000fea0003800000 */
[----:B------:R-:W-:-:S13]  /*c710*/  ISETP.NE.AND P0, PT, R0, 0x17, PT ;  /* 0x000000170000780c */ /* 0x000fda0003f05270 */
[----:B------:R-:W-:Y:S05]  /*c720*/  @!P0 BRA `(.L_x_833) ;  /* 0x0000000000908947 */ /* 0x000fea0003800000 */
[----:B------:R-:W-:-:S13]  /*c730*/  ISETP.NE.AND P0, PT, R0, 0x18, PT ;  /* 0x000000180000780c */ /* 0x000fda0003f05270 */
[----:B------:R-:W-:Y:S05]  /*c740*/  @!P0 BRA `(.L_x_834) ;  /* 0x0000000000448947 */ /* 0x000fea0003800000 */
.L_x_811:
[----:B------:R-:W-:Y:S01]  /*c750*/  MOV R0, 0x0 ;  /* 0x0000000000007802 */ /* 0x000fe20000000f00 */
[----:B------:R-:W0:Y:S01]  /*c760*/  LDCU.64 UR4, c[0x4][0x128] ;  /* 0x01002500ff0477ac */ /* 0x000e220008000a00 */
[----:B------:R-:W-:Y:S02]  /*c770*/  IMAD.MOV.U32 R8, RZ, RZ, 0x65 ;  /* 0x00000065ff087424 */ /* 0x000fe400078e00ff */
[----:B------:R1:W2:Y:S01]  /*c780*/  LDC.64 R2, c[0x4][R0] ;  /* 0x0100000000027b82 */ /* 0x0002a20000000a00 */
[----:B------:R-:W3:Y:S01]  /*c790*/  LDCU.64 UR6, c[0x4][0x130] ;  /* 0x01002600ff0677ac */ /* 0x000ee20008000a00 */
[----:B------:R-:W-:Y:S02]  /*c7a0*/  IMAD.MOV.U32 R12, RZ, RZ, 0x1 ;  /* 0x00000001ff0c7424 */ /* 0x000fe400078e00ff */
[----:B------:R-:W-:Y:S01]  /*c7b0*/  IMAD.MOV.U32 R13, RZ, RZ, RZ ;  /* 0x000000ffff0d7224 */ /* 0x000fe200078e00ff */
[----:B------:R-:W5:Y:S01]  /*c7c0*/  LDCU.64 UR8, c[0x4][0x40] ;  /* 0x01000800ff0877ac */ /* 0x000f620008000a00 */
[----:B0-----:R-:W-:-:S02]  /*c7d0*/  IMAD.U32 R4, RZ, RZ, UR4 ;  /* 0x00000004ff047e24 */ /* 0x001fc4000f8e00ff */
[----:B------:R-:W-:Y:S02]  /*c7e0*/  IMAD.U32 R5, RZ, RZ, UR5 ;  /* 0x00000005ff057e24 */ /* 0x000fe4000f8e00ff */
[----:B---3--:R-:W-:Y:S02]  /*c7f0*/  IMAD.U32 R6, RZ, RZ, UR6 ;  /* 0x00000006ff067e24 */ /* 0x008fe4000f8e00ff */
[----:B------:R-:W-:Y:S02]  /*c800*/  IMAD.U32 R7, RZ, RZ, UR7 ;  /* 0x00000007ff077e24 */ /* 0x000fe4000f8e00ff */
[----:B-----5:R-:W-:Y:S02]  /*c810*/  IMAD.U32 R10, RZ, RZ, UR8 ;  /* 0x00000008ff0a7e24 */ /* 0x020fe4000f8e00ff */
[----:B-1----:R-:W-:-:S07]  /*c820*/  IMAD.U32 R11, RZ, RZ, UR9 ;  /* 0x00000009ff0b7e24 */ /* 0x002fce000f8e00ff */
[----:B------:R-:W-:-:S07]  /*c830*/  LEPC R20, `(.L_x_835) ;  /* 0x000000001014794e */ /* 0x000fce0000000000 */
[----:B--2-4-:R-:W-:Y:S05]  /*c840*/  CALL.ABS.NOINC R2 ;  /* 0x0000000002007343 */ /* 0x014fea0003c00000 */
.L_x_835:
[----:B------:R-:W-:Y:S05]  /*c850*/  EXIT ;  /* 0x000000000000794d */ /* 0x000fea0003800000 */
.L_x_834:
[----:B----4-:R-:W-:Y:S01]  /*c860*/  IMAD.U32 R19, R19, 0x10000, RZ ;  /* 0x0001000013137824 */ /* 0x010fe200078e00ff */
        /* <DEDUP_REMOVED lines=12> */
.L_x_837:
[----:B------:R-:W-:Y:S05]  /*c930*/  BSYNC.RECONVERGENT B0 ;  /* 0x0000000000007941 */ /* 0x000fea0003800200 */
.L_x_836:
[----:B------:R-:W-:-:S05]  /*c940*/  LOP3.LUT R5, R0, 0x80, R5, 0xf8, !PT ;  /* 0x0000008000057812 */ /* 0x000fca00078ef805 */
[----:B------:R-:W-:Y:S01]  /*c950*/  STG.E.U8 desc[UR36][R2.64], R5 ;  /* 0x0000000502007986 */ /* 0x000fe2000c101124 */
[----:B------:R-:W-:Y:S05]  /*c960*/  EXIT ;  /* 0x000000000000794d */ /* 0x000fea0003800000 */
.L_x_833:
[----:B----4-:R-:W-:Y:S01]  /*c970*/  IMAD.U32 R5, R19, 0x10000, RZ ;  /* 0x0001000013057824 */ /* 0x010fe200078e00ff */
        /* <DEDUP_REMOVED lines=11> */
.L_x_839:
[----:B------:R-:W-:Y:S01]  /*ca30*/  IMAD.MOV.U32 R0, RZ, RZ, 0x7f ;  /* 0x0000007fff007424 */ /* 0x000fe200078e00ff */
[----:B------:R-:W-:-:S04]  /*ca40*/  ISETP.GT.U32.AND P0, PT, R4, 0x7f800000, PT ;  /* 0x7f8000000400780c */ /* 0x000fc80003f04070 */
[----:B------:R-:W-:-:S09]  /*ca50*/  SEL R0, R0, 0x7c, P0 ;  /* 0x0000007c00007807 */ /* 0x000fd20000000000 */
.L_x_840:
[----:B------:R-:W-:Y:S05]  /*ca60*/  BSYNC.RECONVERGENT B0 ;  /* 0x0000000000007941 */ /* 0x000fea0003800200 */
.L_x_838:
[----:B------:R-:W-:-:S04]  /*ca70*/  SHF.R.U32.HI R5, RZ, 0x18, R5 ;  /* 0x00000018ff057819 */ /* 0x000fc80000011605 */
[----:B------:R-:W-:-:S05]  /*ca80*/  LOP3.LUT R5, R0, 0x80, R5, 0xf8, !PT ;  /* 0x0000008000057812 */ /* 0x000fca00078ef805 */
[----:B------:R-:W-:Y:S01]  /*ca90*/  STG.E.U8 desc[UR36][R2.64], R5 ;  /* 0x0000000502007986 */ /* 0x000fe2000c101124 */
[----:B------:R-:W-:Y:S05]  /*caa0*/  EXIT ;  /* 0x000000000000794d */ /* 0x000fea0003800000 */
.L_x_832:
[----:B----4-:R-:W-:Y:S01]  /*cab0*/  STG.E.U16 desc[UR36][R2.64], R19 ;  /* 0x0000001302007986 */ /* 0x010fe2000c101524 */
[----:B------:R-:W-:Y:S05]  /*cac0*/  EXIT ;  /* 0x000000000000794d */ /* 0x000fea0003800000 */
.L_x_841:
        /* <DEDUP_REMOVED lines=11> */
.L_x_7556:


//--------------------- .text._ZN2at6native18elementwise_kernelILi128ELi4EZNS0_22gpu_kernel_impl_nocastIZZZNS0_65_GLOBAL__N__cd49fe81_27_ActivationSoftplusKernel_cu_9e10b42f_310024softplus_backward_kernelERNS_18TensorIteratorBaseERKN3c106ScalarES9_ENKUlvE_clEvENKUlvE2_clEvEUlNS6_8BFloat16ESC_E_EEvS5_RKT_EUliE_EEviT1_ --------------------------
	.section	.text._ZN2at6native18elementwise_kernelILi128ELi4EZNS0_22gpu_kernel_impl_nocastIZZZNS0_65_GLOBAL__N__cd49fe81_27_ActivationSoftplusKernel_cu_9e10b42f_310024softplus_backward_kernelERNS_18TensorIteratorBaseERKN3c106ScalarES9_ENKUlvE_clEvENKUlvE2_clEvEUlNS6_8BFloat16ESC_E_EEvS5_RKT_EUliE_EEviT1_,"ax",@progbits
	.align	128
        .global         _ZN2at6native18elementwise_kernelILi128ELi4EZNS0_22gpu_kernel_impl_nocastIZZZNS0_65_GLOBAL__N__cd49fe81_27_ActivationSoftplusKernel_cu_9e10b42f_310024softplus_backward_kernelERNS_18TensorIteratorBaseERKN3c106ScalarES9_ENKUlvE_clEvENKUlvE2_clEvEUlNS6_8BFloat16ESC_E_EEvS5_RKT_EUliE_EEviT1_
        .type           _ZN2at6native18elementwise_kernelILi128ELi4EZNS0_22gpu_kernel_impl_nocastIZZZNS0_65_GLOBAL__N__cd49fe81_27_ActivationSoftplusKernel_cu_9e10b42f_310024softplus_backward_kernelERNS_18TensorIteratorBaseERKN3c106ScalarES9_ENKUlvE_clEvENKUlvE2_clEvEUlNS6_8BFloat16ESC_E_EEvS5_RKT_EUliE_EEviT1_,@function
        .size           _ZN2at6native18elementwise_kernelILi128ELi4EZNS0_22gpu_kernel_impl_nocastIZZZNS0_65_GLOBAL__N__cd49fe81_27_ActivationSoftplusKernel_cu_9e10b42f_310024softplus_backward_kernelERNS_18TensorIteratorBaseERKN3c106ScalarES9_ENKUlvE_clEvENKUlvE2_clEvEUlNS6_8BFloat16ESC_E_EEvS5_RKT_EUliE_EEviT1_,(.L_x_7557 - _ZN2at6native18elementwise_kernelILi128ELi4EZNS0_22gpu_kernel_impl_nocastIZZZNS0_65_GLOBAL__N__cd49fe81_27_ActivationSoftplusKernel_cu_9e10b42f_310024softplus_backward_kernelERNS_18TensorIteratorBaseERKN3c106ScalarES9_ENKUlvE_clEvENKUlvE2_clEvEUlNS6_8BFloat16ESC_E_EEvS5_RKT_EUliE_EEviT1_)
        .other          _ZN2at6native18elementwise_kernelILi128ELi4EZNS0_22gpu_kernel_impl_nocastIZZZNS0_65_GLOBAL__N__cd49fe81_27_ActivationSoftplusKernel_cu_9e10b42f_310024softplus_backward_kernelERNS_18TensorIteratorBaseERKN3c106ScalarES9_ENKUlvE_clEvENKUlvE2_clEvEUlNS6_8BFloat16ESC_E_EEvS5_RKT_EUliE_EEviT1_,@"STO_CUDA_ENTRY STV_DEFAULT"
_ZN2at6native18elementwise_kernelILi128ELi4EZNS0_22gpu_kernel_impl_nocastIZZZNS0_65_GLOBAL__N__cd49fe81_27_ActivationSoftplusKernel_cu_9e10b42f_310024softplus_backward_kernelERNS_18TensorIteratorBaseERKN3c106ScalarES9_ENKUlvE_clEvENKUlvE2_clEvEUlNS6_8BFloat16ESC_E_EEvS5_RKT_EUliE_EEviT1_:
.text._ZN2at6native18elementwise_kernelILi128ELi4EZNS0_22gpu_kernel_impl_nocastIZZZNS0_65_GLOBAL__N__cd49fe81_27_ActivationSoftplusKernel_cu_9e10b42f_310024softplus_backward_kernelERNS_18TensorIteratorBaseERKN3c106ScalarES9_ENKUlvE_clEvENKUlvE2_clEvEUlNS6_8BFloat16ESC_E_EEvS5_RKT_EUliE_EEviT1_:
[----:B------:R-:W-:Y:S08]  /*0000*/  LDC R1, c[0x0][0x37c] ;  /* 0x0000df00ff017b82 */ /* 0x000ff00000000800 */
[----:B------:R-:W0:Y:S01]  /*0010*/  LDC R2, c[0x0][0x388] ;  /* 0x0000e200ff027b82 */ /* 0x000e220000000800 */
[----:B------:R-:W1:Y:S01]  /*0020*/  S2R R3, SR_TID.X ;  /* 0x0000000000037919 */ /* 0x000e620000002100 */
[----:B------:R-:W2:Y:S06]  /*0030*/  LDCU.64 UR6, c[0x0][0x358] ;  /* 0x00006b00ff0677ac */ /* 0x000eac0008000a00 */
[----:B------:R-:W3:Y:S01]  /*0040*/  S2UR UR4, SR_CTAID.X ;  /* 0x00000000000479c3 */ /* 0x000ee20000002500 */
[----:B0-----:R-:W-:Y:S01]  /*0050*/  ISETP.NE.AND P0, PT, R2, RZ, PT ;  /* 0x000000ff0200720c */ /* 0x001fe20003f05270 */
[----:B---3--:R-:W-:-:S06]  /*0060*/  USHF.L.U32 UR4, UR4, 0x9, URZ ;  /* 0x0000000904047899 */ /* 0x008fcc00080006ff */
[----:B-1----:R-:W-:-:S06]  /*0070*/  LOP3.LUT R3, R3, UR4, RZ, 0xfc, !PT ;  /* 0x0000000403037c12 */ /* 0x002fcc000f8efcff */
[----:B--2---:R-:W-:Y:S05]  /*0080*/  @P0 BRA `(.L_x_842) ;  /* 0x0000000400700947 */ /* 0x004fea0003800000 */
[----:B------:R-:W0:Y:S01]  /*0090*/  LDCU UR4, c[0x0][0x380] ;  /* 0x00007000ff0477ac */ /* 0x000e220008000800 */
[----:B------:R-:W-:Y:S04]  /*00a0*/  BSSY.RECONVERGENT B0, `(.L_x_843) ;  /* 0x0000044000007945 */ /* 0x000fe80003800200 */
[----:B------:R-:W-:Y:S01]  /*00b0*/  BSSY.RELIABLE B1, `(.L_x_844) ;  /* 0x000002f000017945 */ /* 0x000fe20003800100 */
[----:B0-----:R-:W-:-:S13]  /*00c0*/  ISETP.GE.AND P0, PT, R3, UR4, PT ;  /* 0x0000000403007c0c */ /* 0x001fda000bf06270 */
[----:B------:R-:W-:Y:S05]  /*00d0*/  @P0 BRA `(.L_x_845) ;  /* 0x0000000000a40947 */ /* 0x000fea0003800000 */
[----:B------:R-:W0:Y:S01]  /*00e0*/  LDC.64 R6, c[0x0][0x5f8] ;  /* 0x00017e00ff067b82 */ /* 0x000e220000000a00 */
[----:B------:R-:W1:Y:S01]  /*00f0*/  LDCU.64 UR8, c[0x0][0x600] ;  /* 0x0000c000ff0877ac */ /* 0x000e620008000a00 */
[----:B0-----:R-:W2:Y:S06]  /*0100*/  LDG.E.U16 R6, desc[UR6][R6.64] ;  /* 0x0000000606067981 */ /* 0x001eac000c1e1500 */
[----:B------:R-:W0:Y:S02]  /*0110*/  LDC.64 R4, c[0x0][0x5f0] ;  /* 0x00017c00ff047b82 */ /* 0x000e240000000a00 */
[----:B0-----:R-:W3:Y:S01]  /*0120*/  LDG.E.U16 R4, desc[UR6][R4.64] ;  /* 0x0000000604047981 */ /* 0x001ee2000c1e1500 */
[----:B------:R-:W-:-:S02]  /*0130*/  IADD3 R3, PT, PT, R3, 0x80, RZ ;  /* 0x0000008003037810 */ /* 0x000fc40007ffe0ff */
[----:B--2---:R-:W-:-:S03]  /*0140*/  SHF.L.U32 R0, R6, 0x10, RZ ;  /* 0x0000001006007819 */ /* 0x004fc600000006ff */
[----:B------:R-:W0:Y:S02]  /*0150*/  LDC.64 R6, c[0x0][0x5e8] ;  /* 0x00017a00ff067b82 */ /* 0x000e240000000a00 */
[----:B-1----:R-:W-:-:S05]  /*0160*/  FMUL.FTZ R0, R0, UR8 ;  /* 0x0000000800007c20 */ /* 0x002fca0008410000 */
[----:B------:R-:W-:-:S13]  /*0170*/  FSETP.GT.FTZ.AND P0, PT, R0, UR9, PT ;  /* 0x0000000900007c0b */ /* 0x000fda000bf14000 */
[----:B------:R-:W-:Y:S01]  /*0180*/  @!P0 FMUL.FTZ R2, R0, 1.4426950216293334961 ;  /* 0x3fb8aa3b00028820 */ /* 0x000fe20000410000 */
[----:B---3--:R-:W-:-:S03]  /*0190*/  SHF.L.U32 R0, R4, 0x10, RZ ;  /* 0x0000001004007819 */ /* 0x008fc600000006ff */
[----:B------:R-:W1:Y:S02]  /*01a0*/  @!P0 MUFU.EX2 R9, R2 ;  /* 0x0000000200098308 */ /* 0x000e640000000800 */
[----:B-1----:R-:W-:Y:S01]  /*01b0*/  @!P0 FADD.FTZ R8, R9, 1 ;  /* 0x3f80000009088421 */ /* 0x002fe20000010000 */
[----:B------:R-:W-:-:S05]  /*01c0*/  @!P0 FMUL.FTZ R9, R0, R9 ;  /* 0x0000000900098220 */ /* 0x000fca0000410000 */
[----:B------:R-:W1:Y:S02]  /*01d0*/  @!P0 MUFU.RCP R8, R8 ;  /* 0x0000000800088308 */ /* 0x000e640000001000 */
[----:B-1----:R-:W-:Y:S01]  /*01e0*/  @!P0 FMUL.FTZ R0, R9, R8 ;  /* 0x0000000809008220 */ /* 0x002fe20000410000 */
[----:B------:R-:W-:-:S04]  /*01f0*/  ISETP.GE.AND P0, PT, R3, UR4, PT ;  /* 0x0000000403007c0c */ /* 0x000fc8000bf06270 */
[----:B------:R-:W-:-:S05]  /*0200*/  F2FP.BF16.F32.PACK_AB R0, RZ, R0 ;  /* 0x00000000ff00723e */ /* 0x000fca00000010ff */
[----:B0-----:R0:W-:Y:S04]  /*0210*/  STG.E.U16 desc[UR6][R6.64], R0 ;  /* 0x0000000006007986 */ /* 0x0011e8000c101506 */
[----:B------:R-:W-:Y:S05]  /*0220*/  @P0 BREAK.RELIABLE B1 ;  /* 0x0000000000010942 */ /* 0x000fea0003800100 */
[----:B------:R-:W-:Y:S05]  /*0230*/  @P0 BRA `(.L_x_846) ;  /* 0x0000000000a80947 */ /* 0x000fea0003800000 */
[----:B0-----:R-:W0:Y:S01]  /*0240*/  LDC.64 R6, c[0x0][0x5f8] ;  /* 0x00017e00ff067b82 */ /* 0x001e220000000a00 */
        /* <DEDUP_REMOVED lines=15> */
[----:B-1----:R-:W-:-:S05]  /*0340*/  @!P0 FMUL.FTZ R0, R9, R8 ;  /* 0x0000000809008220 */ /* 0x002fca0000410000 */
[----:B------:R-:W-:-:S05]  /*0350*/  F2FP.BF16.F32.PACK_AB R0, RZ, R0 ;  /* 0x00000000ff00723e */ /* 0x000fca00000010ff */
[----:B0-----:R0:W-:Y:S02]  /*0360*/  STG.E.U16 desc[UR6][R6.64], R0 ;  /* 0x0000000006007986 */ /* 0x0011e4000c101506 */
.L_x_845:
[----:B------:R-:W-:-:S13]  /*0370*/  ISETP.GE.AND P0, PT, R3, UR4, PT ;  /* 0x0000000403007c0c */ /* 0x000fda000bf06270 */
[----:B------:R-:W-:Y:S05]  /*0380*/  @P0 BREAK.RELIABLE B1 ;  /* 0x0000000000010942 */ /* 0x000fea0003800100 */
[----:B------:R-:W-:Y:S05]  /*0390*/  @P0 BRA `(.L_x_846) ;  /* 0x0000000000500947 */ /* 0x000fea0003800000 */
[----:B------:R-:W-:Y:S05]  /*03a0*/  BSYNC.RELIABLE B1 ;  /* 0x0000000000017941 */ /* 0x000fea0003800100 */
.L_x_844:
        /* <DEDUP_REMOVED lines=19> */
.L_x_846:
[----:B------:R-:W-:Y:S05]  /*04e0*/  BSYNC.RECONVERGENT B0 ;  /* 0x0000000000007941 */ /* 0x000fea0003800200 */
.L_x_843:
[----:B------:R-:W-:Y:S05]  /*04f0*/  WARPSYNC.ALL ;  /* 0x0000000000007948 */ /* 0x000fea0003800000 */
[----:B------:R-:W-:-:S13]  /*0500*/  ISETP.GE.AND P0, PT, R3, UR4, PT ;  /* 0x0000000403007c0c */ /* 0x000fda000bf06270 */
[----:B------:R-:W-:Y:S05]  /*0510*/  @P0 EXIT ;  /* 0x000000000000094d */ /* 0x000fea0003800000 */
[----:B------:R-:W2:Y:S01]  /*0520*/  LDC.64 R4, c[0x0][0x5f8] ;  /* 0x00017e00ff047b82 */ /* 0x000ea20000000a00 */
[----:B------:R-:W3:Y:S01]  /*0530*/  LDCU.64 UR4, c[0x0][0x600] ;  /* 0x0000c000ff0477ac */ /* 0x000ee20008000a00 */
[----:B--2---:R-:W0:Y:S06]  /*0540*/  LDG.E.U16 R4, desc[UR6][R4.64] ;  /* 0x0000000604047981 */ /* 0x004e2c000c1e1500 */
[----:B------:R-:W2:Y:S02]  /*0550*/  LDC.64 R2, c[0x0][0x5f0] ;  /* 0x00017c00ff027b82 */ /* 0x000ea40000000a00 */
[----:B--2---:R-:W2:Y:S01]  /*0560*/  LDG.E.U16 R2, desc[UR6][R2.64] ;  /* 0x0000000602027981 */ /* 0x004ea2000c1e1500 */
[----:B01----:R-:W-:-:S05]  /*0570*/  SHF.L.U32 R0, R4, 0x10, RZ ;  /* 0x0000001004007819 */ /* 0x003fca00000006ff */
[----:B------:R-:W0:Y:S01]  /*0580*/  LDC.64 R4, c[0x0][0x5e8] ;  /* 0x00017a00ff047b82 */ /* 0x000e220000000a00 */
[----:B---3--:R-:W-:-:S05]  /*0590*/  FMUL.FTZ R0, R0, UR4 ;  /* 0x0000000400007c20 */ /* 0x008fca0008410000 */
[----:B------:R-:W-:-:S13]  /*05a0*/  FSETP.GT.FTZ.AND P0, PT, R0, UR5, PT ;  /* 0x0000000500007c0b */ /* 0x000fda000bf14000 */
[----:B------:R-:W-:Y:S01]  /*05b0*/  @!P0 FMUL.FTZ R6, R0, 1.4426950216293334961 ;  /* 0x3fb8aa3b00068820 */ /* 0x000fe20000410000 */
[----:B--2---:R-:W-:-:S03]  /*05c0*/  SHF.L.U32 R0, R2, 0x10, RZ ;  /* 0x0000001002007819 */ /* 0x004fc600000006ff */
[----:B------:R-:W1:Y:S02]  /*05d0*/  @!P0 MUFU.EX2 R7, R6 ;  /* 0x0000000600078308 */ /* 0x000e640000000800 */
[----:B-1----:R-:W-:Y:S01]  /*05e0*/  @!P0 FADD.FTZ R8, R7, 1 ;  /* 0x3f80000007088421 */ /* 0x002fe20000010000 */
[----:B------:R-:W-:-:S05]  /*05f0*/  @!P0 FMUL.FTZ R7, R0, R7 ;  /* 0x0000000700078220 */ /* 0x000fca0000410000 */
[----:B------:R-:W1:Y:S02]  /*0600*/  @!P0 MUFU.RCP R8, R8 ;  /* 0x0000000800088308 */ /* 0x000e640000001000 */
[----:B-1----:R-:W-:-:S05]  /*0610*/  @!P0 FMUL.FTZ R0, R7, R8 ;  /* 0x0000000807008220 */ /* 0x002fca0000410000 */
[----:B------:R-:W-:-:S05]  /*0620*/  F2FP.BF16.F32.PACK_AB R0, RZ, R0 ;  /* 0x00000000ff00723e */ /* 0x000fca00000010ff */
[----:B0-----:R-:W-:Y:S01]  /*0630*/  STG.E.U16 desc[UR6][R4.64], R0 ;  /* 0x0000000004007986 */ /* 0x001fe2000c101506 */
[----:B------:R-:W-:Y:S05]  /*0640*/  EXIT ;  /* 0x000000000000794d */ /* 0x000fea0003800000 */
.L_x_842:
[----:B------:R-:W0:Y:S01]  /*0650*/  LDCU UR4, c[0x0][0x380] ;  /* 0x00007000ff0477ac */ /* 0x000e220008000800 */
[----:B------:R-:W-:Y:S01]  /*0660*/  IADD3 R2, PT, PT, R2, -0x1, RZ ;  /* 0xffffffff02027810 */ /* 0x000fe20007ffe0ff */
[----:B------:R-:W-:Y:S04]  /*0670*/  BSSY.RECONVERGENT B0, `(.L_x_847) ;  /* 0x0000469000007945 */ /* 0x000fe80003800200 */
[----:B------:R-:W-:Y:S01]  /*0680*/  BSSY.RELIABLE B1, `(.L_x_848) ;  /* 0x00002f3000017945 */ /* 0x000fe20003800100 */
[----:B------:R-:W-:-:S04]  /*0690*/  VIMNMX.U32 R0, PT, PT, R2, 0x18, PT ;  /* 0x0000001802007848 */ /* 0x000fc80003fe0000 */
[----:B------:R-:W-:Y:S02]  /*06a0*/  IADD3 R0, PT, PT, R0, 0x1, RZ ;  /* 0x0000000100007810 */ /* 0x000fe40007ffe0ff */
[----:B0-----:R-:W-:-:S13]  /*06b0*/  ISETP.GE.AND P0, PT, R3, UR4, PT ;  /* 0x0000000403007c0c */ /* 0x001fda000bf06270 */
[----:B------:R-:W-:Y:S05]  /*06c0*/  @P0 BRA `(.L_x_849) ;  /* 0x0000002c00ac0947 */ /* 0x000fea0003800000 */
[----:B------:R-:W0:Y:S01]  /*06d0*/  LDCU.64 UR8, c[0x0][0x390] ;  /* 0x00007200ff0877ac */ /* 0x000e220008000a00 */
[----:B------:R-:W-:Y:S01]  /*06e0*/  HFMA2 R4, -RZ, RZ, 0, 0 ;  /* 0x00000000ff047431 */ /* 0x000fe200000001ff */
[----:B------:R-:W-:Y:S01]  /*06f0*/  MOV R5, R3 ;  /* 0x0000000300057202 */ /* 0x000fe20000000f00 */
[----:B------:R-:W1:Y:S01]  /*0700*/  LDCU UR5, c[0x0][0x38c] ;  /* 0x00007180ff0577ac */ /* 0x000e620008000800 */
[----:B------:R-:W-:Y:S01]  /*0710*/  ISETP.NE.AND P0, PT, R2, RZ, PT ;  /* 0x000000ff0200720c */ /* 0x000fe20003f05270 */
[----:B------:R-:W2:Y:S01]  /*0720*/  LDCU.64 UR10, c[0x0][0x4b8] ;  /* 0x00009700ff0a77ac */ /* 0x000ea20008000a00 */
[----:B0-----:R-:W-:Y:S01]  /*0730*/  IMAD.HI.U32 R8, R3, UR8, R4 ;  /* 0x0000000803087c27 */ /* 0x001fe2000f8e0004 */
[----:B------:R-:W0:Y:S04]  /*0740*/  LDCU UR8, c[0x0][0x4c0] ;  /* 0x00009800ff0877ac */ /* 0x000e280008000800 */
[----:B------:R-:W-:-:S04]  /*0750*/  SHF.R.U32.HI R9, RZ, UR9, R8 ;  /* 0x00000009ff097c19 */ /* 0x000fc80008011608 */
[----:B------:R-:W-:-:S05]  /*0760*/  IADD3 R6, PT, PT, -R9, RZ, RZ ;  /* 0x000000ff09067210 */ /* 0x000fca0007ffe1ff */
[----:B-1----:R-:W-:-:S04]  /*0770*/  IMAD R6, R6, UR5, R3 ;  /* 0x0000000506067c24 */ /* 0x002fc8000f8e0203 */
[C---:B--2---:R-:W-:Y:S02]  /*0780*/  IMAD R5, R6.reuse, UR10, RZ ;  /* 0x0000000a06057c24 */ /* 0x044fe4000f8e02ff */
[C---:B------:R-:W-:Y:S02]  /*0790*/  IMAD R4, R6.reuse, UR11, RZ ;  /* 0x0000000b06047c24 */ /* 0x040fe4000f8e02ff */
[----:B0-----:R-:W-:Y:S01]  /*07a0*/  IMAD R6, R6, UR8, RZ ;  /* 0x0000000806067c24 */ /* 0x001fe2000f8e02ff */
[----:B------:R-:W-:Y:S06]  /*07b0*/  @!P0 BRA `(.L_x_850) ;  /* 0x0000001400348947 */ /* 0x000fec0003800000 */
[----:B------:R-:W0:Y:S01]  /*07c0*/  LDCU.64 UR8, c[0x0][0x398] ;  /* 0x00007300ff0877ac */ /* 0x000e220008000a00 */
[----:B------:R-:W-:Y:S02]  /*07d0*/  MOV R8, RZ ;  /* 0x000000ff00087202 */ /* 0x000fe40000000f00 */
[----:B------:R-:W-:Y:S01]  /*07e0*/  ISETP.NE.AND P0, PT, R0, 0x2, PT ;  /* 0x000000020000780c */ /* 0x000fe20003f05270 */
[----:B------:R-:W1:Y:S01]  /*07f0*/  LDCU UR5, c[0x0][0x3a0] ;  /* 0x00007400ff0577ac */ /* 0x000e620008000800 */
[----:B------:R-:W2:Y:S01]  /*0800*/  LDCU UR10, c[0x0][0x4c4] ;  /* 0x00009880ff0a77ac */ /* 0x000ea20008000800 */
[----:B------:R-:W3:Y:S01]  /*0810*/  LDCU.64 UR12, c[0x0][0x4c8] ;  /* 0x00009900ff0c77ac */ /* 0x000ee20008000a00 */
[----:B0-----:R-:W-:-:S05]  /*0820*/  IMAD.HI.U32 R10, R9, UR9, R8 ;  /* 0x00000009090a7c27 */ /* 0x001fca000f8e0008 */
[----:B-1----:R-:W-:-:S04]  /*0830*/  SHF.R.U32.HI R11, RZ, UR5, R10 ;  /* 0x00000005ff0b7c19 */ /* 0x002fc8000801160a */
[----:B------:R-:W-:-:S05]  /*0840*/  IADD3 R7, PT, PT, -R11, RZ, RZ ;  /* 0x000000ff0b077210 */ /* 0x000fca0007ffe1ff */
[----:B------:R-:W-:-:S04]  /*0850*/  IMAD R9, R7, UR8, R9 ;  /* 0x0000000807097c24 */ /* 0x000fc8000f8e0209 */
[C---:B--2---:R-:W-:Y:S02]  /*0860*/  IMAD R5, R9.reuse, UR10, R5 ;  /* 0x0000000a09057c24 */ /* 0x044fe4000f8e0205 */
[C---:B---3--:R-:W-:Y:S02]  /*0870*/  IMAD R4, R9.reuse, UR12, R4 ;  /* 0x0000000c09047c24 */ /* 0x048fe4000f8e0204 */
[----:B------:R-:W-:Y:S01]  /*0880*/  IMAD R6, R9, UR13, R6 ;  /* 0x0000000d09067c24 */ /* 0x000fe2000f8e0206 */
[----:B------:R-:W-:Y:S06]  /*0890*/  @!P0 BRA `(.L_x_850) ;  /* 0x0000001000fc8947 */ /* 0x000fec0003800000 */
[----:B------:R-:W0:Y:S01]  /*08a0*/  LDCU.64 UR8, c[0x0][0x3a8] ;  /* 0x00007500ff0877ac */ /* 0x000e220008000a00 */
[----:B------:R-:W-:Y:S01]  /*08b0*/  HFMA2 R10, -RZ, RZ, 0, 0 ;  /* 0x00000000ff0a7431 */ /* 0x000fe200000001ff */
[----:B------:R-:W-:Y:S01]  /*08c0*/  ISETP.NE.AND P0, PT, R0, 0x3, PT ;  /* 0x000000030000780c */ /* 0x000fe20003f05270 */
[----:B------:R-:W1:Y:S01]  /*08d0*/  LDCU UR5, c[0x0][0x3a4] ;  /* 0x00007480ff0577ac */ /* 0x000e620008000800 */
[----:B------:R-:W2:Y:S02]  /*08e0*/  LDCU.64 UR10, c[0x0][0x4d0] ;  /* 0x00009a00ff0a77ac */ /* 0x000ea40008000a00 */
        /* <DEDUP_REMOVED lines=24> */
[----:B------:R-:W-:Y:S02]  /*0a70*/  MOV R10, RZ ;  /* 0x000000ff000a7202 */ /* 0x000fe40000000f00 */
[----:B------:R-:W-:Y:S01]  /*0a80*/  ISETP.NE.AND P0, PT, R0, 0x5, PT ;  /* 0x000000050000780c */ /* 0x000fe20003f05270 */
[----:B------:R-:W1:Y:S01]  /*0a90*/  LDCU UR5, c[0x0][0x3bc] ;  /* 0x00007780ff0577ac */ /* 0x000e620008000800 */
[----:B------:R-:W2:Y:S01]  /*0aa0*/  LDCU.64 UR10, c[0x0][0x4e8] ;  /* 0x00009d00ff0a77ac */ /* 0x000ea20008000a00 */
        /* <DEDUP_REMOVED lines=10> */
[----:B------:R-:W-:Y:S01]  /*0b50*/  HFMA2 R8, -RZ, RZ, 0, 0 ;  /* 0x00000000ff087431 */ /* 0x000fe200000001ff */
        /* <DEDUP_REMOVED lines=250> */
[----:B------:R-:W-:Y:S01]  /*1b00*/  ISETP.NE.AND P0, PT, R0, 0x18, PT ;  /* 0x000000180000780c */ /* 0x000fe20003f05270 */
[----:B------:R-:W0:Y:S01]  /*1b10*/  LDCU.64 UR8, c[0x0][0x4a0] ;  /* 0x00009400ff0877ac */ /* 0x000e220008000a00 */
[----:B------:R-:W-:Y:S01]  /*1b20*/  HFMA2 R8, -RZ, RZ, 0, 0 ;  /* 0x00000000ff087431 */ /* 0x000fe200000001ff */
[----:B------:R-:W1:Y:S01]  /*1b30*/  LDCU UR5, c[0x0][0x4a8] ;  /* 0x00009500ff0577ac */ /* 0x000e620008000800 */
[----:B------:R-:W2:Y:S09]  /*1b40*/  LDCU.64 UR10, c[0x0][0x5d0] ;  /* 0x0000ba00ff0a77ac */ /* 0x000eb20008000a00 */
[----:B------:R-:W3:Y:S01]  /*1b50*/  @P0 LDC.64 R14, c[0x0][0x4b0] ;  /* 0x00012c00ff0e0b82 */ /* 0x000ee20000000a00 */
[----:B0-----:R-:W-:Y:S01]  /*1b60*/  IMAD.HI.U32 R12, R9, UR9, R8 ;  /* 0x00000009090c7c27 */ /* 0x001fe2000f8e0008 */
[----:B------:R-:W0:Y:S06]  /*1b70*/  LDCU UR9, c[0x0][0x5cc] ;  /* 0x0000b980ff0977ac */ /* 0x000e2c0008000800 */
[----:B------:R-:W4:Y:S01]  /*1b80*/  @P0 LDC R17, c[0x0][0x4ac] ;  /* 0x00012b00ff110b82 */ /* 0x000f220000000800 */
[----:B-1----:R-:W-:-:S02]  /*1b90*/  SHF.R.U32.HI R13, RZ, UR5, R12 ;  /* 0x00000005ff0d7c19 */ /* 0x002fc4000801160c */
[----:B------:R-:W-:Y:S02]  /*1ba0*/  @P0 MOV R12, RZ ;  /* 0x000000ff000c0202 */ /* 0x000fe40000000f00 */
[----:B------:R-:W-:-:S03]  /*1bb0*/  IADD3 R7, PT, PT, -R13, RZ, RZ ;  /* 0x000000ff0d077210 */ /* 0x000fc60007ffe1ff */
[----:B------:R-:W1:Y:S02]  /*1bc0*/  @P0 LDC.64 R10, c[0x0][0x5d8] ;  /* 0x00017600ff0a0b82 */ /* 0x000e640000000a00 */
[----:B------:R-:W-:-:S06]  /*1bd0*/  IMAD R9, R7, UR8, R9 ;  /* 0x0000000807097c24 */ /* 0x000fcc000f8e0209 */
[----:B------:R-:W5:Y:S01]  /*1be0*/  @P0 LDC R16, c[0x0][0x5e0] ;  /* 0x00017800ff100b82 */ /* 0x000f620000000800 */
[----:B---3--:R-:W-:-:S04]  /*1bf0*/  @P0 IMAD.HI.U32 R8, R13, R14, R12 ;  /* 0x0000000e0d080227 */ /* 0x008fc800078e000c */
[C---:B0-----:R-:W-:Y:S01]  /*1c00*/  IMAD R5, R9.reuse, UR9, R5 ;  /* 0x0000000909057c24 */ /* 0x041fe2000f8e0205 */
[----:B------:R-:W-:Y:S01]  /*1c10*/  @P0 SHF.R.U32.HI R8, RZ, R15, R8 ;  /* 0x0000000fff080219 */ /* 0x000fe20000011608 */
[C---:B--2---:R-:W-:Y:S02]  /*1c20*/  IMAD R4, R9.reuse, UR10, R4 ;  /* 0x0000000a09047c24 */ /* 0x044fe4000f8e0204 */
[----:B------:R-:W-:Y:S01]  /*1c30*/  IMAD R6, R9, UR11, R6 ;  /* 0x0000000b09067c24 */ /* 0x000fe2000f8e0206 */
[----:B------:R-:W-:-:S05]  /*1c40*/  @P0 IADD3 R12, PT, PT, -R8, RZ, RZ ;  /* 0x000000ff080c0210 */ /* 0x000fca0007ffe1ff */
[----:B----4-:R-:W-:-:S04]  /*1c50*/  @P0 IMAD R13, R12, R17, R13 ;  /* 0x000000110c0d0224 */ /* 0x010fc800078e020d */
[C---:B-1----:R-:W-:Y:S02]  /*1c60*/  @P0 IMAD R5, R13.reuse, R10, R5 ;  /* 0x0000000a0d050224 */ /* 0x042fe400078e0205 */
[C---:B------:R-:W-:Y:S02]  /*1c70*/  @P0 IMAD R4, R13.reuse, R11, R4 ;  /* 0x0000000b0d040224 */ /* 0x040fe400078e0204 */
[----:B-----5:R-:W-:-:S07]  /*1c80*/  @P0 IMAD R6, R13, R16, R6 ;  /* 0x000000100d060224 */ /* 0x020fce00078e0206 */
.L_x_850:
[----:B------:R-:W0:Y:S02]  /*1c90*/  LDCU.128 UR8, c[0x0][0x5f0] ;  /* 0x0000be00ff0877ac */ /* 0x000e240008000c00 */
[----:B0-----:R-:W-:-:S04]  /*1ca0*/  IADD3 R8, P0, PT, R6, UR10, RZ ;  /* 0x0000000a06087c10 */ /* 0x001fc8000ff1e0ff */
[----:B------:R-:W-:-:S05]  /*1cb0*/  IADD3.X R9, PT, PT, RZ, UR11, RZ, P0, !PT ;  /* 0x0000000bff097c10 */ /* 0x000fca00087fe4ff */
[----:B------:R-:W2:Y:S01]  /*1cc0*/  LDG.E.U16 R8, desc[UR6][R8.64] ;  /* 0x0000000608087981 */ /* 0x000ea2000c1e1500 */
[----:B------:R-:W-:-:S04]  /*1cd0*/  IADD3 R6, P0, PT, R4, UR8, RZ ;  /* 0x0000000804067c10 */ /* 0x000fc8000ff1e0ff */
[----:B------:R-:W-:Y:S01]  /*1ce0*/  IADD3.X R7, PT, PT, RZ, UR9, RZ, P0, !PT ;  /* 0x00000009ff077c10 */ /* 0x000fe200087fe4ff */
[----:B------:R-:W0:Y:S04]  /*1cf0*/  LDCU.64 UR8, c[0x0][0x600] ;  /* 0x0000c000ff0877ac */ /* 0x000e280008000a00 */
[----:B------:R-:W3:Y:S01]  /*1d00*/  LDG.E.U16 R6, desc[UR6][R6.64] ;  /* 0x0000000606067981 */ /* 0x000ee2000c1e1500 */
[----:B------:R-:W-:Y:S02]  /*1d10*/  IADD3 R3, PT, PT, R3, 0x80, RZ ;  /* 0x0000008003037810 */ /* 0x000fe40007ffe0ff */
[----:B--2---:R-:W-:-:S05]  /*1d20*/  SHF.L.U32 R4, R8, 0x10, RZ ;  /* 0x0000001008047819 */ /* 0x004fca00000006ff */
[----:B0-----:R-:W-:-:S05]  /*1d30*/  FMUL.FTZ R4, R4, UR8 ;  /* 0x0000000804047c20 */ /* 0x001fca0008410000 */
[----:B------:R-:W-:Y:S01]  /*1d40*/  FSETP.GT.FTZ.AND P0, PT, R4, UR9, PT ;  /* 0x0000000904007c0b */ /* 0x000fe2000bf14000 */
[----:B------:R-:W0:Y:S01]  /*1d50*/  LDCU.64 UR8, c[0x0][0x5e8] ;  /* 0x0000bd00ff0877ac */ /* 0x000e220008000a00 */
[----:B---3--:R-:W-:-:S11]  /*1d60*/  SHF.L.U32 R8, R6, 0x10, RZ ;  /* 0x0000001006087819 */ /* 0x008fd600000006ff */
[----:B------:R-:W-:-:S04]  /*1d70*/  @!P0 FMUL.FTZ R10, R4, 1.4426950216293334961 ;  /* 0x3fb8aa3b040a8820 */ /* 0x000fc80000410000 */
[----:B------:R-:W1:Y:S02]  /*1d80*/  @!P0 MUFU.EX2 R11, R10 ;  /* 0x0000000a000b8308 */ /* 0x000e640000000800 */
[----:B-1----:R-:W-:Y:S01]  /*1d90*/  @!P0 FADD.FTZ R12, R11, 1 ;  /* 0x3f8000000b0c8421 */ /* 0x002fe20000010000 */
[----:B------:R-:W-:-:S05]  /*1da0*/  @!P0 FMUL.FTZ R11, R8, R11 ;  /* 0x0000000b080b8220 */ /* 0x000fca0000410000 */
[----:B------:R-:W1:Y:S02]  /*1db0*/  @!P0 MUFU.RCP R12, R12 ;  /* 0x0000000c000c8308 */ /* 0x000e640000001000 */
[----:B-1----:R-:W-:Y:S01]  /*1dc0*/  @!P0 FMUL.FTZ R8, R11, R12 ;  /* 0x0000000c0b088220 */ /* 0x002fe20000410000 */
[----:B0-----:R-:W-:-:S04]  /*1dd0*/  IADD3 R4, P0, PT, R5, UR8, RZ ;  /* 0x0000000805047c10 */ /* 0x001fc8000ff1e0ff */
[----:B------:R-:W-:Y:S02]  /*1de0*/  F2FP.BF16.F32.PACK_AB R8, RZ, R8 ;  /* 0x00000008ff08723e */ /* 0x000fe400000010ff */
[----:B------:R-:W-:Y:S02]  /*1df0*/  IADD3.X R5, PT, PT, RZ, UR9, RZ, P0, !PT ;  /* 0x00000009ff057c10 */ /* 0x000fe400087fe4ff */
[----:B------:R-:W-:-:S03]  /*1e00*/  ISETP.GE.AND P0, PT, R3, UR4, PT ;  /* 0x0000000403007c0c */ /* 0x000fc6000bf06270 */
[----:B------:R0:W-:Y:S10]  /*1e10*/  STG.E.U16 desc[UR6][R4.64], R8 ;  /* 0x0000000804007986 */ /* 0x0001f4000c101506 */
[----:B------:R-:W-:Y:S05]  /*1e20*/  @P0 BREAK.RELIABLE B1 ;  /* 0x0000000000010942 */ /* 0x000fea0003800100 */
[----:B------:R-:W-:Y:S05]  /*1e30*/  @P0 BRA `(.L_x_851) ;  /* 0x0000002c00b00947 */ /* 0x000fea0003800000 */
[----:B------:R-:W1:Y:S01]  /*1e40*/  LDCU.64 UR8, c[0x0][0x390] ;  /* 0x00007200ff0877ac */ /* 0x000e620008000a00 */
[----:B0-----:R-:W-:Y:S01]  /*1e50*/  HFMA2 R4, -RZ, RZ, 0, 0 ;  /* 0x00000000ff047431 */ /* 0x001fe200000001ff */
[----:B------:R-:W-:Y:S01]  /*1e60*/  MOV R5, R3 ;  /* 0x0000000300057202 */ /* 0x000fe20000000f00 */
[----:B------:R-:W0:Y:S01]  /*1e70*/  LDCU UR5, c[0x0][0x38c] ;  /* 0x00007180ff0577ac */ /* 0x000e220008000800 */
[----:B------:R-:W-:Y:S01]  /*1e80*/  ISETP.NE.AND P0, PT, R2, RZ, PT ;  /* 0x000000ff0200720c */ /* 0x000fe20003f05270 */
[----:B------:R-:W2:Y:S01]  /*1e90*/  LDCU.64 UR10, c[0x0][0x4b8] ;  /* 0x00009700ff0a77ac */ /* 0x000ea20008000a00 */
[----:B-1----:R-:W-:Y:S01]  /*1ea0*/  IMAD.HI.U32 R8, R3, UR8, R4 ;  /* 0x0000000803087c27 */ /* 0x002fe2000f8e0004 */
[----:B------:R-:W1:Y:S04]  /*1eb0*/  LDCU UR8, c[0x0][0x4c0] ;  /* 0x00009800ff0877ac */ /* 0x000e680008000800 */
[----:B------:R-:W-:-:S04]  /*1ec0*/  SHF.R.U32.HI R9, RZ, UR9, R8 ;  /* 0x00000009ff097c19 */ /* 0x000fc80008011608 */
[----:B------:R-:W-:-:S05]  /*1ed0*/  IADD3 R6, PT, PT, -R9, RZ, RZ ;  /* 0x000000ff09067210 */ /* 0x000fca0007ffe1ff */
[----:B0-----:R-:W-:-:S04]  /*1ee0*/  IMAD R6, R6, UR5, R3 ;  /* 0x0000000506067c24 */ /* 0x001fc8000f8e0203 */
[C---:B--2---:R-:W-:Y:S02]  /*1ef0*/  IMAD R5, R6.reuse, UR10, RZ ;  /* 0x0000000a06057c24 */ /* 0x044fe4000f8e02ff */
[C---:B------:R-:W-:Y:S02]  /*1f00*/  IMAD R4, R6.reuse, UR11, RZ ;  /* 0x0000000b06047c24 */ /* 0x040fe4000f8e02ff */
[----:B-1----:R-:W-:Y:S01]  /*1f10*/  IMAD R6, R6, UR8, RZ ;  /* 0x0000000806067c24 */ /* 0x002fe2000f8e02ff */
        /* <DEDUP_REMOVED lines=334> */
.L_x_852:
        /* <DEDUP_REMOVED lines=22> */
[----:B------:R-:W-:-:S05]  /*3560*/  IADD3.X R5, PT, PT, RZ, UR9, RZ, P0, !PT ;  /* 0x00000009ff057c10 */ /* 0x000fca00087fe4ff */
[----:B------:R0:W-:Y:S02]  /*3570*/  STG.E.U16 desc[UR6][R4.64], R8 ;  /* 0x0000000804007986 */ /* 0x0001e4000c101506 */
.L_x_849:
[----:B------:R-:W-:-:S13]  /*3580*/  ISETP.GE.AND P0, PT, R3, UR4, PT ;  /* 0x0000000403007c0c */ /* 0x000fda000bf06270 */
[----:B------:R-:W-:Y:S05]  /*3590*/  @P0 BREAK.RELIABLE B1 ;  /* 0x0000000000010942 */ /* 0x000fea0003800100 */
[----:B------:R-:W-:Y:S05]  /*35a0*/  @P0 BRA `(.L_x_851) ;  /* 0x0000001400d40947 */ /* 0x000fea0003800000 */
[----:B------:R-:W-:Y:S05]  /*35b0*/  BSYNC.RELIABLE B1 ;  /* 0x0000000000017941 */ /* 0x000fea0003800100 */
.L_x_848:
        /* <DEDUP_REMOVED lines=348> */
.L_x_853:
        /* <DEDUP_REMOVED lines=24> */
.L_x_851:
[----:B------:R-:W-:Y:S05]  /*4d00*/  BSYNC.RECONVERGENT B0 ;  /* 0x0000000000007941 */ /* 0x000fea0003800200 */
.L_x_847:
[----:B------:R-:W-:Y:S05]  /*4d10*/  WARPSYNC.ALL ;  /* 0x0000000000007948 */ /* 0x000fea0003800000 */
[----:B------:R-:W-:-:S13]  /*4d20*/  ISETP.GE.AND P0, PT, R3, UR4, PT ;  /* 0x0000000403007c0c */ /* 0x000fda000bf06270 */
[----:B------:R-:W-:Y:S05]  /*4d30*/  @P0 EXIT ;  /* 0x000000000000094d */ /* 0x000fea0003800000 */
[----:B------:R-:W2:Y:S01]  /*4d40*/  LDCU.64 UR4, c[0x0][0x390] ;  /* 0x00007200ff0477ac */ /* 0x000ea20008000a00 */
[----:B01----:R-:W-:Y:S01]  /*4d50*/  HFMA2 R4, -RZ, RZ, 0, 0 ;  /* 0x00000000ff047431 */ /* 0x003fe200000001ff */
[----:B------:R-:W-:Y:S01]  /*4d60*/  MOV R5, R3 ;  /* 0x0000000300057202 */ /* 0x000fe20000000f00 */
[----:B------:R-:W0:Y:S01]  /*4d70*/  LDCU UR8, c[0x0][0x38c] ;  /* 0x00007180ff0877ac */ /* 0x000e220008000800 */
[----:B------:R-:W-:Y:S01]  /*4d80*/  ISETP.NE.AND P0, PT, R2, RZ, PT ;  /* 0x000000ff0200720c */ /* 0x000fe20003f05270 */
[----:B------:R-:W1:Y:S01]  /*4d90*/  LDCU.64 UR10, c[0x0][0x4b8] ;  /* 0x00009700ff0a77ac */ /* 0x000e620008000a00 */
[----:B--2---:R-:W-:Y:S01]  /*4da0*/  IMAD.HI.U32 R6, R3, UR4, R4 ;  /* 0x0000000403067c27 */ /* 0x004fe2000f8e0004 */
[----:B------:R-:W2:Y:S04]  /*4db0*/  LDCU UR4, c[0x0][0x4c0] ;  /* 0x00009800ff0477ac */ /* 0x000ea80008000800 */
[----:B------:R-:W-:-:S04]  /*4dc0*/  SHF.R.U32.HI R7, RZ, UR5, R6 ;  /* 0x00000005ff077c19 */ /* 0x000fc80008011606 */
[----:B------:R-:W-:-:S05]  /*4dd0*/  IADD3 R4, PT, PT, -R7, RZ, RZ ;  /* 0x000000ff07047210 */ /* 0x000fca0007ffe1ff */
[----:B0-----:R-:W-:-:S04]  /*4de0*/  IMAD R4, R4, UR8, R3 ;  /* 0x0000000804047c24 */ /* 0x001fc8000f8e0203 */
[C---:B-1----:R-:W-:Y:S02]  /*4df0*/  IMAD R3, R4.reuse, UR10, RZ ;  /* 0x0000000a04037c24 */ /* 0x042fe4000f8e02ff */
[C---:B------:R-:W-:Y:S02]  /*4e00*/  IMAD R2, R4.reuse, UR11, RZ ;  /* 0x0000000b04027c24 */ /* 0x040fe4000f8e02ff */
[----:B--2---:R-:W-:Y:S01]  /*4e10*/  IMAD R4, R4, UR4, RZ ;  /* 0x0000000404047c24 */ /* 0x004fe2000f8e02ff */
        /* <DEDUP_REMOVED lines=313> */
[----:B------:R-:W2:Y:S09]  /*61b0*/  LDCU UR5, c[0x0][0x5cc] ;  /* 0x0000b980ff0577ac */ /* 0x000eb20008000800 */
[----:B------:R-:W3:Y:S01]  /*61c0*/  @P0 LDC.64 R12, c[0x0][0x4b0] ;  /* 0x00012c00ff0c0b82 */ /* 0x000ee20000000a00 */
[----:B------:R-:W4:Y:S01]  /*61d0*/  LDCU.64 UR10, c[0x0][0x5d0] ;  /* 0x0000ba00ff0a77ac */ /* 0x000f220008000a00 */
[----:B0-----:R-:W-:-:S06]  /*61e0*/  IMAD.HI.U32 R10, R7, UR9, R6 ;  /* 0x00000009070a7c27 */ /* 0x001fcc000f8e0006 */
[----:B------:R-:W0:Y:S01]  /*61f0*/  @P0 LDC R15, c[0x0][0x4ac] ;  /* 0x00012b00ff0f0b82 */ /* 0x000e220000000800 */
[----:B-1----:R-:W-:Y:S02]  /*6200*/  SHF.R.U32.HI R11, RZ, UR4, R10 ;  /* 0x00000004ff0b7c19 */ /* 0x002fe4000801160a */
[----:B------:R-:W-:Y:S02]  /*6210*/  @P0 MOV R10, RZ ;  /* 0x000000ff000a0202 */ /* 0x000fe40000000f00 */
[----:B------:R-:W-:-:S03]  /*6220*/  IADD3 R5, PT, PT, -R11, RZ, RZ ;  /* 0x000000ff0b057210 */ /* 0x000fc60007ffe1ff */
[----:B------:R-:W1:Y:S02]  /*6230*/  @P0 LDC.64 R8, c[0x0][0x5d8] ;  /* 0x00017600ff080b82 */ /* 0x000e640000000a00 */
[----:B------:R-:W-:-:S06]  /*6240*/  IMAD R7, R5, UR8, R7 ;  /* 0x0000000805077c24 */ /* 0x000fcc000f8e0207 */
[----:B------:R-:W5:Y:S01]  /*6250*/  @P0 LDC R6, c[0x0][0x5e0] ;  /* 0x00017800ff060b82 */ /* 0x000f620000000800 */
[----:B---3--:R-:W-:-:S04]  /*6260*/  @P0 IMAD.HI.U32 R0, R11, R12, R10 ;  /* 0x0000000c0b000227 */ /* 0x008fc800078e000a */
[C---:B--2---:R-:W-:Y:S01]  /*6270*/  IMAD R3, R7.reuse, UR5, R3 ;  /* 0x0000000507037c24 */ /* 0x044fe2000f8e0203 */
[----:B------:R-:W-:Y:S01]  /*6280*/  @P0 SHF.R.U32.HI R0, RZ, R13, R0 ;  /* 0x0000000dff000219 */ /* 0x000fe20000011600 */
[C---:B----4-:R-:W-:Y:S02]  /*6290*/  IMAD R2, R7.reuse, UR10, R2 ;  /* 0x0000000a07027c24 */ /* 0x050fe4000f8e0202 */
[----:B------:R-:W-:Y:S01]  /*62a0*/  IMAD R4, R7, UR11, R4 ;  /* 0x0000000b07047c24 */ /* 0x000fe2000f8e0204 */
[----:B------:R-:W-:-:S05]  /*62b0*/  @P0 IADD3 R10, PT, PT, -R0, RZ, RZ ;  /* 0x000000ff000a0210 */ /* 0x000fca0007ffe1ff */
[----:B0-----:R-:W-:-:S04]  /*62c0*/  @P0 IMAD R11, R15, R10, R11 ;  /* 0x0000000a0f0b0224 */ /* 0x001fc800078e020b */
[C---:B-1----:R-:W-:Y:S02]  /*62d0*/  @P0 IMAD R3, R11.reuse, R8, R3 ;  /* 0x000000080b030224 */ /* 0x042fe400078e0203 */
[C---:B------:R-:W-:Y:S02]  /*62e0*/  @P0 IMAD R2, R11.reuse, R9, R2 ;  /* 0x000000090b020224 */ /* 0x040fe400078e0202 */
[----:B-----5:R-:W-:-:S07]  /*62f0*/  @P0 IMAD R4, R11, R6, R4 ;  /* 0x000000060b040224 */ /* 0x020fce00078e0204 */
.L_x_854:
[----:B------:R-:W0:Y:S01]  /*6300*/  LDCU.128 UR8, c[0x0][0x5f0] ;  /* 0x0000be00ff0877ac */ /* 0x000e220008000c00 */
[----:B------:R-:W1:Y:S01]  /*6310*/  LDCU.64 UR4, c[0x0][0x600] ;  /* 0x0000c000ff0477ac */ /* 0x000e620008000a00 */
[----:B0-----:R-:W-:-:S04]  /*6320*/  IADD3 R6, P0, PT, R4, UR10, RZ ;  /* 0x0000000a04067c10 */ /* 0x001fc8000ff1e0ff */
[----:B------:R-:W-:-:S05]  /*6330*/  IADD3.X R7, PT, PT, RZ, UR11, RZ, P0, !PT ;  /* 0x0000000bff077c10 */ /* 0x000fca00087fe4ff */
[----:B------:R-:W2:Y:S01]  /*6340*/  LDG.E.U16 R6, desc[UR6][R6.64] ;  /* 0x0000000606067981 */ /* 0x000ea2000c1e1500 */
[----:B------:R-:W-:-:S04]  /*6350*/  IADD3 R4, P0, PT, R2, UR8, RZ ;  /* 0x0000000802047c10 */ /* 0x000fc8000ff1e0ff */
[----:B------:R-:W-:-:S05]  /*6360*/  IADD3.X R5, PT, PT, RZ, UR9, RZ, P0, !PT ;  /* 0x00000009ff057c10 */ /* 0x000fca00087fe4ff */
[----:B------:R-:W3:Y:S01]  /*6370*/  LDG.E.U16 R4, desc[UR6][R4.64] ;  /* 0x0000000604047981 */ /* 0x000ee2000c1e1500 */
[----:B--2---:R-:W-:-:S05]  /*6380*/  SHF.L.U32 R0, R6, 0x10, RZ ;  /* 0x0000001006007819 */ /* 0x004fca00000006ff */
[----:B-1----:R-:W-:-:S05]  /*6390*/  FMUL.FTZ R0, R0, UR4 ;  /* 0x0000000400007c20 */ /* 0x002fca0008410000 */
[----:B------:R-:W-:Y:S01]  /*63a0*/  FSETP.GT.FTZ.AND P0, PT, R0, UR5, PT ;  /* 0x0000000500007c0b */ /* 0x000fe2000bf14000 */
[----:B------:R-:W0:-:S12]  /*63b0*/  LDCU.64 UR4, c[0x0][0x5e8] ;  /* 0x0000bd00ff0477ac */ /* 0x000e180008000a00 */
[----:B------:R-:W-:Y:S01]  /*63c0*/  @!P0 FMUL.FTZ R8, R0, 1.4426950216293334961 ;  /* 0x3fb8aa3b00088820 */ /* 0x000fe20000410000 */
[----:B---3--:R-:W-:-:S03]  /*63d0*/  SHF.L.U32 R0, R4, 0x10, RZ ;  /* 0x0000001004007819 */ /* 0x008fc600000006ff */
        /* <DEDUP_REMOVED lines=8> */
[----:B------:R-:W-:Y:S01]  /*6460*/  STG.E.U16 desc[UR6][R2.64], R0 ;  /* 0x0000000002007986 */ /* 0x000fe2000c101506 */
[----:B------:R-:W-:Y:S05]  /*6470*/  EXIT ;  /* 0x000000000000794d */ /* 0x000fea0003800000 */
.L_x_855:
        /* <DEDUP_REMOVED lines=16> */
.L_x_7557:


//--------------------- .text._ZN2at6native27unrolled_elementwise_kernelIZZZNS0_65_GLOBAL__N__cd49fe81_27_ActivationSoftplusKernel_cu_9e10b42f_310024softplus_backward_kernelERNS_18TensorIteratorBaseERKN3c106ScalarES8_ENKUlvE_clEvENKUlvE2_clEvEUlNS5_8BFloat16ESB_E_St5arrayIPcLm3EELi4E23TrivialOffsetCalculatorILi2EjESG_ILi1EjENS0_6memory15LoadWithoutCastENSJ_16StoreWithoutCastEEEviT_T0_T2_T3_T4_T5_ --------------------------
	.section	.text._ZN2at6native27unrolled_elementwise_kernelIZZZNS0_65_GLOBAL__N__cd49fe81_27_ActivationSoftplusKernel_cu_9e10b42f_310024softplus_backward_kernelERNS_18TensorIteratorBaseERKN3c106ScalarES8_ENKUlvE_clEvENKUlvE2_clEvEUlNS5_8BFloat16ESB_E_St5arrayIPcLm3EELi4E23TrivialOffsetCalculatorILi2EjESG_ILi1EjENS0_6memory15LoadWithoutCastENSJ_16StoreWithoutCastEEEviT_T0_T2_T3_T4_T5_,"ax",@progbits
	.align	128
        .global         _ZN2at6native27unrolled_elementwise_kernelIZZZNS0_65_GLOBAL__N__cd49fe81_27_ActivationSoftplusKernel_cu_9e10b42f_310024softplus_backward_kernelERNS_18TensorIteratorBaseERKN3c106ScalarES8_ENKUlvE_clEvENKUlvE2_clEvEUlNS5_8BFloat16ESB_E_St5arrayIPcLm3EELi4E23TrivialOffsetCalculatorILi2EjESG_ILi1EjENS0_6memory15LoadWithoutCastENSJ_16StoreWithoutCastEEEviT_T0_T2_T3_T4_T5_
        .type           _ZN2at6native27unrolled_elementwise_kernelIZZZNS0_65_GLOBAL__N__cd49fe81_27_ActivationSoftplusKernel_cu_9e10b42f_310024softplus_backward_kernelERNS_18TensorIteratorBaseERKN3c106ScalarES8_ENKUlvE_clEvENKUlvE2_clEvEUlNS5_8BFloat16ESB_E_St5arrayIPcLm3EELi4E23TrivialOffsetCalculatorILi2EjESG_ILi1EjENS0_6memory15LoadWithoutCastENSJ_16StoreWithoutCastEEEviT_T0_T2_T3_T4_T5_,@function
        .size           _ZN2at6native27unrolled_elementwise_kernelIZZZNS0_65_GLOBAL__N__cd49fe81_27_ActivationSoftplusKernel_cu_9e10b42f_310024softplus_backward_kernelERNS_18TensorIteratorBaseERKN3c106ScalarES8_ENKUlvE_clEvENKUlvE2_clEvEUlNS5_8BFloat16ESB_E_St5arrayIPcLm3EELi4E23TrivialOffsetCalculatorILi2EjESG_ILi1EjENS0_6memory15LoadWithoutCastENSJ_16StoreWithoutCastEEEviT_T0_T2_T3_T4_T5_,(.L_x_7558 - _ZN2at6native27unrolled_elementwise_kernelIZZZNS0_65_GLOBAL__N__cd49fe81_27_ActivationSoftplusKernel_cu_9e10b42f_310024softplus_backward_kernelERNS_18TensorIteratorBaseERKN3c106ScalarES8_ENKUlvE_clEvENKUlvE2_clEvEUlNS5_8BFloat16ESB_E_St5arrayIPcLm3EELi4E23TrivialOffsetCalculatorILi2EjESG_ILi1EjENS0_6memory15LoadWithoutCastENSJ_16StoreWithoutCastEEEviT_T0_T2_T3_T4_T5_)
        .other          _ZN2at6native27unrolled_elementwise_kernelIZZZNS0_65_GLOBAL__N__cd49fe81_27_ActivationSoftplusKernel_cu_9e10b42f_310024softplus_backward_kernelERNS_18TensorIteratorBaseERKN3c106ScalarES8_ENKUlvE_clEvENKUlvE2_clEvEUlNS5_8BFloat16ESB_E_St5arrayIPcLm3EELi4E23TrivialOffsetCalculatorILi2EjESG_ILi1EjENS0_6memory15LoadWithoutCastENSJ_16StoreWithoutCastEEEviT_T0_T2_T3_T4_T5_,@"STO_CUDA_ENTRY STV_DEFAULT"
_ZN2at6native27unrolled_elementwise_kernelIZZZNS0_65_GLOBAL__N__cd49fe81_27_ActivationSoftplusKernel_cu_9e10b42f_310024softplus_backward_kernelERNS_18TensorIteratorBaseERKN3c106ScalarES8_ENKUlvE_clEvENKUlvE2_clEvEUlNS5_8BFloat16ESB_E_St5arrayIPcLm3EELi4E23TrivialOffsetCalculatorILi2EjESG_ILi1EjENS0_6memory15LoadWithoutCastENSJ_16StoreWithoutCastEEEviT_T0_T2_T3_T4_T5_:
.text._ZN2at6native27unrolled_elementwise_kernelIZZZNS0_65_GLOBAL__N__cd49fe81_27_ActivationSoftplusKernel_cu_9e10b42f_310024softplus_backward_kernelERNS_18TensorIteratorBaseERKN3c106ScalarES8_ENKUlvE_clEvENKUlvE2_clEvEUlNS5_8BFloat16ESB_E_St5arrayIPcLm3EELi4E23TrivialOffsetCalculatorILi2EjESG_ILi1EjENS0_6memory15LoadWithoutCastENSJ_16StoreWithoutCastEEEviT_T0_T2_T3_T4_T5_:
[----:B------:R-:W-:Y:S01]  /*0000*/  LDC R1, c[0x0][0x37c] ;  /* 0x0000df00ff017b82 */ /* 0x000fe20000000800 */
[----:B------:R-:W0:Y:S07]  /*0010*/  S2R R11, SR_CTAID.X ;  /* 0x00000000000b7919 */ /* 0x000e2e0000002500 */
[----:B------:R-:W0:Y:S01]  /*0020*/  LDC R0, c[0x0][0x380] ;  /* 0x0000e000ff007b82 */ /* 0x000e220000000800 */
[----:B------:R-:W1:Y:S01]  /*0030*/  LDCU.64 UR4, c[0x0][0x358] ;  /* 0x00006b00ff0477ac */ /* 0x000e620008000a00 */
[----:B------:R-:W2:Y:S06]  /*0040*/  S2R R10, SR_TID.X ;  /* 0x00000000000a7919 */ /* 0x000eac0000002100 */
[----:B------:R-:W3:Y:S08]  /*0050*/  LDC.64 R18, c[0x0][0x3a0] ;  /* 0x0000e800ff127b82 */ /* 0x000ef00000000a00 */
[----:B------:R-:W4:Y:S08]  /*0060*/  LDC.64 R4, c[0x0][0x3a0] ;  /* 0x0000e800ff047b82 */ /* 0x000f300000000a00 */
[----:B------:R-:W4:Y:S01]  /*0070*/  LDC.64 R6, c[0x0][0x3a8] ;  /* 0x0000ea00ff067b82 */ /* 0x000f220000000a00 */
[--C-:B0-----:R-:W-:Y:S01]  /*0080*/  IMAD R9, R11, -0x200, R0.reuse ;  /* 0xfffffe000b097824 */ /* 0x101fe200078e0200 */
[----:B------:R-:W-:-:S06]  /*0090*/  PRMT R0, RZ, 0x7610, R0 ;  /* 0x00007610ff007816 */ /* 0x000fcc0000000000 */
[----:B------:R-:W0:Y:S01]  /*00a0*/  LDC.64 R2, c[0x0][0x3a8] ;  /* 0x0000ea00ff027b82 */ /* 0x000e220000000a00 */
[----:B--2---:R-:W-:Y:S02]  /*00b0*/  MOV R8, R10 ;  /* 0x0000000a00087202 */ /* 0x004fe40000000f00 */
[----:B------:R-:W-:-:S05]  /*00c0*/  ISETP.GE.AND P0, PT, R10, R9, PT ;  /* 0x000000090a00720c */ /* 0x000fca0003f06270 */
[----:B------:R-:W2:Y:S08]  /*00d0*/  LDC.64 R12, c[0x0][0x3a0] ;  /* 0x0000e800ff0c7b82 */ /* 0x000eb00000000a00 */
[----:B------:R-:W2:Y:S01]  /*00e0*/  LDC.64 R14, c[0x0][0x3a8] ;  /* 0x0000ea00ff0e7b82 */ /* 0x000ea20000000a00 */
[----:B------:R-:W-:-:S05]  /*00f0*/  @!P0 VIADD R10, R8, 0x80 ;  /* 0x00000080080a8836 */ /* 0x000fca0000000000 */
[----:B------:R-:W-:-:S13]  /*0100*/  ISETP.GE.AND P1, PT, R10, R9, PT ;  /* 0x000000090a00720c */ /* 0x000fda0003f26270 */
[----:B------:R-:W-:Y:S01]  /*0110*/  @!P1 LEA R17, R11, R10, 0x9 ;  /* 0x0000000a0b119211 */ /* 0x000fe200078e48ff */
[----:B------:R-:W-:-:S04]  /*0120*/  @!P1 VIADD R10, R10, 0x80 ;  /* 0x000000800a0a9836 */ /* 0x000fc80000000000 */
[----:B---3--:R-:W-:Y:S01]  /*0130*/  @!P1 IMAD.WIDE.U32 R18, R17, 0x2, R18 ;  /* 0x0000000211129825 */ /* 0x008fe200078e0012 */
[----:B------:R-:W-:-:S04]  /*0140*/  ISETP.GE.AND P3, PT, R10, R9, PT ;  /* 0x000000090a00720c */ /* 0x000fc80003f66270 */
[----:B-1----:R1:W5:Y:S09]  /*0150*/  @!P1 LDG.E.U16 R0, desc[UR4][R18.64] ;  /* 0x0000000412009981 */ /* 0x002372000c1e1500 */
[----:B------:R-:W-:Y:S01]  /*0160*/  @!P3 LEA R21, R11, R10, 0x9 ;  /* 0x0000000a0b15b211 */ /* 0x000fe200078e48ff */
[----:B-1----:R-:W1:Y:S01]  /*0170*/  LDC.64 R18, c[0x0][0x3a0] ;  /* 0x0000e800ff127b82 */ /* 0x002e620000000a00 */
[----:B------:R-:W-:-:S03]  /*0180*/  @!P3 VIADD R10, R10, 0x80 ;  /* 0x000000800a0ab836 */ /* 0x000fc60000000000 */
[C---:B----4-:R-:W-:Y:S01]  /*0190*/  @!P3 IMAD.WIDE.U32 R4, R21.reuse, 0x2, R4 ;  /* 0x000000021504b825 */ /* 0x050fe200078e0004 */
[----:B------:R-:W-:Y:S02]  /*01a0*/  PRMT R24, RZ, 0x7610, R24 ;  /* 0x00007610ff187816 */ /* 0x000fe40000000018 */
[----:B------:R-:W-:Y:S01]  /*01b0*/  ISETP.GE.AND P2, PT, R10, R9, PT ;  /* 0x000000090a00720c */ /* 0x000fe20003f46270 */
[----:B------:R-:W-:Y:S02]  /*01c0*/  @!P3 IMAD.WIDE.U32 R6, R21, 0x2, R6 ;  /* 0x000000021506b825 */ /* 0x000fe400078e0006 */
[----:B------:R-:W3:Y:S02]  /*01d0*/  LDC.64 R20, c[0x0][0x3a8] ;  /* 0x0000ea00ff147b82 */ /* 0x000ee40000000a00 */
[----:B------:R-:W-:Y:S02]  /*01e0*/  @!P0 IMAD R25, R11, 0x200, R8 ;  /* 0x000002000b198824 */ /* 0x000fe400078e0208 */
[----:B0-----:R-:W-:-:S06]  /*01f0*/  @!P1 IMAD.WIDE.U32 R2, R17, 0x2, R2 ;  /* 0x0000000211029825 */ /* 0x001fcc00078e0002 */
[----:B------:R-:W-:Y:S01]  /*0200*/  @!P2 LEA R23, R11, R10, 0x9 ;  /* 0x0000000a0b17a211 */ /* 0x000fe200078e48ff */
[----:B-1----:R-:W-:-:S05]  /*0210*/  @!P0 IMAD.WIDE.U32 R18, R25, 0x2, R18 ;  /* 0x0000000219128825 */ /* 0x002fca00078e0012 */
[----:B------:R-:W5:Y:S01]  /*0220*/  @!P0 LDG.E.U16 R24, desc[UR4][R18.64] ;  /* 0x0000000412188981 */ /* 0x000f62000c1e1500 */
[----:B---3--:R-:W-:Y:S01]  /*0230*/  @!P0 IMAD.WIDE.U32 R20, R25, 0x2, R20 ;  /* 0x0000000219148825 */ /* 0x008fe200078e0014 */
[----:B------:R-:W-:-:S06]  /*0240*/  PRMT R25, RZ, 0x7610, R25 ;  /* 0x00007610ff197816 */ /* 0x000fcc0000000019 */
[----:B------:R-:W5:Y:S01]  /*0250*/  @!P0 LDG.E.U16 R25, desc[UR4][R20.64] ;  /* 0x0000000414198981 */ /* 0x000f62000c1e1500 */
[----:B------:R-:W-:Y:S02]  /*0260*/  ISETP.GE.AND P0, PT, R8, R9, PT ;  /* 0x000000090800720c */ /* 0x000fe40003f06270 */
[----:B------:R-:W-:-:S06]  /*0270*/  PRMT R10, RZ, 0x7610, R10 ;  /* 0x00007610ff0a7816 */ /* 0x000fcc000000000a */
[----:B------:R0:W5:Y:S01]  /*0280*/  @!P1 LDG.E.U16 R10, desc[UR4][R2.64] ;  /* 0x00000004020a9981 */ /* 0x000162000c1e1500 */
[----:B------:R-:W-:-:S04]  /*0290*/  PRMT R16, RZ, 0x7610, R16 ;  /* 0x00007610ff107816 */ /* 0x000fc80000000010 */
[----:B0-----:R-:W0:Y:S01]  /*02a0*/  @!P0 LDC.64 R2, c[0x0][0x398] ;  /* 0x0000e600ff028b82 */ /* 0x001e220000000a00 */
[----:B--2---:R-:W-:-:S04]  /*02b0*/  @!P2 IMAD.WIDE.U32 R12, R23, 0x2, R12 ;  /* 0x00000002170ca825 */ /* 0x004fc800078e000c */
[--C-:B------:R-:W-:Y:S01]  /*02c0*/  @!P2 IMAD.WIDE.U32 R22, R23, 0x2, R14.reuse ;  /* 0x000000021716a825 */ /* 0x100fe200078e000e */
[----:B------:R-:W-:Y:S01]  /*02d0*/  PRMT R14, RZ, 0x7610, R14 ;  /* 0x00007610ff0e7816 */ /* 0x000fe2000000000e */
[----:B------:R1:W5:Y:S01]  /*02e0*/  @!P2 LDG.E.U16 R16, desc[UR4][R12.64] ;  /* 0x000000040c10a981 */ /* 0x000362000c1e1500 */
[----:B------:R-:W-:Y:S02]  /*02f0*/  PRMT R15, RZ, 0x7610, R15 ;  /* 0x00007610ff0f7816 */ /* 0x000fe4000000000f */
[----:B------:R-:W-:Y:S02]  /*0300*/  PRMT R17, RZ, 0x7610, R17 ;  /* 0x00007610ff117816 */ /* 0x000fe40000000011 */
[----:B------:R2:W5:Y:S01]  /*0310*/  @!P3 LDG.E.U16 R14, desc[UR4][R4.64] ;  /* 0x00000004040eb981 */ /* 0x000562000c1e1500 */
[----:B------:R-:W-:Y:S03]  /*0320*/  BSSY.RECONVERGENT B0, `(.L_x_856) ;  /* 0x000001a000007945 */ /* 0x000fe60003800200 */
[----:B------:R3:W5:Y:S01]  /*0330*/  @!P3 LDG.E.U16 R15, desc[UR4][R6.64] ;  /* 0x00000004060fb981 */ /* 0x000762000c1e1500 */
[----:B-1----:R-:W-:-:S03]  /*0340*/  IADD3 R12, PT, PT, R8, 0x80, RZ ;  /* 0x00000080080c7810 */ /* 0x002fc60007ffe0ff */
[----:B------:R1:W5:Y:S01]  /*0350*/  @!P2 LDG.E.U16 R17, desc[UR4][R22.64] ;  /* 0x000000041611a981 */ /* 0x000362000c1e1500 */
[C---:B--2---:R-:W-:Y:S02]  /*0360*/  VIADD R4, R8.reuse, 0x100 ;  /* 0x0000010008047836 */ /* 0x044fe40000000000 */
[----:B------:R-:W-:Y:S01]  /*0370*/  @!P0 IMAD R5, R11, 0x200, R8 ;  /* 0x000002000b058824 */ /* 0x000fe200078e0208 */
[----:B---3--:R-:W-:Y:S02]  /*0380*/  IADD3 R6, PT, PT, R8, 0x180, RZ ;  /* 0x0000018008067810 */ /* 0x008fe40007ffe0ff */
[----:B------:R-:W-:Y:S01]  /*0390*/  @!P0 MOV R8, R12 ;  /* 0x0000000c00088202 */ /* 0x000fe20000000f00 */
[----:B0-----:R-:W-:Y:S01]  /*03a0*/  @!P0 IMAD.WIDE.U32 R2, R5, 0x2, R2 ;  /* 0x0000000205028825 */ /* 0x001fe200078e0002 */
[-C--:B------:R-:W-:Y:S02]  /*03b0*/  ISETP.GE.AND P5, PT, R12, R9.reuse, PT ;  /* 0x000000090c00720c */ /* 0x080fe40003fa6270 */
[----:B------:R-:W-:-:S02]  /*03c0*/  ISETP.GE.AND P3, PT, R4, R9, PT ;  /* 0x000000090400720c */ /* 0x000fc40003f66270 */
[-C--:B------:R-:W-:Y:S02]  /*03d0*/  ISETP.GE.AND P1, PT, R6, R9.reuse, PT ;  /* 0x000000090600720c */ /* 0x080fe40003f26270 */
[----:B------:R-:W-:Y:S01]  /*03e0*/  ISETP.GE.AND P2, PT, R8, R9, PT ;  /* 0x000000090800720c */ /* 0x000fe20003f46270 */
[----:B-1----:R-:W-:-:S12]  /*03f0*/  @P0 BRA `(.L_x_857) ;  /* 0x0000000000300947 */ /* 0x002fd80003800000 */
[----:B------:R-:W0:Y:S01]  /*0400*/  LDCU.64 UR6, c[0x0][0x388] ;  /* 0x00007100ff0677ac */ /* 0x000e220008000a00 */
[----:B-----5:R-:W-:Y:S01]  /*0410*/  SHF.L.U32 R25, R25, 0x10, RZ ;  /* 0x0000001019197819 */ /* 0x020fe200000006ff */
[----:B------:R-:W-:-:S04]  /*0420*/  IMAD.U32 R4, R24, 0x10000, RZ ;  /* 0x0001000018047824 */ /* 0x000fc800078e00ff */
[----:B0-----:R-:W-:-:S05]  /*0430*/  FMUL.FTZ R25, R25, UR6 ;  /* 0x0000000619197c20 */ /* 0x001fca0008410000 */
[----:B------:R-:W-:-:S13]  /*0440*/  FSETP.GT.FTZ.AND P4, PT, R25, UR7, PT ;  /* 0x0000000719007c0b */ /* 0x000fda000bf94000 */
[----:B------:R-:W-:-:S06]  /*0450*/  @!P4 FMUL.FTZ R5, R25, 1.4426950216293334961 ;  /* 0x3fb8aa3b1905c820 */ /* 0x000fcc0000410000 */
[----:B------:R-:W0:Y:S02]  /*0460*/  @!P4 MUFU.EX2 R5, R5 ;  /* 0x000000050005c308 */ /* 0x000e240000000800 */
[----:B0-----:R-:W-:Y:S01]  /*0470*/  @!P4 FADD.FTZ R7, R5, 1 ;  /* 0x3f8000000507c421 */ /* 0x001fe20000010000 */
[----:B------:R-:W-:-:S05]  /*0480*/  @!P4 FMUL.FTZ R6, R4, R5 ;  /* 0x000000050406c220 */ /* 0x000fca0000410000 */
[----:B------:R-:W0:Y:S02]  /*0490*/  @!P4 MUFU.RCP R7, R7 ;  /* 0x000000070007c308 */ /* 0x000e240000001000 */
[----:B0-----:R-:W-:-:S05]  /*04a0*/  @!P4 FMUL.FTZ R4, R6, R7 ;  /* 0x000000070604c220 */ /* 0x001fca0000410000 */
[----:B------:R-:W-:-:S07]  /*04b0*/  F2FP.BF16.F32.PACK_AB R4, RZ, R4 ;  /* 0x00000004ff04723e */ /* 0x000fce00000010ff */
.L_x_857:
[----:B------:R-:W-:Y:S05]  /*04c0*/  BSYNC.RECONVERGENT B0 ;  /* 0x0000000000007941 */ /* 0x000fea0003800200 */
.L_x_856:
[----:B------:R-:W-:Y:S04]  /*04d0*/  BSSY.RECONVERGENT B0, `(.L_x_858) ;  /* 0x000000e000007945 */ /* 0x000fe80003800200 */
[----:B------:R-:W-:Y:S05]  /*04e0*/  @P5 BRA `(.L_x_859) ;  /* 0x0000000000305947 */ /* 0x000fea0003800000 */
[----:B------:R-:W0:Y:S01]  /*04f0*/  LDCU.64 UR6, c[0x0][0x388] ;  /* 0x00007100ff0677ac */ /* 0x000e220008000a00 */
[----:B-----5:R-:W-:Y:S02]  /*0500*/  SHF.L.U32 R10, R10, 0x10, RZ ;  /* 0x000000100a0a7819 */ /* 0x020fe400000006ff */
[----:B------:R-:W-:-:S03]  /*0510*/  SHF.L.U32 R0, R0, 0x10, RZ ;  /* 0x0000001000007819 */ /* 0x000fc600000006ff */
        /* <DEDUP_REMOVED lines=9> */
.L_x_859:
[----:B------:R-:W-:Y:S05]  /*05b0*/  BSYNC.RECONVERGENT B0 ;  /* 0x0000000000007941 */ /* 0x000fea0003800200 */
.L_x_858:
[----:B------:R-:W-:Y:S04]  /*05c0*/  BSSY.RECONVERGENT B0, `(.L_x_860) ;  /* 0x000000e000007945 */ /* 0x000fe80003800200 */
[----:B------:R-:W-:Y:S05]  /*05d0*/  @P3 BRA `(.L_x_861) ;  /* 0x0000000000303947 */ /* 0x000fea0003800000 */
[----:B------:R-:W0:Y:S01]  /*05e0*/  LDCU.64 UR6, c[0x0][0x388] ;  /* 0x00007100ff0677ac */ /* 0x000e220008000a00 */
[----:B-----5:R-:W-:Y:S01]  /*05f0*/  IMAD.U32 R15, R15, 0x10000, RZ ;  /* 0x000100000f0f7824 */ /* 0x020fe200078e00ff */
        /* <DEDUP_REMOVED lines=10> */
.L_x_861:
[----:B------:R-:W-:Y:S05]  /*06a0*/  BSYNC.RECONVERGENT B0 ;  /* 0x0000000000007941 */ /* 0x000fea0003800200 */
.L_x_860:
[----:B------:R-:W-:Y:S04]  /*06b0*/  BSSY.RECONVERGENT B0, `(.L_x_862) ;  /* 0x000000e000007945 */ /* 0x000fe80003800200 */
[----:B------:R-:W-:Y:S05]  /*06c0*/  @P1 BRA `(.L_x_863) ;  /* 0x0000000000301947 */ /* 0x000fea0003800000 */
        /* <DEDUP_REMOVED lines=12> */
.L_x_863:
[----:B------:R-:W-:Y:S05]  /*0790*/  BSYNC.RECONVERGENT B0 ;  /* 0x0000000000007941 */ /* 0x000fea0003800200 */
.L_x_862:
[----:B------:R0:W-:Y:S01]  /*07a0*/  @!P0 STG.E.U16 desc[UR4][R2.64], R4 ;  /* 0x0000000402008986 */ /* 0x0001e2000c101504 */
[----:B------:R-:W-:Y:S04]  /*07b0*/  BSSY.RECONVERGENT B0, `(.L_x_864) ;  /* 0x000000c000007945 */ /* 0x000fe80003800200 */
[----:B------:R-:W-:Y:S05]  /*07c0*/  @P2 BRA `(.L_x_865) ;  /* 0x0000000000282947 */ /* 0x000fea0003800000 */
[----:B0-----:R-:W0:Y:S01]  /*07d0*/  LDC.64 R2, c[0x0][0x398] ;  /* 0x0000e600ff027b82 */ /* 0x001e220000000a00 */
[----:B------:R-:W-:Y:S02]  /*07e0*/  LEA R5, R11, R8, 0x9 ;  /* 0x000000080b057211 */ /* 0x000fe400078e48ff */
[----:B------:R-:W-:-:S04]  /*07f0*/  IADD3 R8, PT, PT, R8, 0x80, RZ ;  /* 0x0000008008087810 */ /* 0x000fc80007ffe0ff */
[----:B------:R-:W-:-:S13]  /*0800*/  ISETP.GE.AND P0, PT, R8, R9, PT ;  /* 0x000000090800720c */ /* 0x000fda0003f06270 */
[----:B------:R-:W-:Y:S01]  /*0810*/  @!P0 IMAD R7, R11, 0x200, R8 ;  /* 0x000002000b078824 */ /* 0x000fe200078e0208 */
[----:B------:R-:W-:Y:S01]  /*0820*/  @!P0 IADD3 R8, PT, PT, R8, 0x80, RZ ;  /* 0x0000008008088810 */ /* 0x000fe20007ffe0ff */
[----:B0-----:R-:W-:-:S04]  /*0830*/  IMAD.WIDE.U32 R4, R5, 0x2, R2 ;  /* 0x0000000205047825 */ /* 0x001fc800078e0002 */
[----:B------:R-:W-:Y:S01]  /*0840*/  @!P0 IMAD.WIDE.U32 R2, R7, 0x2, R2 ;  /* 0x0000000207028825 */ /* 0x000fe200078e0002 */
[----:B-----5:R1:W-:Y:S04]  /*0850*/  STG.E.U16 desc[UR4][R4.64], R0 ;  /* 0x0000000004007986 */ /* 0x0203e8000c101504 */
[----:B------:R1:W-:Y:S02]  /*0860*/  @!P0 STG.E.U16 desc[UR4][R2.64], R14 ;  /* 0x0000000e02008986 */ /* 0x0003e4000c101504 */
.L_x_865:
[----:B------:R-:W-:Y:S05]  /*0870*/  BSYNC.RECONVERGENT B0 ;  /* 0x0000000000007941 */ /* 0x000fea0003800200 */
.L_x_864:
[----:B------:R-:W-:-:S13]  /*0880*/  ISETP.GE.AND P0, PT, R8, R9, PT ;  /* 0x000000090800720c */ /* 0x000fda0003f06270 */
[----:B------:R-:W-:Y:S05]  /*0890*/  @P0 EXIT ;  /* 0x000000000000094d */ /* 0x000fea0003800000 */
[----:B01----:R-:W0:Y:S01]  /*08a0*/  LDC.64 R2, c[0x0][0x398] ;  /* 0x0000e600ff027b82 */ /* 0x003e220000000a00 */
[----:B------:R-:W-:-:S05]  /*08b0*/  LEA R11, R11, R8, 0x9 ;  /* 0x000000080b0b7211 */ /* 0x000fca00078e48ff */
[----:B0-----:R-:W-:-:S05]  /*08c0*/  IMAD.WIDE.U32 R2, R11, 0x2, R2 ;  /* 0x000000020b027825 */ /* 0x001fca00078e0002 */
[----:B-----5:R-:W-:Y:S01]  /*08d0*/  STG.E.U16 desc[UR4][R2.64], R16 ;  /* 0x0000001002007986 */ /* 0x020fe2000c101504 */
[----:B------:R-:W-:Y:S05]  /*08e0*/  EXIT ;  /* 0x000000000000794d */ /* 0x000fea0003800000 */
.L_x_866:
        /* <DEDUP_REMOVED lines=9> */
.L_x_7558:


//--------------------- .text._ZN2at6native29vectorized_elementwise_kernelILi2EZZZNS0_65_GLOBAL__N__cd49fe81_27_ActivationSoftplusKernel_cu_9e10b42f_310024softplus_backward_kernelERNS_18TensorIteratorBaseERKN3c106ScalarES8_ENKUlvE_clEvENKUlvE2_clEvEUlNS5_8BFloat16ESB_E_St5arrayIPcLm3EEEEviT0_T1_ --------------------------
	.section	.text._ZN2at6native29vectorized_elementwise_kernelILi2EZZZNS0_65_GLOBAL__N__cd49fe81_27_ActivationSoftplusKernel_cu_9e10b42f_310024softplus_backward_kernelERNS_18TensorIteratorBaseERKN3c106ScalarES8_ENKUlvE_clEvENKUlvE2_clEvEUlNS5_8BFloat16ESB_E_St5arrayIPcLm3EEEEviT0_T1_,"ax",@progbits
	.align	128
        .global         _ZN2at6native29vectorized_elementwise_kernelILi2EZZZNS0_65_GLOBAL__N__cd49fe81_27_ActivationSoftplusKernel_cu_9e10b42f_310024softplus_backward_kernelERNS_18TensorIteratorBaseERKN3c106ScalarES8_ENKUlvE_clEvENKUlvE2_clEvEUlNS5_8BFloat16ESB_E_St5arrayIPcLm3EEEEviT0_T1_
        .type           _ZN2at6native29vectorized_elementwise_kernelILi2EZZZNS0_65_GLOBAL__N__cd49fe81_27_ActivationSoftplusKernel_cu_9e10b42f_310024softplus_backward_kernelERNS_18TensorIteratorBaseERKN3c106ScalarES8_ENKUlvE_clEvENKUlvE2_clEvEUlNS5_8BFloat16ESB_E_St5arrayIPcLm3EEEEviT0_T1_,@function
        .size           _ZN2at6native29vectorized_elementwise_kernelILi2EZZZNS0_65_GLOBAL__N__cd49fe81_27_ActivationSoftplusKernel_cu_9e10b42f_310024softplus_backward_kernelERNS_18TensorIteratorBaseERKN3c106ScalarES8_ENKUlvE_clEvENKUlvE2_clEvEUlNS5_8BFloat16ESB_E_St5arrayIPcLm3EEEEviT0_T1_,(.L_x_7559 - _ZN2at6native29vectorized_elementwise_kernelILi2EZZZNS0_65_GLOBAL__N__cd49fe81_27_ActivationSoftplusKernel_cu_9e10b42f_310024softplus_backward_kernelERNS_18TensorIteratorBaseERKN3c106ScalarES8_ENKUlvE_clEvENKUlvE2_clEvEUlNS5_8BFloat16ESB_E_St5arrayIPcLm3EEEEviT0_T1_)
        .other          _ZN2at6native29vectorized_elementwise_kernelILi2EZZZNS0_65_GLOBAL__N__cd49fe81_27_ActivationSoftplusKernel_cu_9e10b42f_310024softplus_backward_kernelERNS_18TensorIteratorBaseERKN3c106ScalarES8_ENKUlvE_clEvENKUlvE2_clEvEUlNS5_8BFloat16ESB_E_St5arrayIPcLm3EEEEviT0_T1_,@"STO_CUDA_ENTRY STV_DEFAULT"
_ZN2at6native29vectorized_elementwise_kernelILi2EZZZNS0_65_GLOBAL__N__cd49fe81_27_ActivationSoftplusKernel_cu_9e10b42f_310024softplus_backward_kernelERNS_18TensorIteratorBaseERKN3c106ScalarES8_ENKUlvE_clEvENKUlvE2_clEvEUlNS5_8BFloat16ESB_E_St5arrayIPcLm3EEEEviT0_T1_:
.text._ZN2at6native29vectorized_elementwise_kernelILi2EZZZNS0_65_GLOBAL__N__cd49fe81_27_ActivationSoftplusKernel_cu_9e10b42f_310024softplus_backward_kernelERNS_18TensorIteratorBaseERKN3c106ScalarES8_ENKUlvE_clEvENKUlvE2_clEvEUlNS5_8BFloat16ESB_E_St5arrayIPcLm3EEEEviT0_T1_:
[----:B------:R-:W-:Y:S01]  /*0000*/  LDC R1, c[0x0][0x37c] ;  /* 0x0000df00ff017b82 */ /* 0x000fe20000000800 */
[----:B------:R-:W0:Y:S01]  /*0010*/  S2R R0, SR_CTAID.X ;  /* 0x0000000000007919 */ /* 0x000e220000002500 */
[----:B------:R-:W1:Y:S01]  /*0020*/  LDCU UR6, c[0x0][0x380] ;  /* 0x00007000ff0677ac */ /* 0x000e620008000800 */
[----:B------:R-:W2:Y:S01]  /*0030*/  LDCU.64 UR4, c[0x0][0x358] ;  /* 0x00006b00ff0477ac */ /* 0x000ea20008000a00 */
[----:B0-----:R-:W-:-:S04]  /*0040*/  SHF.L.U32 R0, R0, 0xa, RZ ;  /* 0x0000000a00007819 */ /* 0x001fc800000006ff */
[----:B-1----:R-:W-:-:S04]  /*0050*/  IADD3 R2, PT, PT, -R0, UR6, RZ ;  /* 0x0000000600027c10 */ /* 0x002fc8000fffe1ff */
[----:B------:R-:W-:-:S13]  /*0060*/  ISETP.GT.U32.AND P0, PT, R2, 0x3ff, PT ;  /* 0x000003ff0200780c */ /* 0x000fda0003f04070 */
[----:B--2---:R-:W-:Y:S05]  /*0070*/  @P0 BRA `(.L_x_867) ;  /* 0x00000010006c0947 */ /* 0x004fea0003800000 */
[----:B------:R-:W0:Y:S01]  /*0080*/  S2R R21, SR_TID.X ;  /* 0x0000000000157919 */ /* 0x000e220000002100 */
[----:B------:R-:W1:Y:S01]  /*0090*/  LDC.64 R12, c[0x0][0x3a0] ;  /* 0x0000e800ff0c7b82 */ /* 0x000e620000000a00 */
[----:B------:R-:W-:-:S07]  /*00a0*/  PRMT R4, RZ, 0x7610, R4 ;  /* 0x00007610ff047816 */ /* 0x000fce0000000004 */
[----:B------:R-:W2:Y:S08]  /*00b0*/  LDC.64 R24, c[0x0][0x3a8] ;  /* 0x0000ea00ff187b82 */ /* 0x000eb00000000a00 */
[----:B------:R-:W3:Y:S08]  /*00c0*/  LDC.64 R6, c[0x0][0x3a0] ;  /* 0x0000e800ff067b82 */ /* 0x000ef00000000a00 */
[----:B------:R-:W4:Y:S01]  /*00d0*/  LDC.64 R22, c[0x0][0x3a8] ;  /* 0x0000ea00ff167b82 */ /* 0x000f220000000a00 */
[----:B0-----:R-:W-:-:S07]  /*00e0*/  ISETP.GE.U32.AND P0, PT, R21, R2, PT ;  /* 0x000000021500720c */ /* 0x001fce0003f06070 */
[----:B------:R-:W0:Y:S01]  /*00f0*/  LDC.64 R18, c[0x0][0x3a0] ;  /* 0x0000e800ff127b82 */ /* 0x000e220000000a00 */
[----:B------:R-:W-:-:S07]  /*0100*/  MOV R3, R21 ;  /* 0x0000001500037202 */ /* 0x000fce0000000f00 */
[----:B------:R-:W0:Y:S01]  /*0110*/  LDC.64 R16, c[0x0][0x3a8] ;  /* 0x0000ea00ff107b82 */ /* 0x000e220000000a00 */
[----:B------:R-:W-:-:S07]  /*0120*/  @!P0 VIADD R21, R3, 0x80 ;  /* 0x0000008003158836 */ /* 0x000fce0000000000 */
[----:B------:R-:W0:Y:S01]  /*0130*/  LDC.64 R14, c[0x0][0x3a0] ;  /* 0x0000e800ff0e7b82 */ /* 0x000e220000000a00 */
[----:B------:R-:W-:-:S07]  /*0140*/  ISETP.GE.U32.AND P1, PT, R21, R2, PT ;  /* 0x000000021500720c */ /* 0x000fce0003f26070 */
[----:B------:R-:W0:Y:S06]  /*0150*/  LDC.64 R28, c[0x0][0x3a0] ;  /* 0x0000e800ff1c7b82 */ /* 0x000e2c0000000a00 */
[----:B------:R-:W-:Y:S02]  /*0160*/  @!P1 IADD3 R5, PT, PT, R0, R21, RZ ;  /* 0x0000001500059210 */ /* 0x000fe40007ffe0ff */
[----:B------:R-:W-:-:S03]  /*0170*/  @!P1 IADD3 R21, PT, PT, R21, 0x80, RZ ;  /* 0x0000008015159810 */ /* 0x000fc60007ffe0ff */
[----:B-1----:R-:W-:Y:S01]  /*0180*/  @!P1 IMAD.WIDE.U32 R12, R5, 0x2, R12 ;  /* 0x00000002050c9825 */ /* 0x002fe200078e000c */
[----:B------:R-:W-:-:S03]  /*0190*/  ISETP.GE.U32.AND P2, PT, R21, R2, PT ;  /* 0x000000021500720c */ /* 0x000fc60003f46070 */
[----:B--2---:R-:W-:Y:S01]  /*01a0*/  @!P1 IMAD.WIDE.U32 R24, R5, 0x2, R24 ;  /* 0x0000000205189825 */ /* 0x004fe200078e0018 */
[----:B------:R1:W5:Y:S09]  /*01b0*/  @!P1 LDG.E.U16 R4, desc[UR4][R12.64] ;  /* 0x000000040c049981 */ /* 0x000372000c1e1500 */
[----:B------:R-:W-:Y:S01]  /*01c0*/  @!P2 IMAD.IADD R11, R0, 0x1, R21 ;  /* 0x00000001000ba824 */ /* 0x000fe200078e0215 */
[----:B------:R-:W-:Y:S01]  /*01d0*/  @!P2 IADD3 R21, PT, PT, R21, 0x80, RZ ;  /* 0x000000801515a810 */ /* 0x000fe20007ffe0ff */
[----:B-1----:R-:W1:Y:S03]  /*01e0*/  LDC.64 R12, c[0x0][0x3a8] ;  /* 0x0000ea00ff0c7b82 */ /* 0x002e660000000a00 */
[----:B------:R-:W-:-:S13]  /*01f0*/  ISETP.GE.U32.AND P3, PT, R21, R2, PT ;  /* 0x000000021500720c */ /* 0x000fda0003f66070 */
[----:B------:R-:W-:Y:S01]  /*0200*/  @!P3 IADD3 R9, PT, PT, R0, R21, RZ ;  /* 0x000000150009b210 */ /* 0x000fe20007ffe0ff */
[----:B------:R-:W-:-:S05]  /*0210*/  @!P3 VIADD R21, R21, 0x80 ;  /* 0x000000801515b836 */ /* 0x000fca0000000000 */
[----:B------:R-:W-:Y:S01]  /*0220*/  ISETP.GE.U32.AND P4, PT, R21, R2, PT ;  /* 0x000000021500720c */ /* 0x000fe20003f86070 */
[----:B---3--:R-:W-:Y:S01]  /*0230*/  @!P2 IMAD.WIDE.U32 R26, R11, 0x2, R6 ;  /* 0x000000020b1aa825 */ /* 0x008fe200078e0006 */
[----:B------:R-:W-:-:S03]  /*0240*/  PRMT R5, RZ, 0x7610, R5 ;  /* 0x00007610ff057816 */ /* 0x000fc60000000005 */
[----:B----4-:R-:W-:-:S03]  /*0250*/  @!P2 IMAD.WIDE.U32 R22, R11, 0x2, R22 ;  /* 0x000000020b16a825 */ /* 0x010fc600078e0016 */
[----:B------:R2:W5:Y:S05]  /*0260*/  @!P1 LDG.E.U16 R5, desc[UR4][R24.64] ;  /* 0x0000000418059981 */ /* 0x00056a000c1e1500 */
[----:B------:R-:W-:Y:S02]  /*0270*/  @!P4 IADD3 R11, PT, PT, R0, R21, RZ ;  /* 0x00000015000bc210 */ /* 0x000fe40007ffe0ff */
[----:B------:R-:W-:Y:S01]  /*0280*/  @!P4 IADD3 R21, PT, PT, R21, 0x80, RZ ;  /* 0x000000801515c810 */ /* 0x000fe20007ffe0ff */
[----:B--2---:R-:W2:Y:S03]  /*0290*/  LDC.64 R24, c[0x0][0x3a8] ;  /* 0x0000ea00ff187b82 */ /* 0x004ea60000000a00 */
[----:B------:R-:W-:-:S02]  /*02a0*/  ISETP.GE.U32.AND P1, PT, R21, R2, PT ;  /* 0x000000021500720c */ /* 0x000fc40003f26070 */
[----:B------:R-:W-:Y:S02]  /*02b0*/  PRMT R6, RZ, 0x7610, R6 ;  /* 0x00007610ff067816 */ /* 0x000fe40000000006 */
[----:B------:R-:W-:Y:S01]  /*02c0*/  PRMT R7, RZ, 0x7610, R7 ;  /* 0x00007610ff077816 */ /* 0x000fe20000000007 */
[----:B0-----:R-:W-:-:S03]  /*02d0*/  @!P3 IMAD.WIDE.U32 R18, R9, 0x2, R18 ;  /* 0x000000020912b825 */ /* 0x001fc600078e0012 */
[----:B------:R-:W5:Y:S01]  /*02e0*/  @!P2 LDG.E.U16 R6, desc[UR4][R26.64] ;  /* 0x000000041a06a981 */ /* 0x000f62000c1e1500 */
[----:B------:R-:W-:-:S04]  /*02f0*/  @!P3 IMAD.WIDE.U32 R16, R9, 0x2, R16 ;  /* 0x000000020910b825 */ /* 0x000fc800078e0010 */
[----:B------:R-:W-:Y:S01]  /*0300*/  @!P1 IMAD.IADD R20, R0, 0x1, R21 ;  /* 0x0000000100149824 */ /* 0x000fe200078e0215 */
[----:B------:R-:W-:Y:S01]  /*0310*/  @!P1 IADD3 R21, PT, PT, R21, 0x80, RZ ;  /* 0x0000008015159810 */ /* 0x000fe20007ffe0ff */
[----:B------:R0:W5:Y:S01]  /*0320*/  @!P2 LDG.E.U16 R7, desc[UR4][R22.64] ;  /* 0x000000041607a981 */ /* 0x000162000c1e1500 */
[----:B------:R-:W-:Y:S02]  /*0330*/  PRMT R9, RZ, 0x7610, R9 ;  /* 0x00007610ff097816 */ /* 0x000fe40000000009 */
[----:B------:R-:W-:Y:S01]  /*0340*/  ISETP.GE.U32.AND P2, PT, R21, R2, PT ;  /* 0x000000021500720c */ /* 0x000fe20003f46070 */
[C---:B------:R-:W-:Y:S01]  /*0350*/  @!P4 IMAD.WIDE.U32 R14, R11.reuse, 0x2, R14 ;  /* 0x000000020b0ec825 */ /* 0x040fe200078e000e */
[----:B------:R-:W-:Y:S02]  /*0360*/  PRMT R8, RZ, 0x7610, R8 ;  /* 0x00007610ff087816 */ /* 0x000fe40000000008 */
[----:B------:R-:W-:Y:S01]  /*0370*/  PRMT R10, RZ, 0x7610, R10 ;  /* 0x00007610ff0a7816 */ /* 0x000fe2000000000a */
[----:B-1----:R-:W-:Y:S01]  /*0380*/  @!P4 IMAD.WIDE.U32 R12, R11, 0x2, R12 ;  /* 0x000000020b0cc825 */ /* 0x002fe200078e000c */
[----:B------:R1:W5:Y:S01]  /*0390*/  @!P3 LDG.E.U16 R9, desc[UR4][R16.64] ;  /* 0x000000041009b981 */ /* 0x000362000c1e1500 */
[----:B------:R-:W-:Y:S01]  /*03a0*/  PRMT R11, RZ, 0x7610, R11 ;  /* 0x00007610ff0b7816 */ /* 0x000fe2000000000b */
[----:B0-----:R-:W0:Y:S02]  /*03b0*/  LDC.64 R22, c[0x0][0x3a0] ;  /* 0x0000e800ff167b82 */ /* 0x001e240000000a00 */
[----:B------:R3:W5:Y:S01]  /*03c0*/  @!P3 LDG.E.U16 R8, desc[UR4][R18.64] ;  /* 0x000000041208b981 */ /* 0x000762000c1e1500 */
[----:B------:R-:W-:-:S02]  /*03d0*/  @!P1 IMAD.WIDE.U32 R28, R20, 0x2, R28 ;  /* 0x00000002141c9825 */ /* 0x000fc400078e001c */
[----:B------:R-:W-:Y:S01]  /*03e0*/  @!P2 IADD3 R27, PT, PT, R0, R21, RZ ;  /* 0x00000015001ba210 */ /* 0x000fe20007ffe0ff */
[----:B------:R4:W5:Y:S02]  /*03f0*/  @!P4 LDG.E.U16 R10, desc[UR4][R14.64] ;  /* 0x000000040e0ac981 */ /* 0x000964000c1e1500 */
[----:B-1----:R-:W1:Y:S01]  /*0400*/  LDC.64 R16, c[0x0][0x3a8] ;  /* 0x0000ea00ff107b82 */ /* 0x002e620000000a00 */
[----:B--2---:R-:W-:Y:S01]  /*0410*/  @!P1 IMAD.WIDE.U32 R24, R20, 0x2, R24 ;  /* 0x0000000214189825 */ /* 0x004fe200078e0018 */
[----:B------:R2:W5:Y:S01]  /*0420*/  @!P4 LDG.E.U16 R11, desc[UR4][R12.64] ;  /* 0x000000040c0bc981 */ /* 0x000562000c1e1500 */
[----:B---3--:R-:W-:Y:S02]  /*0430*/  PRMT R18, RZ, 0x7610, R18 ;  /* 0x00007610ff127816 */ /* 0x008fe40000000012 */
[----:B------:R-:W-:Y:S01]  /*0440*/  PRMT R19, RZ, 0x7610, R19 ;  /* 0x00007610ff137816 */ /* 0x000fe20000000013 */
[----:B------:R-:W-:Y:S02]  /*0450*/  @!P2 VIADD R21, R21, 0x80 ;  /* 0x000000801515a836 */ /* 0x000fe40000000000 */
[----:B----4-:R-:W3:Y:S01]  /*0460*/  LDC.64 R14, c[0x0][0x3a8] ;  /* 0x0000ea00ff0e7b82 */ /* 0x010ee20000000a00 */
[----:B------:R-:W5:Y:S04]  /*0470*/  @!P1 LDG.E.U16 R18, desc[UR4][R28.64] ;  /* 0x000000041c129981 */ /* 0x000f68000c1e1500 */
[----:B------:R4:W5:Y:S03]  /*0480*/  @!P1 LDG.E.U16 R19, desc[UR4][R24.64] ;  /* 0x0000000418139981 */ /* 0x000966000c1e1500 */
[----:B--2---:R-:W2:Y:S01]  /*0490*/  LDC.64 R12, c[0x0][0x3a0] ;  /* 0x0000e800ff0c7b82 */ /* 0x004ea20000000a00 */
[----:B------:R-:W-:Y:S01]  /*04a0*/  ISETP.GE.U32.AND P1, PT, R21, R2, PT ;  /* 0x000000021500720c */ /* 0x000fe20003f26070 */
[----:B0-----:R-:W-:-:S04]  /*04b0*/  @!P2 IMAD.WIDE.U32 R22, R27, 0x2, R22 ;  /* 0x000000021b16a825 */ /* 0x001fc800078e0016 */
[----:B-1----:R-:W-:Y:S01]  /*04c0*/  @!P2 IMAD.WIDE.U32 R16, R27, 0x2, R16 ;  /* 0x000000021b10a825 */ /* 0x002fe200078e0010 */
[----:B----4-:R-:W-:-:S07]  /*04d0*/  PRMT R24, RZ, 0x7610, R24 ;  /* 0x00007610ff187816 */ /* 0x010fce0000000018 */
[----:B------:R-:W-:Y:S02]  /*04e0*/  @!P1 IADD3 R27, PT, PT, R0, R21, RZ ;  /* 0x00000015001b9210 */ /* 0x000fe40007ffe0ff */
[----:B------:R-:W-:-:S03]  /*04f0*/  PRMT R25, RZ, 0x7610, R25 ;  /* 0x00007610ff197816 */ /* 0x000fc60000000019 */
[----:B---3--:R-:W-:-:S04]  /*0500*/  @!P1 IMAD.WIDE.U32 R14, R27, 0x2, R14 ;  /* 0x000000021b0e9825 */ /* 0x008fc800078e000e */
[----:B--2---:R-:W-:Y:S01]  /*0510*/  @!P1 IMAD.WIDE.U32 R12, R27, 0x2, R12 ;  /* 0x000000021b0c9825 */ /* 0x004fe200078e000c */
[----:B------:R-:W5:Y:S04]  /*0520*/  @!P1 LDG.E.U16 R25, desc[UR4][R14.64] ;  /* 0x000000040e199981 */ /* 0x000f68000c1e1500 */
[----:B------:R-:W5:Y:S01]  /*0530*/  @!P1 LDG.E.U16 R24, desc[UR4][R12.64] ;  /* 0x000000040c189981 */ /* 0x000f62000c1e1500 */
[----:B------:R-:W-:Y:S02]  /*0540*/  PRMT R20, RZ, 0x7610, R20 ;  /* 0x00007610ff147816 */ /* 0x000fe40000000014 */
[----:B------:R-:W-:-:S04]  /*0550*/  PRMT R21, RZ, 0x7610, R21 ;  /* 0x00007610ff157816 */ /* 0x000fc80000000015 */
[----:B------:R0:W5:Y:S04]  /*0560*/  @!P2 LDG.E.U16 R20, desc[UR4][R22.64] ;  /* 0x000000041614a981 */ /* 0x000168000c1e1500 */
[----:B------:R1:W5:Y:S01]  /*0570*/  @!P2 LDG.E.U16 R21, desc[UR4][R16.64] ;  /* 0x000000041015a981 */ /* 0x000362000c1e1500 */
[----:B0-----:R-:W0:Y:S08]  /*0580*/  LDC.64 R22, c[0x0][0x3a0] ;  /* 0x0000e800ff167b82 */ /* 0x001e300000000a00 */
[----:B-1----:R-:W1:Y:S01]  /*0590*/  LDC.64 R16, c[0x0][0x3a8] ;  /* 0x0000ea00ff107b82 */ /* 0x002e620000000a00 */
[----:B------:R-:W-:-:S02]  /*05a0*/  @!P0 IADD3 R27, PT, PT, R0, R3, RZ ;  /* 0x00000003001b8210 */ /* 0x000fc40007ffe0ff */
[----:B------:R-:W-:-:S03]  /*05b0*/  PRMT R26, RZ, 0x7610, R26 ;  /* 0x00007610ff1a7816 */ /* 0x000fc6000000001a */
[----:B0-----:R-:W-:-:S05]  /*05c0*/  @!P0 IMAD.WIDE.U32 R22, R27, 0x2, R22 ;  /* 0x000000021b168825 */ /* 0x001fca00078e0016 */
[----:B------:R0:W5:Y:S01]  /*05d0*/  @!P0 LDG.E.U16 R26, desc[UR4][R22.64] ;  /* 0x00000004161a8981 */ /* 0x000162000c1e1500 */
[----:B-1----:R-:W-:Y:S01]  /*05e0*/  @!P0 IMAD.WIDE.U32 R16, R27, 0x2, R16 ;  /* 0x000000021b108825 */ /* 0x002fe200078e0010 */
[----:B------:R-:W-:-:S06]  /*05f0*/  PRMT R27, RZ, 0x7610, R27 ;  /* 0x00007610ff1b7816 */ /* 0x000fcc000000001b */
[----:B------:R0:W5:Y:S01]  /*0600*/  @!P0 LDG.E.U16 R27, desc[UR4][R16.64] ;  /* 0x00000004101b8981 */ /* 0x000162000c1e1500 */
[----:B------:R-:W-:Y:S01]  /*0610*/  ISETP.GE.U32.AND P0, PT, R3, R2, PT ;  /* 0x000000020300720c */ /* 0x000fe20003f06070 */
[----:B------:R-:W-:-:S12]  /*0620*/  BSSY.RECONVERGENT B0, `(.L_x_868) ;  /* 0x000000e000007945 */ /* 0x000fd80003800200 */
[----:B0-----:R-:W-:Y:S05]  /*0630*/  @P0 BRA `(.L_x_869) ;  /* 0x0000000000300947 */ /* 0x001fea0003800000 */
[----:B------:R-:W0:Y:S01]  /*0640*/  LDCU.64 UR6, c[0x0][0x388] ;  /* 0x00007100ff0677ac */ /* 0x000e220008000a00 */
[----:B-----5:R-:W-:Y:S01]  /*0650*/  IMAD.U32 R27, R27, 0x10000, RZ ;  /* 0x000100001b1b7824 */ /* 0x020fe200078e00ff */
[----:B------:R-:W-:-:S03]  /*0660*/  SHF.L.U32 R14, R26, 0x10, RZ ;  /* 0x000000101a0e7819 */ /* 0x000fc600000006ff */
[----:B0-----:R-:W-:-:S05]  /*0670*/  FMUL.FTZ R27, R27, UR6 ;  /* 0x000000061b1b7c20 */ /* 0x001fca0008410000 */
[----:B------:R-:W-:-:S13]  /*0680*/  FSETP.GT.FTZ.AND P1, PT, R27, UR7, PT ;  /* 0x000000071b007c0b */ /* 0x000fda000bf34000 */
[----:B------:R-:W-:-:S04]  /*0690*/  @!P1 FMUL.FTZ R12, R27, 1.4426950216293334961 ;  /* 0x3fb8aa3b1b0c9820 */ /* 0x000fc80000410000 */
[----:B------:R-:W0:Y:S02]  /*06a0*/  @!P1 MUFU.EX2 R13, R12 ;  /* 0x0000000c000d9308 */ /* 0x000e240000000800 */
[----:B0-----:R-:W-:Y:S01]  /*06b0*/  @!P1 FADD.FTZ R15, R13, 1 ;  /* 0x3f8000000d0f9421 */ /* 0x001fe20000010000 */
[----:B------:R-:W-:-:S05]  /*06c0*/  @!P1 FMUL.FTZ R13, R14, R13 ;  /* 0x0000000d0e0d9220 */ /* 0x000fca0000410000 */
[----:B------:R-:W0:Y:S02]  /*06d0*/  @!P1 MUFU.RCP R16, R15 ;  /* 0x0000000f00109308 */ /* 0x000e240000001000 */
[----:B0-----:R-:W-:-:S05]  /*06e0*/  @!P1 FMUL.FTZ R14, R13, R16 ;  /* 0x000000100d0e9220 */ /* 0x001fca0000410000 */
[----:B------:R-:W-:-:S07]  /*06f0*/  F2FP.BF16.F32.PACK_AB R14, RZ, R14 ;  /* 0x0000000eff0e723e */ /* 0x000fce00000010ff */
.L_x_869:
[----:B------:R-:W-:Y:S05]  /*0700*/  BSYNC.RECONVERGENT B0 ;  /* 0x0000000000007941 */ /* 0x000fea0003800200 */
.L_x_868:
[C---:B------:R-:W-:Y:S01]  /*0710*/  IADD3 R15, PT, PT, R3.reuse, 0x100, RZ ;  /* 0x00000100030f7810 */ /* 0x040fe20007ffe0ff */
[----:B------:R-:W0:Y:S01]  /*0720*/  @!P0 LDC.64 R12, c[0x0][0x398] ;  /* 0x0000e600ff0c8b82 */ /* 0x000e220000000a00 */
[----:B------:R-:W-:Y:S01]  /*0730*/  VIADD R17, R3, 0x180 ;  /* 0x0000018003117836 */ /* 0x000fe20000000000 */
[----:B------:R-:W-:Y:S01]  /*0740*/  BSSY.RECONVERGENT B0, `(.L_x_870) ;  /* 0x0000014000007945 */ /* 0x000fe20003800200 */
[-C--:B------:R-:W-:Y:S02]  /*0750*/  ISETP.GE.U32.AND P1, PT, R15, R2.reuse, PT ;  /* 0x000000020f00720c */ /* 0x080fe40003f26070 */
[----:B------:R-:W-:Y:S02]  /*0760*/  IADD3 R15, PT, PT, R3, 0x80, RZ ;  /* 0x00000080030f7810 */ /* 0x000fe40007ffe0ff */
[-C--:B------:R-:W-:Y:S02]  /*0770*/  ISETP.GE.U32.AND P2, PT, R17, R2.reuse, PT ;  /* 0x000000021100720c */ /* 0x080fe40003f46070 */
[----:B------:R-:W-:-:S02]  /*0780*/  ISETP.GE.U32.AND P4, PT, R15, R2, PT ;  /* 0x000000020f00720c */ /* 0x000fc40003f86070 */
[----:B------:R-:W-:-:S04]  /*0790*/  IADD3 R17, PT, PT, R3, 0x200, RZ ;  /* 0x0000020003117810 */ /* 0x000fc80007ffe0ff */
[----:B------:R-:W-:-:S07]  /*07a0*/  ISETP.GE.U32.AND P3, PT, R17, R2, PT ;  /* 0x000000021100720c */ /* 0x000fce0003f66070 */
[----:B------:R-:W-:Y:S06]  /*07b0*/  @P4 BRA `(.L_x_871) ;  /* 0x0000000000304947 */ /* 0x000fec0003800000 */
[----:B------:R-:W1:Y:S01]  /*07c0*/  LDCU.64 UR6, c[0x0][0x388] ;  /* 0x00007100ff0677ac */ /* 0x000e620008000a00 */
[----:B-----5:R-:W-:Y:S01]  /*07d0*/  IMAD.U32 R5, R5, 0x10000, RZ ;  /* 0x0001000005057824 */ /* 0x020fe200078e00ff */
[----:B------:R-:W-:-:S03]  /*07e0*/  SHF.L.U32 R4, R4, 0x10, RZ ;  /* 0x0000001004047819 */ /* 0x000fc600000006ff */
[----:B-1----:R-:W-:-:S05]  /*07f0*/  FMUL.FTZ R5, R5, UR6 ;  /* 0x0000000605057c20 */ /* 0x002fca0008410000 */
[----:B------:R-:W-:-:S13]  /*0800*/  FSETP.GT.FTZ.AND P4, PT, R5, UR7, PT ;  /* 0x0000000705007c0b */ /* 0x000fda000bf94000 */
[----:B------:R-:W-:-:S06]  /*0810*/  @!P4 FMUL.FTZ R5, R5, 1.4426950216293334961 ;  /* 0x3fb8aa3b0505c820 */ /* 0x000fcc0000410000 */
[----:B------:R-:W1:Y:S02]  /*0820*/  @!P4 MUFU.EX2 R5, R5 ;  /* 0x000000050005c308 */ /* 0x000e640000000800 */
[----:B-1----:R-:W-:Y:S01]  /*0830*/  @!P4 FADD.FTZ R17, R5, 1 ;  /* 0x3f8000000511c421 */ /* 0x002fe20000010000 */
[----:B------:R-:W-:-:S05]  /*0840*/  @!P4 FMUL.FTZ R16, R4, R5 ;  /* 0x000000050410c220 */ /* 0x000fca0000410000 */
[----:B------:R-:W1:Y:S02]  /*0850*/  @!P4 MUFU.RCP R17, R17 ;  /* 0x000000110011c308 */ /* 0x000e640000001000 */
[----:B-1----:R-:W-:-:S05]  /*0860*/  @!P4 FMUL.FTZ R4, R16, R17 ;  /* 0x000000111004c220 */ /* 0x002fca0000410000 */
[----:B------:R-:W-:-:S07]  /*0870*/  F2FP.BF16.F32.PACK_AB R4, RZ, R4 ;  /* 0x00000004ff04723e */ /* 0x000fce00000010ff */
.L_x_871:
[----:B------:R-:W-:Y:S05]  /*0880*/  BSYNC.RECONVERGENT B0 ;  /* 0x0000000000007941 */ /* 0x000fea0003800200 */
.L_x_870:
[C---:B-----5:R-:W-:Y:S01]  /*0890*/  IADD3 R5, PT, PT, R3.reuse, 0x280, RZ ;  /* 0x0000028003057810 */ /* 0x060fe20007ffe0ff */
[C---:B------:R-:W-:Y:S01]  /*08a0*/  VIADD R23, R3.reuse, 0x380 ;  /* 0x0000038003177836 */ /* 0x040fe20000000000 */
[----:B------:R-:W-:Y:S01]  /*08b0*/  IADD3 R17, PT, PT, R3, 0x300, RZ ;  /* 0x0000030003117810 */ /* 0x000fe20007ffe0ff */
[----:B------:R-:W-:Y:S01]  /*08c0*/  BSSY.RECONVERGENT B0, `(.L_x_872) ;  /* 0x0000013000007945 */ /* 0x000fe20003800200 */
[-C--:B------:R-:W-:Y:S02]  /*08d0*/  ISETP.GE.U32.AND P4, PT, R5, R2.reuse, PT ;  /* 0x000000020500720c */ /* 0x080fe40003f86070 */
[----:B------:R-:W-:Y:S02]  /*08e0*/  @!P0 IADD3 R5, PT, PT, R0, R3, RZ ;  /* 0x0000000300058210 */ /* 0x000fe40007ffe0ff */
[-C--:B------:R-:W-:Y:S02]  /*08f0*/  ISETP.GE.U32.AND P5, PT, R17, R2.reuse, PT ;  /* 0x000000021100720c */ /* 0x080fe40003fa6070 */
[----:B------:R-:W-:Y:S01]  /*0900*/  ISETP.GE.U32.AND P6, PT, R23, R2, PT ;  /* 0x000000021700720c */ /* 0x000fe20003fc6070 */
[----:B0-----:R-:W-:Y:S01]  /*0910*/  @!P0 IMAD.WIDE.U32 R12, R5, 0x2, R12 ;  /* 0x00000002050c8825 */ /* 0x001fe200078e000c */
[----:B------:R-:W-:Y:S11]  /*0920*/  @P1 BRA `(.L_x_873) ;  /* 0x0000000000301947 */ /* 0x000ff60003800000 */
[----:B------:R-:W0:Y:S01]  /*0930*/  LDCU.64 UR6, c[0x0][0x388] ;  /* 0x00007100ff0677ac */ /* 0x000e220008000a00 */
[----:B------:R-:W-:Y:S02]  /*0940*/  SHF.L.U32 R7, R7, 0x10, RZ ;  /* 0x0000001007077819 */ /* 0x000fe400000006ff */
        /* <DEDUP_REMOVED lines=10> */
.L_x_873:
[----:B------:R-:W-:Y:S05]  /*09f0*/  BSYNC.RECONVERGENT B0 ;  /* 0x0000000000007941 */ /* 0x000fea0003800200 */
.L_x_872:
[----:B------:R-:W-:Y:S04]  /*0a00*/  BSSY.RECONVERGENT B0, `(.L_x_874) ;  /* 0x000000e000007945 */ /* 0x000fe80003800200 */
[----:B------:R-:W-:Y:S05]  /*0a10*/  @P2 BRA `(.L_x_875) ;  /* 0x0000000000302947 */ /* 0x000fea0003800000 */
[----:B------:R-:W0:Y:S01]  /*0a20*/  LDCU.64 UR6, c[0x0][0x388] ;  /* 0x00007100ff0677ac */ /* 0x000e220008000a00 */
[----:B------:R-:W-:Y:S01]  /*0a30*/  IMAD.U32 R9, R9, 0x10000, RZ ;  /* 0x0001000009097824 */ /* 0x000fe200078e00ff */
        /* <DEDUP_REMOVED lines=10> */
.L_x_875:
[----:B------:R-:W-:Y:S05]  /*0ae0*/  BSYNC.RECONVERGENT B0 ;  /* 0x0000000000007941 */ /* 0x000fea0003800200 */
.L_x_874:
[----:B------:R-:W-:Y:S04]  /*0af0*/  BSSY.RECONVERGENT B0, `(.L_x_876) ;  /* 0x000000e000007945 */ /* 0x000fe80003800200 */
[----:B------:R-:W-:Y:S05]  /*0b00*/  @P3 BRA `(.L_x_877) ;  /* 0x0000000000303947 */ /* 0x000fea0003800000 */
[----:B------:R-:W0:Y:S01]  /*0b10*/  LDCU.64 UR6, c[0x0][0x388] ;  /* 0x00007100ff0677ac */ /* 0x000e220008000a00 */
[----:B------:R-:W-:Y:S02]  /*0b20*/  SHF.L.U32 R11, R11, 0x10, RZ ;  /* 0x000000100b0b7819 */ /* 0x000fe400000006ff */
        /* <DEDUP_REMOVED lines=10> */
.L_x_877:
[----:B------:R-:W-:Y:S05]  /*0bd0*/  BSYNC.RECONVERGENT B0 ;  /* 0x0000000000007941 */ /* 0x000fea0003800200 */
.L_x_876:
        /* <DEDUP_REMOVED lines=14> */
.L_x_879:
[----:B------:R-:W-:Y:S05]  /*0cc0*/  BSYNC.RECONVERGENT B0 ;  /* 0x0000000000007941 */ /* 0x000fea0003800200 */
.L_x_878:
        /* <DEDUP_REMOVED lines=14> */
.L_x_881:
[----:B------:R-:W-:Y:S05]  /*0db0*/  BSYNC.RECONVERGENT B0 ;  /* 0x0000000000007941 */ /* 0x000fea0003800200 */
.L_x_880:
        /* <DEDUP_REMOVED lines=14> */
.L_x_883:
[----:B------:R-:W-:Y:S05]  /*0ea0*/  BSYNC.RECONVERGENT B0 ;  /* 0x0000000000007941 */ /* 0x000fea0003800200 */
.L_x_882:
[----:B------:R-:W-:Y:S01]  /*0eb0*/  @!P0 MOV R3, R15 ;  /* 0x0000000f00038202 */ /* 0x000fe20000000f00 */
[----:B------:R0:W-:Y:S01]  /*0ec0*/  @!P0 STG.E.U16 desc[UR4][R12.64], R14 ;  /* 0x0000000e0c008986 */ /* 0x0001e2000c101504 */
[----:B------:R-:W-:Y:S04]  /*0ed0*/  BSSY.RECONVERGENT B0, `(.L_x_884) ;  /* 0x000002d000007945 */ /* 0x000fe80003800200 */
[----:B------:R-:W-:Y:S01]  /*0ee0*/  BSSY.RELIABLE B1, `(.L_x_885) ;  /* 0x0000025000017945 */ /* 0x000fe20003800100 */
[----:B------:R-:W-:-:S13]  /*0ef0*/  ISETP.GE.U32.AND P0, PT, R3, R2, PT ;  /* 0x000000020300720c */ /* 0x000fda0003f06070 */
[----:B0-----:R-:W-:Y:S05]  /*0f00*/  @P0 BRA `(.L_x_886) ;  /* 0x0000000000300947 */ /* 0x001fea0003800000 */
[----:B------:R-:W0:Y:S01]  /*0f10*/  LDC.64 R12, c[0x0][0x398] ;  /* 0x0000e600ff0c7b82 */ /* 0x000e220000000a00 */
[----:B------:R-:W-:Y:S01]  /*0f20*/  IADD3 R11, PT, PT, R0, R3, RZ ;  /* 0x00000003000b7210 */ /* 0x000fe20007ffe0ff */
[----:B------:R-:W-:-:S05]  /*0f30*/  VIADD R3, R3, 0x80 ;  /* 0x0000008003037836 */ /* 0x000fca0000000000 */
[----:B------:R-:W-:Y:S01]  /*0f40*/  ISETP.GE.U32.AND P0, PT, R3, R2, PT ;  /* 0x000000020300720c */ /* 0x000fe20003f06070 */
[----:B0-----:R-:W-:-:S05]  /*0f50*/  IMAD.WIDE.U32 R12, R11, 0x2, R12 ;  /* 0x000000020b0c7825 */ /* 0x001fca00078e000c */
[----:B------:R0:W-:Y:S07]  /*0f60*/  STG.E.U16 desc[UR4][R12.64], R4 ;  /* 0x000000040c007986 */ /* 0x0001ee000c101504 */
[----:B------:R-:W-:Y:S05]  /*0f70*/  @P0 BRA `(.L_x_887) ;  /* 0x0000000000300947 */ /* 0x000fea0003800000 */
[----:B0-----:R-:W0:Y:S01]  /*0f80*/  LDC.64 R12, c[0x0][0x398] ;  /* 0x0000e600ff0c7b82 */ /* 0x001e220000000a00 */
[----:B------:R-:W-:Y:S02]  /*0f90*/  IADD3 R11, PT, PT, R0, R3, RZ ;  /* 0x00000003000b7210 */ /* 0x000fe40007ffe0ff */
[----:B------:R-:W-:-:S03]  /*0fa0*/  IADD3 R3, PT, PT, R3, 0x80, RZ ;  /* 0x0000008003037810 */ /* 0x000fc60007ffe0ff */
[----:B0-----:R-:W-:-:S05]  /*0fb0*/  IMAD.WIDE.U32 R12, R11, 0x2, R12 ;  /* 0x000000020b0c7825 */ /* 0x001fca00078e000c */
[----:B------:R0:W-:Y:S02]  /*0fc0*/  STG.E.U16 desc[UR4][R12.64], R5 ;  /* 0x000000050c007986 */ /* 0x0001e4000c101504 */
.L_x_886:
[----:B------:R-:W-:-:S13]  /*0fd0*/  ISETP.GE.U32.AND P0, PT, R3, R2, PT ;  /* 0x000000020300720c */ /* 0x000fda0003f06070 */
[----:B------:R-:W-:Y:S05]  /*0fe0*/  @P0 BRA `(.L_x_888) ;  /* 0x0000000000300947 */ /* 0x000fea0003800000 */
[----:B0-----:R-:W0:Y:S01]  /*0ff0*/  LDC.64 R4, c[0x0][0x398] ;  /* 0x0000e600ff047b82 */ /* 0x001e220000000a00 */
[----:B------:R-:W-:Y:S01]  /*1000*/  IADD3 R11, PT, PT, R0, R3, RZ ;  /* 0x00000003000b7210 */ /* 0x000fe20007ffe0ff */
[----:B------:R-:W-:-:S04]  /*1010*/  VIADD R3, R3, 0x80 ;  /* 0x0000008003037836 */ /* 0x000fc80000000000 */
[----:B0-----:R-:W-:-:S05]  /*1020*/  IMAD.WIDE.U32 R4, R11, 0x2, R4 ;  /* 0x000000020b047825 */ /* 0x001fca00078e0004 */
[----:B------:R1:W-:Y:S02]  /*1030*/  STG.E.U16 desc[UR4][R4.64], R6 ;  /* 0x0000000604007986 */ /* 0x0003e4000c101504 */
.L_x_887:
[----:B------:R-:W-:-:S13]  /*1040*/  ISETP.GE.U32.AND P0, PT, R3, R2, PT ;  /* 0x000000020300720c */ /* 0x000fda0003f06070 */
[----:B------:R-:W-:Y:S05]  /*1050*/  @P0 BRA `(.L_x_889) ;  /* 0x0000000000340947 */ /* 0x000fea0003800000 */
[----:B01----:R-:W0:Y:S01]  /*1060*/  LDC.64 R4, c[0x0][0x398] ;  /* 0x0000e600ff047b82 */ /* 0x003e220000000a00 */
[----:B------:R-:W-:Y:S02]  /*1070*/  IADD3 R11, PT, PT, R0, R3, RZ ;  /* 0x00000003000b7210 */ /* 0x000fe40007ffe0ff */
[----:B------:R-:W-:-:S03]  /*1080*/  IADD3 R3, PT, PT, R3, 0x80, RZ ;  /* 0x0000008003037810 */ /* 0x000fc60007ffe0ff */
[----:B0-----:R-:W-:-:S05]  /*1090*/  IMAD.WIDE.U32 R4, R11, 0x2, R4 ;  /* 0x000000020b047825 */ /* 0x001fca00078e0004 */
[----:B------:R1:W-:Y:S02]  /*10a0*/  STG.E.U16 desc[UR4][R4.64], R7 ;  /* 0x0000000704007986 */ /* 0x0003e4000c101504 */
.L_x_888:
[----:B------:R-:W-:-:S13]  /*10b0*/  ISETP.GE.U32.AND P0, PT, R3, R2, PT ;  /* 0x000000020300720c */ /* 0x000fda0003f06070 */
[----:B------:R-:W-:Y:S05]  /*10c0*/  @P0 BREAK.RELIABLE B1 ;  /* 0x0000000000010942 */ /* 0x000fea0003800100 */
[----:B------:R-:W-:Y:S05]  /*10d0*/  @P0 BRA `(.L_x_890) ;  /* 0x0000000000300947 */ /* 0x000fea0003800000 */
[----:B01----:R-:W0:Y:S01]  /*10e0*/  LDC.64 R4, c[0x0][0x398] ;  /* 0x0000e600ff047b82 */ /* 0x003e220000000a00 */
[----:B------:R-:W-:Y:S01]  /*10f0*/  IADD3 R7, PT, PT, R0, R3, RZ ;  /* 0x0000000300077210 */ /* 0x000fe20007ffe0ff */
[----:B------:R-:W-:-:S04]  /*1100*/  VIADD R3, R3, 0x80 ;  /* 0x0000008003037836 */ /* 0x000fc80000000000 */
[----:B0-----:R-:W-:-:S05]  /*1110*/  IMAD.WIDE.U32 R4, R7, 0x2, R4 ;  /* 0x0000000207047825 */ /* 0x001fca00078e0004 */
[----:B------:R2:W-:Y:S02]  /*1120*/  STG.E.U16 desc[UR4][R4.64], R8 ;  /* 0x0000000804007986 */ /* 0x0005e4000c101504 */
.L_x_889:
[----:B------:R-:W-:Y:S05]  /*1130*/  BSYNC.RELIABLE B1 ;  /* 0x0000000000017941 */ /* 0x000fea0003800100 */
.L_x_885:
[----:B------:R-:W-:-:S13]  /*1140*/  ISETP.GE.U32.AND P0, PT, R3, R2, PT ;  /* 0x000000020300720c */ /* 0x000fda0003f06070 */
[----:B012---:R-:W0:Y:S01]  /*1150*/  @!P0 LDC.64 R4, c[0x0][0x398] ;  /* 0x0000e600ff048b82 */ /* 0x007e220000000a00 */
[----:B------:R-:W-:Y:S02]  /*1160*/  @!P0 IADD3 R7, PT, PT, R0, R3, RZ ;  /* 0x0000000300078210 */ /* 0x000fe40007ffe0ff */
[----:B------:R-:W-:-:S03]  /*1170*/  @!P0 IADD3 R3, PT, PT, R3, 0x80, RZ ;  /* 0x0000008003038810 */ /* 0x000fc60007ffe0ff */
[----:B0-----:R-:W-:-:S05]  /*1180*/  @!P0 IMAD.WIDE.U32 R4, R7, 0x2, R4 ;  /* 0x0000000207048825 */ /* 0x001fca00078e0004 */
[----:B------:R2:W-:Y:S02]  /*1190*/  @!P0 STG.E.U16 desc[UR4][R4.64], R9 ;  /* 0x0000000904008986 */ /* 0x0005e4000c101504 */
.L_x_890:
[----:B------:R-:W-:Y:S05]  /*11a0*/  BSYNC.RECONVERGENT B0 ;  /* 0x0000000000007941 */ /* 0x000fea0003800200 */
.L_x_884:
[----:B------:R-:W-:Y:S05]  /*11b0*/  WARPSYNC.ALL ;  /* 0x0000000000007948 */ /* 0x000fea0003800000 */
[----:B------:R-:W-:-:S13]  /*11c0*/  ISETP.GE.U32.AND P0, PT, R3, R2, PT ;  /* 0x000000020300720c */ /* 0x000fda0003f06070 */
[----:B------:R-:W-:Y:S05]  /*11d0*/  @P0 EXIT ;  /* 0x000000000000094d */ /* 0x000fea0003800000 */
[----:B012---:R-:W0:Y:S01]  /*11e0*/  LDC.64 R4, c[0x0][0x398] ;  /* 0x0000e600ff047b82 */ /* 0x007e220000000a00 */
[----:B------:R-:W-:-:S05]  /*11f0*/  IADD3 R3, PT, PT, R0, R3, RZ ;  /* 0x0000000300037210 */ /* 0x000fca0007ffe0ff */
[----:B0-----:R-:W-:-:S05]  /*1200*/  IMAD.WIDE.U32 R2, R3, 0x2, R4 ;  /* 0x0000000203027825 */ /* 0x001fca00078e0004 */
[----:B------:R-:W-:Y:S01]  /*1210*/  STG.E.U16 desc[UR4][R2.64], R10 ;  /* 0x0000000a02007986 */ /* 0x000fe2000c101504 */
[----:B------:R-:W-:Y:S05]  /*1220*/  EXIT ;  /* 0x000000000000794d */ /* 0x000fea0003800000 */
.L_x_867:
[----:B------:R-:W0:Y:S01]  /*1230*/  S2R R4, SR_TID.X ;  /* 0x0000000000047919 */ /* 0x000e220000002100 */
[----:B------:R-:W1:Y:S01]  /*1240*/  LDC.64 R2, c[0x0][0x3a8] ;  /* 0x0000ea00ff027b82 */ /* 0x000e620000000a00 */
[----:B------:R-:W2:Y:S07]  /*1250*/  LDCU.64 UR6, c[0x0][0x388] ;  /* 0x00007100ff0677ac */ /* 0x000eae0008000a00 */
[----:B------:R-:W3:Y:S01]  /*1260*/  LDC.64 R8, c[0x0][0x3a0] ;  /* 0x0000e800ff087b82 */ /* 0x000ee20000000a00 */
[----:B-1----:R-:W-:-:S04]  /*1270*/  IMAD.WIDE.U32 R2, R0, 0x2, R2 ;  /* 0x0000000200027825 */ /* 0x002fc800078e0002 */
[----:B0-----:R-:W-:-:S05]  /*1280*/  IMAD.WIDE.U32 R10, R4, 0x4, R2 ;  /* 0x00000004040a7825 */ /* 0x001fca00078e0002 */
[----:B------:R-:W4:Y:S04]  /*1290*/  LDG.E R12, desc[UR4][R10.64] ;  /* 0x000000040a0c7981 */ /* 0x000f28000c1e1900 */
[----:B------:R-:W5:Y:S04]  /*12a0*/  LDG.E R7, desc[UR4][R10.64+0x200] ;  /* 0x000200040a077981 */ /* 0x000f68000c1e1900 */
[----:B------:R-:W5:Y:S01]  /*12b0*/  LDG.E R2, desc[UR4][R10.64+0x400] ;  /* 0x000400040a027981 */ /* 0x000f62000c1e1900 */
[----:B---3--:R-:W-:-:S03]  /*12c0*/  IMAD.WIDE.U32 R8, R0, 0x2, R8 ;  /* 0x0000000200087825 */ /* 0x008fc600078e0008 */
[----:B------:R5:W3:Y:S01]  /*12d0*/  LDG.E R3, desc[UR4][R10.64+0x600] ;  /* 0x000600040a037981 */ /* 0x000ae2000c1e1900 */
[----:B------:R-:W-:-:S05]  /*12e0*/  IMAD.WIDE.U32 R8, R4, 0x4, R8 ;  /* 0x0000000404087825 */ /* 0x000fca00078e0008 */
[----:B------:R-:W3:Y:S04]  /*12f0*/  LDG.E R14, desc[UR4][R8.64] ;  /* 0x00000004080e7981 */ /* 0x000ee8000c1e1900 */
[----:B------:R-:W3:Y:S04]  /*1300*/  LDG.E R16, desc[UR4][R8.64+0x200] ;  /* 0x0002000408107981 */ /* 0x000ee8000c1e1900 */
[----:B------:R-:W3:Y:S04]  /*1310*/  LDG.E R6, desc[UR4][R8.64+0x400] ;  /* 0x0004000408067981 */ /* 0x000ee8000c1e1900 */
[----:B------:R3:W3:Y:S01]  /*1320*/  LDG.E R5, desc[UR4][R8.64+0x600] ;  /* 0x0006000408057981 */ /* 0x0006e2000c1e1900 */
[C---:B----4-:R-:W-:Y:S01]  /*1330*/  IMAD.U32 R13, R12.reuse, 0x10000, RZ ;  /* 0x000100000c0d7824 */ /* 0x050fe200078e00ff */
[----:B------:R-:W-:-:S03]  /*1340*/  PRMT R12, R12, 0x7632, R12 ;  /* 0x000076320c0c7816 */ /* 0x000fc6000000000c */
[----:B--2---:R-:W-:Y:S01]  /*1350*/  FMUL.FTZ R13, R13, UR6 ;  /* 0x000000060d0d7c20 */ /* 0x004fe20008410000 */
[----:B-----5:R-:W-:Y:S01]  /*1360*/  SHF.L.U32 R10, R7, 0x10, RZ ;  /* 0x00000010070a7819 */ /* 0x020fe200000006ff */
[----:B------:R-:W-:-:S03]  /*1370*/  IMAD.U32 R12, R12, 0x10000, RZ ;  /* 0x000100000c0c7824 */ /* 0x000fc600078e00ff */
[----:B------:R-:W-:Y:S01]  /*1380*/  FSETP.GT.FTZ.AND P6, PT, R13, UR7, PT ;  /* 0x000000070d007c0b */ /* 0x000fe2000bfd4000 */
[----:B------:R-:W-:Y:S01]  /*1390*/  FMUL.FTZ R11, R10, UR6 ;  /* 0x000000060a0b7c20 */ /* 0x000fe20008410000 */
[----:B------:R-:W-:Y:S01]  /*13a0*/  FMUL.FTZ R12, R12, UR6 ;  /* 0x000000060c0c7c20 */ /* 0x000fe20008410000 */
[----:B---3--:R-:W-:-:S03]  /*13b0*/  SHF.L.U32 R8, R3, 0x10, RZ ;  /* 0x0000001003087819 */ /* 0x008fc600000006ff */
[----:B------:R-:W-:Y:S02]  /*13c0*/  FSETP.GT.FTZ.AND P4, PT, R11, UR7, PT ;  /* 0x000000070b007c0b */ /* 0x000fe4000bf94000 */
[----:B------:R-:W-:Y:S01]  /*13d0*/  FSETP.GT.FTZ.AND P5, PT, R12, UR7, PT ;  /* 0x000000070c007c0b */ /* 0x000fe2000bfb4000 */
[----:B------:R-:W-:-:S04]  /*13e0*/  FMUL.FTZ R9, R8, UR6 ;  /* 0x0000000608097c20 */ /* 0x000fc80008410000 */
[----:B------:R-:W-:Y:S01]  /*13f0*/  @!P6 FMUL.FTZ R10, R13, 1.4426950216293334961 ;  /* 0x3fb8aa3b0d0ae820 */ /* 0x000fe20000410000 */
[----:B------:R-:W-:Y:S02]  /*1400*/  SHF.L.U32 R13, R2, 0x10, RZ ;  /* 0x00000010020d7819 */ /* 0x000fe400000006ff */
[----:B------:R-:W-:Y:S01]  /*1410*/  PRMT R2, R7, 0x7632, R2 ;  /* 0x0000763207027816 */ /* 0x000fe20000000002 */
[----:B------:R-:W-:Y:S01]  /*1420*/  IMAD.U32 R7, R14, 0x10000, RZ ;  /* 0x000100000e077824 */ /* 0x000fe200078e00ff */
[----:B------:R-:W-:Y:S01]  /*1430*/  FSETP.GT.FTZ.AND P0, PT, R9, UR7, PT ;  /* 0x0000000709007c0b */ /* 0x000fe2000bf14000 */
[----:B------:R-:W0:Y:S01]  /*1440*/  @!P6 MUFU.EX2 R10, R10 ;  /* 0x0000000a000ae308 */ /* 0x000e220000000800 */
[----:B------:R-:W-:Y:S01]  /*1450*/  FMUL.FTZ R13, R13, UR6 ;  /* 0x000000060d0d7c20 */ /* 0x000fe20008410000 */
[----:B------:R-:W-:Y:S01]  /*1460*/  @!P4 FMUL.FTZ R19, R11, 1.4426950216293334961 ;  /* 0x3fb8aa3b0b13c820 */ /* 0x000fe20000410000 */
[----:B------:R-:W-:Y:S01]  /*1470*/  PRMT R3, R2, 0x7632, R3 ;  /* 0x0000763202037816 */ /* 0x000fe20000000003 */
[----:B------:R-:W-:Y:S01]  /*1480*/  @!P5 FMUL.FTZ R21, R12, 1.4426950216293334961 ;  /* 0x3fb8aa3b0c15d820 */ /* 0x000fe20000410000 */
[----:B------:R-:W-:-:S02]  /*1490*/  SHF.L.U32 R2, R2, 0x10, RZ ;  /* 0x0000001002027819 */ /* 0x000fc400000006ff */
[----:B------:R-:W-:Y:S01]  /*14a0*/  FSETP.GT.FTZ.AND P2, PT, R13, UR7, PT ;  /* 0x000000070d007c0b */ /* 0x000fe2000bf54000 */
[----:B------:R-:W1:Y:S01]  /*14b0*/  @!P4 MUFU.EX2 R19, R19 ;  /* 0x000000130013c308 */ /* 0x000e620000000800 */
[----:B------:R-:W-:Y:S01]  /*14c0*/  PRMT R14, R14, 0x7632, R14 ;  /* 0x000076320e0e7816 */ /* 0x000fe2000000000e */
[----:B------:R-:W-:Y:S02]  /*14d0*/  FMUL.FTZ R2, R2, UR6 ;  /* 0x0000000602027c20 */ /* 0x000fe40008410000 */
[----:B------:R-:W-:Y:S01]  /*14e0*/  @!P0 FMUL.FTZ R9, R9, 1.4426950216293334961 ;  /* 0x3fb8aa3b09098820 */ /* 0x000fe20000410000 */
[----:B------:R-:W-:Y:S02]  /*14f0*/  SHF.L.U32 R14, R14, 0x10, RZ ;  /* 0x000000100e0e7819 */ /* 0x000fe400000006ff */
[----:B------:R-:W-:Y:S01]  /*1500*/  FSETP.GT.FTZ.AND P3, PT, R2, UR7, PT ;  /* 0x0000000702007c0b */ /* 0x000fe2000bf74000 */
[----:B------:R-:W2:Y:S01]  /*1510*/  @!P5 MUFU.EX2 R21, R21 ;  /* 0x000000150015d308 */ /* 0x000ea20000000800 */
[----:B0-----:R-:W-:Y:S01]  /*1520*/  @!P6 FADD.FTZ R11, R10, 1 ;  /* 0x3f8000000a0be421 */ /* 0x001fe20000010000 */
[----:B------:R-:W-:-:S02]  /*1530*/  @!P6 FMUL.FTZ R10, R7, R10 ;  /* 0x0000000a070ae220 */ /* 0x000fc40000410000 */
[----:B------:R-:W-:Y:S01]  /*1540*/  @!P2 FMUL.FTZ R8, R13, 1.4426950216293334961 ;  /* 0x3fb8aa3b0d08a820 */ /* 0x000fe20000410000 */
[C---:B------:R-:W-:Y:S02]  /*1550*/  PRMT R13, R3.reuse, 0x7632, R13 ;  /* 0x00007632030d7816 */ /* 0x040fe4000000000d */
[----:B------:R-:W-:Y:S01]  /*1560*/  SHF.L.U32 R3, R3, 0x10, RZ ;  /* 0x0000001003037819 */ /* 0x000fe200000006ff */
[----:B------:R-:W0:Y:S01]  /*1570*/  @!P6 MUFU.RCP R11, R11 ;  /* 0x0000000b000be308 */ /* 0x000e220000001000 */
[----:B------:R-:W-:Y:S01]  /*1580*/  SHF.L.U32 R13, R13, 0x10, RZ ;  /* 0x000000100d0d7819 */ /* 0x000fe200000006ff */
[----:B-1----:R-:W-:Y:S02]  /*1590*/  @!P4 FADD.FTZ R18, R19, 1 ;  /* 0x3f8000001312c421 */ /* 0x002fe40000010000 */
[----:B------:R-:W-:Y:S01]  /*15a0*/  FMUL.FTZ R3, R3, UR6 ;  /* 0x0000000603037c20 */ /* 0x000fe20008410000 */
[----:B------:R-:W-:Y:S01]  /*15b0*/  @!P3 FMUL.FTZ R20, R2, 1.4426950216293334961 ;  /* 0x3fb8aa3b0214b820 */ /* 0x000fe20000410000 */
[----:B------:R-:W-:-:S02]  /*15c0*/  FMUL.FTZ R15, R13, UR6 ;  /* 0x000000060d0f7c20 */ /* 0x000fc40008410000 */
[----:B------:R-:W1:Y:S01]  /*15d0*/  @!P2 MUFU.EX2 R8, R8 ;  /* 0x000000080008a308 */ /* 0x000e620000000800 */
[----:B------:R-:W-:Y:S01]  /*15e0*/  FSETP.GT.FTZ.AND P1, PT, R3, UR7, PT ;  /* 0x0000000703007c0b */ /* 0x000fe2000bf34000 */
[----:B--2---:R-:W-:Y:S01]  /*15f0*/  @!P5 FADD.FTZ R23, R21, 1 ;  /* 0x3f8000001517d421 */ /* 0x004fe20000010000 */
[----:B------:R-:W-:-:S05]  /*1600*/  @!P5 FMUL.FTZ R24, R14, R21 ;  /* 0x000000150e18d220 */ /* 0x000fca0000410000 */
[----:B------:R-:W2:Y:S01]  /*1610*/  @!P0 MUFU.EX2 R9, R9 ;  /* 0x0000000900098308 */ /* 0x000ea20000000800 */
[----:B0-----:R-:W-:Y:S01]  /*1620*/  @!P6 FMUL.FTZ R7, R10, R11 ;  /* 0x0000000b0a07e220 */ /* 0x001fe20000410000 */
[----:B------:R-:W-:-:S04]  /*1630*/  FSETP.GT.FTZ.AND P6, PT, R15, UR7, PT ;  /* 0x000000070f007c0b */ /* 0x000fc8000bfd4000 */
[----:B------:R-:W-:Y:S02]  /*1640*/  @!P1 FMUL.FTZ R13, R3, 1.4426950216293334961 ;  /* 0x3fb8aa3b030d9820 */ /* 0x000fe40000410000 */
[----:B------:R-:W0:Y:S01]  /*1650*/  @!P3 MUFU.EX2 R20, R20 ;  /* 0x000000140014b308 */ /* 0x000e220000000800 */
[----:B------:R-:W3:Y:S01]  /*1660*/  LDC.64 R2, c[0x0][0x398] ;  /* 0x0000e600ff027b82 */ /* 0x000ee20000000a00 */
[----:B-1----:R-:W-:-:S05]  /*1670*/  @!P2 FADD.FTZ R11, R8, 1 ;  /* 0x3f800000080ba421 */ /* 0x002fca0000010000 */
[----:B------:R-:W-:Y:S01]  /*1680*/  @!P6 FMUL.FTZ R12, R15, 1.4426950216293334961 ;  /* 0x3fb8aa3b0f0ce820 */ /* 0x000fe20000410000 */
[----:B------:R-:W1:Y:S01]  /*1690*/  @!P1 MUFU.EX2 R13, R13 ;  /* 0x0000000d000d9308 */ /* 0x000e620000000800 */
[C---:B------:R-:W-:Y:S01]  /*16a0*/  PRMT R15, R16.reuse, 0x7632, R15 ;  /* 0x00007632100f7816 */ /* 0x040fe2000000000f */
[----:B--2---:R-:W-:Y:S01]  /*16b0*/  @!P0 FADD.FTZ R10, R9, 1 ;  /* 0x3f800000090a8421 */ /* 0x004fe20000010000 */
[----:B------:R-:W-:Y:S02]  /*16c0*/  SHF.L.U32 R16, R16, 0x10, RZ ;  /* 0x0000001010107819 */ /* 0x000fe400000006ff */
[----:B------:R-:W-:-:S03]  /*16d0*/  SHF.L.U32 R15, R15, 0x10, RZ ;  /* 0x000000100f0f7819 */ /* 0x000fc600000006ff */
[----:B------:R-:W2:Y:S01]  /*16e0*/  @!P6 MUFU.EX2 R12, R12 ;  /* 0x0000000c000ce308 */ /* 0x000ea20000000800 */
[----:B0-----:R-:W-:Y:S01]  /*16f0*/  @!P3 FADD.FTZ R22, R20, 1 ;  /* 0x3f8000001416b421 */ /* 0x001fe20000010000 */
[----:B------:R-:W-:-:S06]  /*1700*/  @!P4 FMUL.FTZ R21, R16, R19 ;  /* 0x000000131015c220 */ /* 0x000fcc0000410000 */
[----:B------:R-:W0:Y:S01]  /*1710*/  @!P4 MUFU.RCP R18, R18 ;  /* 0x000000120012c308 */ /* 0x000e220000001000 */
[----:B-1----:R-:W-:Y:S01]  /*1720*/  @!P1 FADD.FTZ R17, R13, 1 ;  /* 0x3f8000000d119421 */ /* 0x002fe20000010000 */
[----:B---3--:R-:W-:-:S06]  /*1730*/  IMAD.WIDE.U32 R2, R0, 0x2, R2 ;  /* 0x0000000200027825 */ /* 0x008fcc00078e0002 */
[----:B------:R-:W1:Y:S01]  /*1740*/  @!P5 MUFU.RCP R23, R23 ;  /* 0x000000170017d308 */ /* 0x000e620000001000 */
[----:B--2---:R-:W-:Y:S01]  /*1750*/  @!P6 FADD.FTZ R25, R12, 1 ;  /* 0x3f8000000c19e421 */ /* 0x004fe20000010000 */
[----:B------:R-:W-:-:S06]  /*1760*/  IMAD.WIDE.U32 R2, R4, 0x4, R2 ;  /* 0x0000000404027825 */ /* 0x000fcc00078e0002 */
[----:B------:R-:W2:Y:S01]  /*1770*/  @!P2 MUFU.RCP R11, R11 ;  /* 0x0000000b000ba308 */ /* 0x000ea20000001000 */
[----:B0-----:R-:W-:Y:S01]  /*1780*/  @!P4 FMUL.FTZ R16, R21, R18 ;  /* 0x000000121510c220 */ /* 0x001fe20000410000 */
[C---:B------:R-:W-:Y:S01]  /*1790*/  PRMT R18, R6.reuse, 0x7632, R18 ;  /* 0x0000763206127816 */ /* 0x040fe20000000012 */
[----:B------:R-:W-:-:S03]  /*17a0*/  IMAD.U32 R21, R6, 0x10000, RZ ;  /* 0x0001000006157824 */ /* 0x000fc600078e00ff */
[----:B------:R-:W-:Y:S01]  /*17b0*/  SHF.L.U32 R6, R18, 0x10, RZ ;  /* 0x0000001012067819 */ /* 0x000fe200000006ff */
[----:B------:R-:W-:Y:S01]  /*17c0*/  @!P2 FMUL.FTZ R8, R21, R8 ;  /* 0x000000081508a220 */ /* 0x000fe20000410000 */
[----:B------:R-:W0:Y:S01]  /*17d0*/  @!P0 MUFU.RCP R10, R10 ;  /* 0x0000000a000a8308 */ /* 0x000e220000001000 */
[----:B-1----:R-:W-:Y:S01]  /*17e0*/  @!P5 FMUL.FTZ R14, R24, R23 ;  /* 0x00000017180ed220 */ /* 0x002fe20000410000 */
[----:B------:R-:W-:Y:S01]  /*17f0*/  @!P3 FMUL.FTZ R23, R15, R20 ;  /* 0x000000140f17b220 */ /* 0x000fe20000410000 */
[C---:B------:R-:W-:Y:S01]  /*1800*/  PRMT R20, R5.reuse, 0x7632, R20 ;  /* 0x0000763205147816 */ /* 0x040fe20000000014 */
[----:B------:R-:W-:Y:S01]  /*1810*/  @!P1 FMUL.FTZ R0, R6, R13 ;  /* 0x0000000d06009220 */ /* 0x000fe20000410000 */
[----:B------:R-:W-:Y:S02]  /*1820*/  SHF.L.U32 R18, R5, 0x10, RZ ;  /* 0x0000001005127819 */ /* 0x000fe400000006ff */
[----:B------:R-:W-:Y:S01]  /*1830*/  SHF.L.U32 R5, R20, 0x10, RZ ;  /* 0x0000001014057819 */ /* 0x000fe200000006ff */
[----:B------:R-:W1:Y:S01]  /*1840*/  @!P3 MUFU.RCP R22, R22 ;  /* 0x000000160016b308 */ /* 0x000e620000001000 */
[----:B--2---:R-:W-:Y:S01]  /*1850*/  @!P2 FMUL.FTZ R21, R8, R11 ;  /* 0x0000000b0815a220 */ /* 0x004fe20000410000 */
[----:B------:R-:W-:Y:S01]  /*1860*/  @!P0 FMUL.FTZ R9, R18, R9 ;  /* 0x0000000912098220 */ /* 0x000fe20000410000 */
[----:B------:R-:W-:Y:S01]  /*1870*/  F2FP.BF16.F32.PACK_AB R7, R14, R7 ;  /* 0x000000070e07723e */ /* 0x000fe200000010ff */
[----:B------:R-:W-:-:S04]  /*1880*/  @!P6 FMUL.FTZ R12, R5, R12 ;  /* 0x0000000c050ce220 */ /* 0x000fc80000410000 */
[----:B------:R-:W2:Y:S01]  /*1890*/  @!P1 MUFU.RCP R17, R17 ;  /* 0x0000001100119308 */ /* 0x000ea20000001000 */
[----:B0-----:R-:W-:Y:S01]  /*18a0*/  @!P0 FMUL.FTZ R18, R9, R10 ;  /* 0x0000000a09128220 */ /* 0x001fe20000410000 */
[----:B------:R-:W-:Y:S06]  /*18b0*/  STG.E desc[UR4][R2.64], R7 ;  /* 0x0000000702007986 */ /* 0x000fec000c101904 */
[----:B------:R-:W0:Y:S01]  /*18c0*/  @!P6 MUFU.RCP R19, R25 ;  /* 0x000000190013e308 */ /* 0x000e220000001000 */
[----:B-1----:R-:W-:-:S05]  /*18d0*/  @!P3 FMUL.FTZ R15, R23, R22 ;  /* 0x00000016170fb220 */ /* 0x002fca0000410000 */
[----:B------:R-:W-:Y:S01]  /*18e0*/  F2FP.BF16.F32.PACK_AB R15, R15, R16 ;  /* 0x000000100f0f723e */ /* 0x000fe200000010ff */
[----:B--2---:R-:W-:-:S04]  /*18f0*/  @!P1 FMUL.FTZ R6, R0, R17 ;  /* 0x0000001100069220 */ /* 0x004fc80000410000 */
[----:B------:R-:W-:Y:S01]  /*1900*/  STG.E desc[UR4][R2.64+0x200], R15 ;  /* 0x0002000f02007986 */ /* 0x000fe2000c101904 */
[----:B------:R-:W-:Y:S01]  /*1910*/  F2FP.BF16.F32.PACK_AB R21, R6, R21 ;  /* 0x000000150615723e */ /* 0x000fe200000010ff */
[----:B0-----:R-:W-:-:S04]  /*1920*/  @!P6 FMUL.FTZ R5, R12, R19 ;  /* 0x000000130c05e220 */ /* 0x001fc80000410000 */
[----:B------:R-:W-:Y:S01]  /*1930*/  STG.E desc[UR4][R2.64+0x400], R21 ;  /* 0x0004001502007986 */ /* 0x000fe2000c101904 */
[----:B------:R-:W-:-:S05]  /*1940*/  F2FP.BF16.F32.PACK_AB R5, R5, R18 ;  /* 0x000000120505723e */ /* 0x000fca00000010ff */
[----:B------:R-:W-:Y:S01]  /*1950*/  STG.E desc[UR4][R2.64+0x600], R5 ;  /* 0x0006000502007986 */ /* 0x000fe2000c101904 */
[----:B------:R-:W-:Y:S05]  /*1960*/  EXIT ;  /* 0x000000000000794d */ /* 0x000fea0003800000 */
.L_x_891:
        /* <DEDUP_REMOVED lines=9> */
.L_x_7559:


//--------------------- .text._ZN2at6native29vectorized_elementwise_kernelILi4EZZZNS0_65_GLOBAL__N__cd49fe81_27_ActivationSoftplusKernel_cu_9e10b42f_310024softplus_backward_kernelERNS_18TensorIteratorBaseERKN3c106ScalarES8_ENKUlvE_clEvENKUlvE2_clEvEUlNS5_8BFloat16ESB_E_St5arrayIPcLm3EEEEviT0_T1_ --------------------------
	.section	.text._ZN2at6native29vectorized_elementwise_kernelILi4EZZZNS0_65_GLOBAL__N__cd49fe81_27_ActivationSoftplusKernel_cu_9e10b42f_310024softplus_backward_kernelERNS_18TensorIteratorBaseERKN3c106ScalarES8_ENKUlvE_clEvENKUlvE2_clEvEUlNS5_8BFloat16ESB_E_St5arrayIPcLm3EEEEviT0_T1_,"ax",@progbits
	.align	128
        .global         _ZN2at6native29vectorized_elementwise_kernelILi4EZZZNS0_65_GLOBAL__N__cd49fe81_27_ActivationSoftplusKernel_cu_9e10b42f_310024softplus_backward_kernelERNS_18TensorIteratorBaseERKN3c106ScalarES8_ENKUlvE_clEvENKUlvE2_clEvEUlNS5_8BFloat16ESB_E_St5arrayIPcLm3EEEEviT0_T1_
        .type           _ZN2at6native29vectorized_elementwise_kernelILi4EZZZNS0_65_GLOBAL__N__cd49fe81_27_ActivationSoftplusKernel_cu_9e10b42f_310024softplus_backward_kernelERNS_18TensorIteratorBaseERKN3c106ScalarES8_ENKUlvE_clEvENKUlvE2_clEvEUlNS5_8BFloat16ESB_E_St5arrayIPcLm3EEEEviT0_T1_,@function
        .size           _ZN2at6native29vectorized_elementwise_kernelILi4EZZZNS0_65_GLOBAL__N__cd49fe81_27_ActivationSoftplusKernel_cu_9e10b42f_310024softplus_backward_kernelERNS_18TensorIteratorBaseERKN3c106ScalarES8_ENKUlvE_clEvENKUlvE2_clEvEUlNS5_8BFloat16ESB_E_St5arrayIPcLm3EEEEviT0_T1_,(.L_x_7560 - _ZN2at6native29vectorized_elementwise_kernelILi4EZZZNS0_65_GLOBAL__N__cd49fe81_27_ActivationSoftplusKernel_cu_9e10b42f_310024softplus_backward_kernelERNS_18TensorIteratorBaseERKN3c106ScalarES8_ENKUlvE_clEvENKUlvE2_clEvEUlNS5_8BFloat16ESB_E_St5arrayIPcLm3EEEEviT0_T1_)
        .other          _ZN2at6native29vectorized_elementwise_kernelILi4EZZZNS0_65_GLOBAL__N__cd49fe81_27_ActivationSoftplusKernel_cu_9e10b42f_310024softplus_backward_kernelERNS_18TensorIteratorBaseERKN3c106ScalarES8_ENKUlvE_clEvENKUlvE2_clEvEUlNS5_8BFloat16ESB_E_St5arrayIPcLm3EEEEviT0_T1_,@"STO_CUDA_ENTRY STV_DEFAULT"
_ZN2at6native29vectorized_elementwise_kernelILi4EZZZNS0_65_GLOBAL__N__cd49fe81_27_ActivationSoftplusKernel_cu_9e10b42f_310024softplus_backward_kernelERNS_18TensorIteratorBaseERKN3c106ScalarES8_ENKUlvE_clEvENKUlvE2_clEvEUlNS5_8BFloat16ESB_E_St5arrayIPcLm3EEEEviT0_T1_:
.text._ZN2at6native29vectorized_elementwise_kernelILi4EZZZNS0_65_GLOBAL__N__cd49fe81_27_ActivationSoftplusKernel_cu_9e10b42f_310024softplus_backward_kernelERNS_18TensorIteratorBaseERKN3c106ScalarES8_ENKUlvE_clEvENKUlvE2_clEvEUlNS5_8BFloat16ESB_E_St5arrayIPcLm3EEEEviT0_T1_:
        /* <DEDUP_REMOVED lines=112> */
.L_x_894:
[----:B------:R-:W-:Y:S05]  /*0700*/  BSYNC.RECONVERGENT B0 ;  /* 0x0000000000007941 */ /* 0x000fea0003800200 */
.L_x_893:
        /* <DEDUP_REMOVED lines=23> */
.L_x_896:
[----:B------:R-:W-:Y:S05]  /*0880*/  BSYNC.RECONVERGENT B0 ;  /* 0x0000000000007941 */ /* 0x000fea0003800200 */
.L_x_895:
        /* <DEDUP_REMOVED lines=22> */
.L_x_898:
[----:B------:R-:W-:Y:S05]  /*09f0*/  BSYNC.RECONVERGENT B0 ;  /* 0x0000000000007941 */ /* 0x000fea0003800200 */
.L_x_897:
        /* <DEDUP_REMOVED lines=14> */
.L_x_900:
[----:B------:R-:W-:Y:S05]  /*0ae0*/  BSYNC.RECONVERGENT B0 ;  /* 0x0000000000007941 */ /* 0x000fea0003800200 */
.L_x_899:
        /* <DEDUP_REMOVED lines=14> */
.L_x_902:
[----:B------:R-:W-:Y:S05]  /*0bd0*/  BSYNC.RECONVERGENT B0 ;  /* 0x0000000000007941 */ /* 0x000fea0003800200 */
.L_x_901:
        /* <DEDUP_REMOVED lines=14> */
.L_x_904:
[----:B------:R-:W-:Y:S05]  /*0cc0*/  BSYNC.RECONVERGENT B0 ;  /* 0x0000000000007941 */ /* 0x000fea0003800200 */
.L_x_903:
        /* <DEDUP_REMOVED lines=14> */
.L_x_906:
[----:B------:R-:W-:Y:S05]  /*0db0*/  BSYNC.RECONVERGENT B0 ;  /* 0x0000000000007941 */ /* 0x000fea0003800200 */
.L_x_905:
        /* <DEDUP_REMOVED lines=14> */
.L_x_908:
[----:B------:R-:W-:Y:S05]  /*0ea0*/  BSYNC.RECONVERGENT B0 ;  /* 0x0000000000007941 */ /* 0x000fea0003800200 */
.L_x_907:
        /* <DEDUP_REMOVED lines=18> */
.L_x_911:
[----:B------:R-:W-:-:S13]  /*0fd0*/  ISETP.GE.U32.AND P0, PT, R3, R2, PT ;  /* 0x000000020300720c */ /* 0x000fda0003f06070 */
[----:B------:R-:W-:Y:S05]  /*0fe0*/  @P0 BRA `(.L_x_913) ;  /* 0x0000000000300947 */ /* 0x000fea0003800000 */
[----:B0-----:R-:W0:Y:S01]  /*0ff0*/  LDC.64 R4, c[0x0][0x398] ;  /* 0x0000e600ff047b82 */ /* 0x001e220000000a00 */
[----:B------:R-:W-:Y:S01]  /*1000*/  IADD3 R11, PT, PT, R0, R3, RZ ;  /* 0x00000003000b7210 */ /* 0x000fe20007ffe0ff */
[----:B------:R-:W-:-:S04]  /*1010*/  VIADD R3, R3, 0x80 ;  /* 0x0000008003037836 */ /* 0x000fc80000000000 */
[----:B0-----:R-:W-:-:S05]  /*1020*/  IMAD.WIDE.U32 R4, R11, 0x2, R4 ;  /* 0x000000020b047825 */ /* 0x001fca00078e0004 */
[----:B------:R1:W-:Y:S02]  /*1030*/  STG.E.U16 desc[UR4][R4.64], R6 ;  /* 0x0000000604007986 */ /* 0x0003e4000c101504 */
.L_x_912:
[----:B------:R-:W-:-:S13]  /*1040*/  ISETP.GE.U32.AND P0, PT, R3, R2, PT ;  /* 0x000000020300720c */ /* 0x000fda0003f06070 */
[----:B------:R-:W-:Y:S05]  /*1050*/  @P0 BRA `(.L_x_914) ;  /* 0x0000000000340947 */ /* 0x000fea0003800000 */
[----:B01----:R-:W0:Y:S01]  /*1060*/  LDC.64 R4, c[0x0][0x398] ;  /* 0x0000e600ff047b82 */ /* 0x003e220000000a00 */
[----:B------:R-:W-:Y:S02]  /*1070*/  IADD3 R11, PT, PT, R0, R3, RZ ;  /* 0x00000003000b7210 */ /* 0x000fe40007ffe0ff */
[----:B------:R-:W-:-:S03]  /*1080*/  IADD3 R3, PT, PT, R3, 0x80, RZ ;  /* 0x0000008003037810 */ /* 0x000fc60007ffe0ff */
[----:B0-----:R-:W-:-:S05]  /*1090*/  IMAD.WIDE.U32 R4, R11, 0x2, R4 ;  /* 0x000000020b047825 */ /* 0x001fca00078e0004 */
[----:B------:R1:W-:Y:S02]  /*10a0*/  STG.E.U16 desc[UR4][R4.64], R7 ;  /* 0x0000000704007986 */ /* 0x0003e4000c101504 */
.L_x_913:
        /* <DEDUP_REMOVED lines=8> */
.L_x_914:
[----:B------:R-:W-:Y:S05]  /*1130*/  BSYNC.RELIABLE B1 ;  /* 0x0000000000017941 */ /* 0x000fea0003800100 */
.L_x_910:
[----:B------:R-:W-:-:S13]  /*1140*/  ISETP.GE.U32.AND P0, PT, R3, R2, PT ;  /* 0x000000020300720c */ /* 0x000fda0003f06070 */
[----:B012---:R-:W0:Y:S01]  /*1150*/  @!P0 LDC.64 R4, c[0x0][0x398] ;  /* 0x0000e600ff048b82 */ /* 0x007e220000000a00 */
[----:B------:R-:W-:Y:S02]  /*1160*/  @!P0 IADD3 R7, PT, PT, R0, R3, RZ ;  /* 0x0000000300078210 */ /* 0x000fe40007ffe0ff */
[----:B------:R-:W-:-:S03]  /*1170*/  @!P0 IADD3 R3, PT, PT, R3, 0x80, RZ ;  /* 0x0000008003038810 */ /* 0x000fc60007ffe0ff */
[----:B0-----:R-:W-:-:S05]  /*1180*/  @!P0 IMAD.WIDE.U32 R4, R7, 0x2, R4 ;  /* 0x0000000207048825 */ /* 0x001fca00078e0004 */
[----:B------:R2:W-:Y:S02]  /*1190*/  @!P0 STG.E.U16 desc[UR4][R4.64], R9 ;  /* 0x0000000904008986 */ /* 0x0005e4000c101504 */
.L_x_915:
[----:B------:R-:W-:Y:S05]  /*11a0*/  BSYNC.RECONVERGENT B0 ;  /* 0x0000000000007941 */ /* 0x000fea0003800200 */
.L_x_909:
        /* <DEDUP_REMOVED lines=8> */
.L_x_892:
[----:B------:R-:W0:Y:S01]  /*1230*/  S2R R8, SR_TID.X ;  /* 0x0000000000087919 */ /* 0x000e220000002100 */
[----:B------:R-:W1:Y:S01]  /*1240*/  LDC.64 R2, c[0x0][0x3a8] ;  /* 0x0000ea00ff027b82 */ /* 0x000e620000000a00 */
[----:B------:R-:W2:Y:S07]  /*1250*/  LDCU.64 UR6, c[0x0][0x388] ;  /* 0x00007100ff0677ac */ /* 0x000eae0008000a00 */
[----:B------:R-:W3:Y:S01]  /*1260*/  LDC.64 R4, c[0x0][0x3a0] ;  /* 0x0000e800ff047b82 */ /* 0x000ee20000000a00 */
[----:B-1----:R-:W-:-:S04]  /*1270*/  IMAD.WIDE.U32 R2, R0, 0x2, R2 ;  /* 0x0000000200027825 */ /* 0x002fc800078e0002 */
[----:B0-----:R-:W-:-:S05]  /*1280*/  IMAD.WIDE.U32 R12, R8, 0x8, R2 ;  /* 0x00000008080c7825 */ /* 0x001fca00078e0002 */
[----:B------:R-:W4:Y:S04]  /*1290*/  LDG.E.64 R10, desc[UR4][R12.64] ;  /* 0x000000040c0a7981 */ /* 0x000f28000c1e1b00 */
[----:B------:R-:W5:Y:S01]  /*12a0*/  LDG.E.64 R2, desc[UR4][R12.64+0x400] ;  /* 0x000400040c027981 */ /* 0x000f62000c1e1b00 */
[----:B---3--:R-:W-:-:S04]  /*12b0*/  IMAD.WIDE.U32 R4, R0, 0x2, R4 ;  /* 0x0000000200047825 */ /* 0x008fc800078e0004 */
[----:B------:R-:W-:-:S05]  /*12c0*/  IMAD.WIDE.U32 R14, R8, 0x8, R4 ;  /* 0x00000008080e7825 */ /* 0x000fca00078e0004 */
[----:B------:R-:W3:Y:S04]  /*12d0*/  LDG.E.64 R6, desc[UR4][R14.64] ;  /* 0x000000040e067981 */ /* 0x000ee8000c1e1b00 */
[----:B------:R0:W3:Y:S01]  /*12e0*/  LDG.E.64 R4, desc[UR4][R14.64+0x400] ;  /* 0x000400040e047981 */ /* 0x0000e2000c1e1b00 */
[C---:B----4-:R-:W-:Y:S01]  /*12f0*/  IMAD.U32 R9, R10.reuse, 0x10000, RZ ;  /* 0x000100000a097824 */ /* 0x050fe200078e00ff */
[----:B------:R-:W-:Y:S02]  /*1300*/  SHF.L.U32 R16, R11, 0x10, RZ ;  /* 0x000000100b107819 */ /* 0x000fe400000006ff */
[----:B------:R-:W-:Y:S01]  /*1310*/  PRMT R10, R10, 0x7632, R10 ;  /* 0x000076320a0a7816 */ /* 0x000fe2000000000a */
[----:B--2---:R-:W-:Y:S01]  /*1320*/  FMUL.FTZ R9, R9, UR6 ;  /* 0x0000000609097c20 */ /* 0x004fe20008410000 */
[----:B-----5:R-:W-:Y:S01]  /*1330*/  SHF.L.U32 R13, R3, 0x10, RZ ;  /* 0x00000010030d7819 */ /* 0x020fe200000006ff */
[----:B------:R-:W-:-:S02]  /*1340*/  FMUL.FTZ R16, R16, UR6 ;  /* 0x0000000610107c20 */ /* 0x000fc40008410000 */
[----:B------:R-:W-:Y:S01]  /*1350*/  IMAD.U32 R10, R10, 0x10000, RZ ;  /* 0x000100000a0a7824 */ /* 0x000fe200078e00ff */
[----:B------:R-:W-:Y:S01]  /*1360*/  FSETP.GT.FTZ.AND P6, PT, R9, UR7, PT ;  /* 0x0000000709007c0b */ /* 0x000fe2000bfd4000 */
[----:B0-----:R-:W-:Y:S01]  /*1370*/  FMUL.FTZ R15, R13, UR6 ;  /* 0x000000060d0f7c20 */ /* 0x001fe20008410000 */
[----:B------:R-:W-:Y:S01]  /*1380*/  FSETP.GT.FTZ.AND P5, PT, R16, UR7, PT ;  /* 0x0000000710007c0b */ /* 0x000fe2000bfb4000 */
[----:B------:R-:W-:-:S03]  /*1390*/  FMUL.FTZ R14, R10, UR6 ;  /* 0x000000060a0e7c20 */ /* 0x000fc60008410000 */
[----:B------:R-:W-:Y:S02]  /*13a0*/  FSETP.GT.FTZ.AND P1, PT, R15, UR7, PT ;  /* 0x000000070f007c0b */ /* 0x000fe4000bf34000 */
[----:B------:R-:W-:Y:S02]  /*13b0*/  FSETP.GT.FTZ.AND P4, PT, R14, UR7, PT ;  /* 0x000000070e007c0b */ /* 0x000fe4000bf94000 */
[----:B---3--:R-:W-:-:S03]  /*13c0*/  PRMT R24, R7, 0x7632, R24 ;  /* 0x0000763207187816 */ /* 0x008fc60000000018 */
[----:B------:R-:W-:Y:S01]  /*13d0*/  @!P6 FMUL.FTZ R12, R9, 1.4426950216293334961 ;  /* 0x3fb8aa3b090ce820 */ /* 0x000fe20000410000 */
[----:B------:R-:W-:Y:S01]  /*13e0*/  SHF.L.U32 R9, R2, 0x10, RZ ;  /* 0x0000001002097819 */ /* 0x000fe200000006ff */
[----:B------:R-:W-:Y:S01]  /*13f0*/  @!P5 FMUL.FTZ R19, R16, 1.4426950216293334961 ;  /* 0x3fb8aa3b1013d820 */ /* 0x000fe20000410000 */
[----:B------:R-:W-:-:S03]  /*1400*/  PRMT R2, R11, 0x7632, R2 ;  /* 0x000076320b027816 */ /* 0x000fc60000000002 */
[----:B------:R-:W0:Y:S01]  /*1410*/  @!P6 MUFU.EX2 R12, R12 ;  /* 0x0000000c000ce308 */ /* 0x000e220000000800 */
[----:B------:R-:W-:Y:S01]  /*1420*/  FMUL.FTZ R9, R9, UR6 ;  /* 0x0000000609097c20 */ /* 0x000fe20008410000 */
[----:B------:R-:W-:Y:S01]  /*1430*/  PRMT R3, R2, 0x7632, R3 ;  /* 0x0000763202037816 */ /* 0x000fe20000000003 */
[----:B------:R-:W-:Y:S01]  /*1440*/  @!P4 FMUL.FTZ R21, R14, 1.4426950216293334961 ;  /* 0x3fb8aa3b0e15c820 */ /* 0x000fe20000410000 */
[----:B------:R-:W-:Y:S01]  /*1450*/  SHF.L.U32 R2, R2, 0x10, RZ ;  /* 0x0000001002027819 */ /* 0x000fe200000006ff */
[----:B------:R-:W-:Y:S01]  /*1460*/  @!P1 FMUL.FTZ R11, R15, 1.4426950216293334961 ;  /* 0x3fb8aa3b0f0b9820 */ /* 0x000fe20000410000 */
[----:B------:R-:W-:Y:S02]  /*1470*/  FSETP.GT.FTZ.AND P2, PT, R9, UR7, PT ;  /* 0x0000000709007c0b */ /* 0x000fe4000bf54000 */
[C---:B------:R-:W-:Y:S01]  /*1480*/  PRMT R16, R3.reuse, 0x7632, R16 ;  /* 0x0000763203107816 */ /* 0x040fe20000000010 */
[----:B------:R-:W-:Y:S01]  /*1490*/  FMUL.FTZ R2, R2, UR6 ;  /* 0x0000000602027c20 */ /* 0x000fe20008410000 */
[----:B------:R-:W-:Y:S01]  /*14a0*/  SHF.L.U32 R3, R3, 0x10, RZ ;  /* 0x0000001003037819 */ /* 0x000fe200000006ff */
[----:B------:R-:W1:Y:S01]  /*14b0*/  @!P4 MUFU.EX2 R21, R21 ;  /* 0x000000150015c308 */ /* 0x000e620000000800 */
[----:B------:R-:W-:-:S02]  /*14c0*/  SHF.L.U32 R16, R16, 0x10, RZ ;  /* 0x0000001010107819 */ /* 0x000fc400000006ff */
[----:B------:R-:W-:Y:S01]  /*14d0*/  FSETP.GT.FTZ.AND P3, PT, R2, UR7, PT ;  /* 0x0000000702007c0b */ /* 0x000fe2000bf74000 */
[----:B------:R-:W-:Y:S01]  /*14e0*/  FMUL.FTZ R3, R3, UR6 ;  /* 0x0000000603037c20 */ /* 0x000fe20008410000 */
[----:B0-----:R-:W-:Y:S01]  /*14f0*/  @!P6 FADD.FTZ R13, R12, 1 ;  /* 0x3f8000000c0de421 */ /* 0x001fe20000010000 */
[----:B------:R-:W-:Y:S02]  /*1500*/  FMUL.FTZ R16, R16, UR6 ;  /* 0x0000000610107c20 */ /* 0x000fe40008410000 */
[----:B------:R-:W-:Y:S01]  /*1510*/  @!P2 FMUL.FTZ R10, R9, 1.4426950216293334961 ;  /* 0x3fb8aa3b090aa820 */ /* 0x000fe20000410000 */
[C---:B------:R-:W-:Y:S01]  /*1520*/  IMAD.U32 R9, R6.reuse, 0x10000, RZ ;  /* 0x0001000006097824 */ /* 0x040fe200078e00ff */
[----:B------:R-:W-:Y:S01]  /*1530*/  FSETP.GT.FTZ.AND P0, PT, R3, UR7, PT ;  /* 0x0000000703007c0b */ /* 0x000fe2000bf14000 */
[----:B------:R-:W0:Y:S01]  /*1540*/  @!P5 MUFU.EX2 R19, R19 ;  /* 0x000000130013d308 */ /* 0x000e220000000800 */
[----:B------:R-:W-:Y:S01]  /*1550*/  PRMT R6, R6, 0x7632, R6 ;  /* 0x0000763206067816 */ /* 0x000fe20000000006 */
[----:B------:R-:W-:-:S03]  /*1560*/  @!P6 FMUL.FTZ R12, R9, R12 ;  /* 0x0000000c090ce220 */ /* 0x000fc60000410000 */
[----:B------:R-:W-:Y:S01]  /*1570*/  @!P3 FMUL.FTZ R18, R2, 1.4426950216293334961 ;  /* 0x3fb8aa3b0212b820 */ /* 0x000fe20000410000 */
[----:B-1----:R-:W-:Y:S01]  /*1580*/  @!P4 FADD.FTZ R20, R21, 1 ;  /* 0x3f8000001514c421 */ /* 0x002fe20000010000 */
[----:B------:R-:W-:Y:S01]  /*1590*/  SHF.L.U32 R6, R6, 0x10, RZ ;  /* 0x0000001006067819 */ /* 0x000fe200000006ff */
[----:B------:R-:W1:Y:S04]  /*15a0*/  @!P6 MUFU.RCP R13, R13 ;  /* 0x0000000d000de308 */ /* 0x000e680000001000 */
[----:B------:R-:W-:Y:S01]  /*15b0*/  @!P0 FMUL.FTZ R14, R3, 1.4426950216293334961 ;  /* 0x3fb8aa3b030e8820 */ /* 0x000fe20000410000 */
[----:B------:R-:W-:Y:S01]  /*15c0*/  @!P4 FMUL.FTZ R21, R6, R21 ;  /* 0x000000150615c220 */ /* 0x000fe20000410000 */
[----:B------:R-:W2:Y:S02]  /*15d0*/  LDC.64 R2, c[0x0][0x398] ;  /* 0x0000e600ff027b82 */ /* 0x000ea40000000a00 */
[----:B------:R-:W3:Y:S01]  /*15e0*/  @!P3 MUFU.EX2 R18, R18 ;  /* 0x000000120012b308 */ /* 0x000ee20000000800 */
[----:B0-----:R-:W-:-:S07]  /*15f0*/  @!P5 FADD.FTZ R23, R19, 1 ;  /* 0x3f8000001317d421 */ /* 0x001fce0000010000 */
[----:B------:R-:W0:Y:S01]  /*1600*/  @!P2 MUFU.EX2 R10, R10 ;  /* 0x0000000a000aa308 */ /* 0x000e220000000800 */
[----:B-1----:R-:W-:Y:S01]  /*1610*/  @!P6 FMUL.FTZ R9, R12, R13 ;  /* 0x0000000d0c09e220 */ /* 0x002fe20000410000 */
[----:B------:R-:W-:-:S06]  /*1620*/  FSETP.GT.FTZ.AND P6, PT, R16, UR7, PT ;  /* 0x0000000710007c0b */ /* 0x000fcc000bfd4000 */
[----:B------:R-:W1:Y:S01]  /*1630*/  @!P1 MUFU.EX2 R11, R11 ;  /* 0x0000000b000b9308 */ /* 0x000e620000000800 */
[----:B---3--:R-:W-:Y:S01]  /*1640*/  @!P3 FADD.FTZ R22, R18, 1 ;  /* 0x3f8000001216b421 */ /* 0x008fe20000010000 */
[----:B--2---:R-:W-:-:S05]  /*1650*/  IMAD.WIDE.U32 R2, R0, 0x2, R2 ;  /* 0x0000000200027825 */ /* 0x004fca00078e0002 */
[----:B------:R-:W-:Y:S01]  /*1660*/  @!P6 FMUL.FTZ R13, R16, 1.4426950216293334961 ;  /* 0x3fb8aa3b100de820 */ /* 0x000fe20000410000 */
[----:B------:R-:W2:Y:S01]  /*1670*/  @!P0 MUFU.EX2 R14, R14 ;  /* 0x0000000e000e8308 */ /* 0x000ea20000000800 */
[----:B------:R-:W-:Y:S01]  /*1680*/  SHF.L.U32 R16, R7, 0x10, RZ ;  /* 0x0000001007107819 */ /* 0x000fe200000006ff */
[----:B0-----:R-:W-:Y:S01]  /*1690*/  @!P2 FADD.FTZ R12, R10, 1 ;  /* 0x3f8000000a0ca421 */ /* 0x001fe20000010000 */
[----:B------:R-:W-:Y:S01]  /*16a0*/  SHF.L.U32 R7, R24, 0x10, RZ ;  /* 0x0000001018077819 */ /* 0x000fe200000006ff */
[----:B------:R-:W-:-:S04]  /*16b0*/  IMAD.WIDE.U32 R2, R8, 0x8, R2 ;  /* 0x0000000808027825 */ /* 0x000fc800078e0002 */
[----:B------:R-:W-:Y:S01]  /*16c0*/  @!P5 FMUL.FTZ R24, R16, R19 ;  /* 0x000000131018d220 */ /* 0x000fe20000410000 */
[----:B------:R-:W0:Y:S01]  /*16d0*/  @!P6 MUFU.EX2 R13, R13 ;  /* 0x0000000d000de308 */ /* 0x000e220000000800 */
[----:B-1----:R-:W-:Y:S01]  /*16e0*/  @!P1 FADD.FTZ R15, R11, 1 ;  /* 0x3f8000000b0f9421 */ /* 0x002fe20000010000 */
[----:B------:R-:W-:-:S06]  /*16f0*/  @!P3 FMUL.FTZ R19, R7, R18 ;  /* 0x000000120713b220 */ /* 0x000fcc0000410000 */
[----:B------:R-:W1:Y:S01]  /*1700*/  @!P4 MUFU.RCP R20, R20 ;  /* 0x000000140014c308 */ /* 0x000e620000001000 */
[----:B--2---:R-:W-:-:S07]  /*1710*/  @!P0 FADD.FTZ R17, R14, 1 ;  /* 0x3f8000000e118421 */ /* 0x004fce0000010000 */
[----:B------:R-:W2:Y:S01]  /*1720*/  @!P3 MUFU.RCP R22, R22 ;  /* 0x000000160016b308 */ /* 0x000ea20000001000 */
[----:B0-----:R-:W-:-:S07]  /*1730*/  @!P6 FADD.FTZ R25, R13, 1 ;  /* 0x3f8000000d19e421 */ /* 0x001fce0000010000 */
[----:B------:R-:W0:Y:S01]  /*1740*/  @!P5 MUFU.RCP R23, R23 ;  /* 0x000000170017d308 */ /* 0x000e220000001000 */
[----:B-1----:R-:W-:Y:S01]  /*1750*/  @!P4 FMUL.FTZ R6, R21, R20 ;  /* 0x000000141506c220 */ /* 0x002fe20000410000 */
[----:B------:R-:W-:Y:S02]  /*1760*/  PRMT R21, R4, 0x7632, R21 ;  /* 0x0000763204157816 */ /* 0x000fe40000000015 */
[----:B------:R-:W-:Y:S02]  /*1770*/  SHF.L.U32 R20, R5, 0x10, RZ ;  /* 0x0000001005147819 */ /* 0x000fe400000006ff */
[----:B------:R-:W-:Y:S02]  /*1780*/  F2FP.BF16.F32.PACK_AB R6, R6, R9 ;  /* 0x000000090606723e */ /* 0x000fe400000010ff */
[----:B------:R-:W1:Y:S01]  /*1790*/  @!P2 MUFU.RCP R12, R12 ;  /* 0x0000000c000ca308 */ /* 0x000e620000001000 */
[----:B--2---:R-:W-:Y:S01]  /*17a0*/  @!P3 FMUL.FTZ R7, R19, R22 ;  /* 0x000000161307b220 */ /* 0x004fe20000410000 */
[----:B------:R-:W-:Y:S01]  /*17b0*/  PRMT R22, R5, 0x7632, R22 ;  /* 0x0000763205167816 */ /* 0x000fe20000000016 */
[----:B------:R-:W-:Y:S01]  /*17c0*/  IMAD.U32 R19, R4, 0x10000, RZ ;  /* 0x0001000004137824 */ /* 0x000fe200078e00ff */
[----:B------:R-:W-:Y:S01]  /*17d0*/  SHF.L.U32 R5, R21, 0x10, RZ ;  /* 0x0000001015057819 */ /* 0x000fe200000006ff */
[----:B------:R-:W-:Y:S01]  /*17e0*/  @!P1 FMUL.FTZ R0, R20, R11 ;  /* 0x0000000b14009220 */ /* 0x000fe20000410000 */
[----:B------:R-:W-:Y:S01]  /*17f0*/  SHF.L.U32 R4, R22, 0x10, RZ ;  /* 0x0000001016047819 */ /* 0x000fe200000006ff */
[----:B------:R-:W-:Y:S01]  /*1800*/  @!P2 FMUL.FTZ R21, R19, R10 ;  /* 0x0000000a1315a220 */ /* 0x000fe20000410000 */
[----:B------:R-:W2:Y:S01]  /*1810*/  @!P1 MUFU.RCP R15, R15 ;  /* 0x0000000f000f9308 */ /* 0x000ea20000001000 */
[----:B------:R-:W-:Y:S01]  /*1820*/  @!P0 FMUL.FTZ R14, R5, R14 ;  /* 0x0000000e050e8220 */ /* 0x000fe20000410000 */
[----:B0-----:R-:W-:Y:S01]  /*1830*/  @!P5 FMUL.FTZ R16, R24, R23 ;  /* 0x000000171810d220 */ /* 0x001fe20000410000 */
[----:B------:R-:W-:-:S04]  /*1840*/  @!P6 FMUL.FTZ R13, R4, R13 ;  /* 0x0000000d040de220 */ /* 0x000fc80000410000 */
[----:B------:R-:W-:Y:S01]  /*1850*/  F2FP.BF16.F32.PACK_AB R7, R7, R16 ;  /* 0x000000100707723e */ /* 0x000fe200000010ff */
[----:B------:R-:W0:Y:S01]  /*1860*/  @!P0 MUFU.RCP R17, R17 ;  /* 0x0000001100118308 */ /* 0x000e220000001000 */
[----:B-1----:R-:W-:-:S03]  /*1870*/  @!P2 FMUL.FTZ R19, R21, R12 ;  /* 0x0000000c1513a220 */ /* 0x002fc60000410000 */
[----:B------:R-:W-:Y:S04]  /*1880*/  STG.E.64 desc[UR4][R2.64], R6 ;  /* 0x0000000602007986 */ /* 0x000fe8000c101b04 */
[----:B------:R-:W1:Y:S01]  /*1890*/  @!P6 MUFU.RCP R18, R25 ;  /* 0x000000190012e308 */ /* 0x000e620000001000 */
[----:B--2---:R-:W-:Y:S01]  /*18a0*/  @!P1 FMUL.FTZ R20, R0, R15 ;  /* 0x0000000f00149220 */ /* 0x004fe20000410000 */
[----:B0-----:R-:W-:-:S05]  /*18b0*/  @!P0 FMUL.FTZ R5, R14, R17 ;  /* 0x000000110e058220 */ /* 0x001fca0000410000 */
[----:B------:R-:W-:Y:S01]  /*18c0*/  F2FP.BF16.F32.PACK_AB R8, R5, R19 ;  /* 0x000000130508723e */ /* 0x000fe200000010ff */
[----:B-1----:R-:W-:-:S05]  /*18d0*/  @!P6 FMUL.FTZ R4, R13, R18 ;  /* 0x000000120d04e220 */ /* 0x002fca0000410000 */
[----:B------:R-:W-:-:S05]  /*18e0*/  F2FP.BF16.F32.PACK_AB R9, R4, R20 ;  /* 0x000000140409723e */ /* 0x000fca00000010ff */
[----:B------:R-:W-:Y:S01]  /*18f0*/  STG.E.64 desc[UR4][R2.64+0x400], R8 ;  /* 0x0004000802007986 */ /* 0x000fe2000c101b04 */
[----:B------:R-:W-:Y:S05]  /*1900*/  EXIT ;  /* 0x000000000000794d */ /* 0x000fea0003800000 */
.L_x_916:
        /* <DEDUP_REMOVED lines=15> */
.L_x_7560:


//--------------------- .text._ZN2at6native29vectorized_elementwise_kernelILi8EZZZNS0_65_GLOBAL__N__cd49fe81_27_ActivationSoftplusKernel_cu_9e10b42f_310024softplus_backward_kernelERNS_18TensorIteratorBaseERKN3c106ScalarES8_ENKUlvE_clEvENKUlvE2_clEvEUlNS5_8BFloat16ESB_E_St5arrayIPcLm3EEEEviT0_T1_ --------------------------
	.section	.text._ZN2at6native29vectorized_elementwise_kernelILi8EZZZNS0_65_GLOBAL__N__cd49fe81_27_ActivationSoftplusKernel_cu_9e10b42f_310024softplus_backward_kernelERNS_18TensorIteratorBaseERKN3c106ScalarES8_ENKUlvE_clEvENKUlvE2_clEvEUlNS5_8BFloat16ESB_E_St5arrayIPcLm3EEEEviT0_T1_,"ax",@progbits
	.align	128
        .global         _ZN2at6native29vectorized_elementwise_kernelILi8EZZZNS0_65_GLOBAL__N__cd49fe81_27_ActivationSoftplusKernel_cu_9e10b42f_310024softplus_backward_kernelERNS_18TensorIteratorBaseERKN3c106ScalarES8_ENKUlvE_clEvENKUlvE2_clEvEUlNS5_8BFloat16ESB_E_St5arrayIPcLm3EEEEviT0_T1_
        .type           _ZN2at6native29vectorized_elementwise_kernelILi8EZZZNS0_65_GLOBAL__N__cd49fe81_27_ActivationSoftplusKernel_cu_9e10b42f_310024softplus_backward_kernelERNS_18TensorIteratorBaseERKN3c106ScalarES8_ENKUlvE_clEvENKUlvE2_clEvEUlNS5_8BFloat16ESB_E_St5arrayIPcLm3EEEEviT0_T1_,@function
        .size           _ZN2at6native29vectorized_elementwise_kernelILi8EZZZNS0_65_GLOBAL__N__cd49fe81_27_ActivationSoftplusKernel_cu_9e10b42f_310024softplus_backward_kernelERNS_18TensorIteratorBaseERKN3c106ScalarES8_ENKUlvE_clEvENKUlvE2_clEvEUlNS5_8BFloat16ESB_E_St5arrayIPcLm3EEEEviT0_T1_,(.L_x_7561 - _ZN2at6native29vectorized_elementwise_kernelILi8EZZZNS0_65_GLOBAL__N__cd49fe81_27_ActivationSoftplusKernel_cu_9e10b42f_310024softplus_backward_kernelERNS_18TensorIteratorBaseERKN3c106ScalarES8_ENKUlvE_clEvENKUlvE2_clEvEUlNS5_8BFloat16ESB_E_St5arrayIPcLm3EEEEviT0_T1_)
        .other          _ZN2at6native29vectorized_elementwise_kernelILi8EZZZNS0_65_GLOBAL__N__cd49fe81_27_ActivationSoftplusKernel_cu_9e10b42f_310024softplus_backward_kernelERNS_18TensorIteratorBaseERKN3c106ScalarES8_ENKUlvE_clEvENKUlvE2_clEvEUlNS5_8BFloat16ESB_E_St5arrayIPcLm3EEEEviT0_T1_,@"STO_CUDA_ENTRY STV_DEFAULT"
_ZN2at6native29vectorized_elementwise_kernelILi8EZZZNS0_65_GLOBAL__N__cd49fe81_27_ActivationSoftplusKernel_cu_9e10b42f_310024softplus_backward_kernelERNS_18TensorIteratorBaseERKN3c106ScalarES8_ENKUlvE_clEvENKUlvE2_clEvEUlNS5_8BFloat16ESB_E_St5arrayIPcLm3EEEEviT0_T1_:
.text._ZN2at6native29vectorized_elementwise_kernelILi8EZZZNS0_65_GLOBAL__N__cd49fe81_27_ActivationSoftplusKernel_cu_9e10b42f_310024softplus_backward_kernelERNS_18TensorIteratorBaseERKN3c106ScalarES8_ENKUlvE_clEvENKUlvE2_clEvEUlNS5_8BFloat16ESB_E_St5arrayIPcLm3EEEEviT0_T1_:
        /* <DEDUP_REMOVED lines=112> */
.L_x_919:
[----:B------:R-:W-:Y:S05]  /*0700*/  BSYNC.RECONVERGENT B0 ;  /* 0x0000000000007941 */ /* 0x000fea0003800200 */
.L_x_918:
        /* <DEDUP_REMOVED lines=23> */
.L_x_921:
[----:B------:R-:W-:Y:S05]  /*0880*/  BSYNC.RECONVERGENT B0 ;  /* 0x0000000000007941 */ /* 0x000fea0003800200 */
.L_x_920:
        /* <DEDUP_REMOVED lines=22> */
.L_x_923:
[----:B------:R-:W-:Y:S05]  /*09f0*/  BSYNC.RECONVERGENT B0 ;  /* 0x0000000000007941 */ /* 0x000fea0003800200 */
.L_x_922:
        /* <DEDUP_REMOVED lines=14> */
.L_x_925:
[----:B------:R-:W-:Y:S05]  /*0ae0*/  BSYNC.RECONVERGENT B0 ;  /* 0x0000000000007941 */ /* 0x000fea0003800200 */
.L_x_924:
        /* <DEDUP_REMOVED lines=14> */
.L_x_927:
[----:B------:R-:W-:Y:S05]  /*0bd0*/  BSYNC.RECONVERGENT B0 ;  /* 0x0000000000007941 */ /* 0x000fea0003800200 */
.L_x_926:
        /* <DEDUP_REMOVED lines=14> */
.L_x_929:
[----:B------:R-:W-:Y:S05]  /*0cc0*/  BSYNC.RECONVERGENT B0 ;  /* 0x0000000000007941 */ /* 0x000fea0003800200 */
.L_x_928:
        /* <DEDUP_REMOVED lines=14> */
.L_x_931:
[----:B------:R-:W-:Y:S05]  /*0db0*/  BSYNC.RECONVERGENT B0 ;  /* 0x0000000000007941 */ /* 0x000fea0003800200 */
.L_x_930:
        /* <DEDUP_REMOVED lines=14> */
.L_x_933:
[----:B------:R-:W-:Y:S05]  /*0ea0*/  BSYNC.RECONVERGENT B0 ;  /* 0x0000000000007941 */ /* 0x000fea0003800200 */
.L_x_932:
        /* <DEDUP_REMOVED lines=18> */
.L_x_936:
[----:B------:R-:W-:-:S13]  /*0fd0*/  ISETP.GE.U32.AND P0, PT, R3, R2, PT ;  /* 0x000000020300720c */ /* 0x000fda0003f06070 */
[----:B------:R-:W-:Y:S05]  /*0fe0*/  @P0 BRA `(.L_x_938) ;  /* 0x0000000000300947 */ /* 0x000fea0003800000 */
[----:B0-----:R-:W0:Y:S01]  /*0ff0*/  LDC.64 R4, c[0x0][0x398] ;  /* 0x0000e600ff047b82 */ /* 0x001e220000000a00 */
[----:B------:R-:W-:Y:S01]  /*1000*/  IADD3 R11, PT, PT, R0, R3, RZ ;  /* 0x00000003000b7210 */ /* 0x000fe20007ffe0ff */
[----:B------:R-:W-:-:S04]  /*1010*/  VIADD R3, R3, 0x80 ;  /* 0x0000008003037836 */ /* 0x000fc80000000000 */
[----:B0-----:R-:W-:-:S05]  /*1020*/  IMAD.WIDE.U32 R4, R11, 0x2, R4 ;  /* 0x000000020b047825 */ /* 0x001fca00078e0004 */
[----:B------:R1:W-:Y:S02]  /*1030*/  STG.E.U16 desc[UR4][R4.64], R6 ;  /* 0x0000000604007986 */ /* 0x0003e4000c101504 */
.L_x_937:
[----:B------:R-:W-:-:S13]  /*1040*/  ISETP.GE.U32.AND P0, PT, R3, R2, PT ;  /* 0x000000020300720c */ /* 0x000fda0003f06070 */
[----:B------:R-:W-:Y:S05]  /*1050*/  @P0 BRA `(.L_x_939) ;  /* 0x0000000000340947 */ /* 0x000fea0003800000 */
[----:B01----:R-:W0:Y:S01]  /*1060*/  LDC.64 R4, c[0x0][0x398] ;  /* 0x0000e600ff047b82 */ /* 0x003e220000000a00 */
[----:B------:R-:W-:Y:S02]  /*1070*/  IADD3 R11, PT, PT, R0, R3, RZ ;  /* 0x00000003000b7210 */ /* 0x000fe40007ffe0ff */
[----:B------:R-:W-:-:S03]  /*1080*/  IADD3 R3, PT, PT, R3, 0x80, RZ ;  /* 0x0000008003037810 */ /* 0x000fc60007ffe0ff */
[----:B0-----:R-:W-:-:S05]  /*1090*/  IMAD.WIDE.U32 R4, R11, 0x2, R4 ;  /* 0x000000020b047825 */ /* 0x001fca00078e0004 */
[----:B------:R1:W-:Y:S02]  /*10a0*/  STG.E.U16 desc[UR4][R4.64], R7 ;  /* 0x0000000704007986 */ /* 0x0003e4000c101504 */
.L_x_938:
        /* <DEDUP_REMOVED lines=8> */
.L_x_939:
[----:B------:R-:W-:Y:S05]  /*1130*/  BSYNC.RELIABLE B1 ;  /* 0x0000000000017941 */ /* 0x000fea0003800100 */
.L_x_935:
[----:B------:R-:W-:-:S13]  /*1140*/  ISETP.GE.U32.AND P0, PT, R3, R2, PT ;  /* 0x000000020300720c */ /* 0x000fda0003f06070 */
[----:B012---:R-:W0:Y:S01]  /*1150*/  @!P0 LDC.64 R4, c[0x0][0x398] ;  /* 0x0000e600ff048b82 */ /* 0x007e220000000a00 */
[----:B------:R-:W-:Y:S02]  /*1160*/  @!P0 IADD3 R7, PT, PT, R0, R3, RZ ;  /* 0x0000000300078210 */ /* 0x000fe40007ffe0ff */
[----:B------:R-:W-:-:S03]  /*1170*/  @!P0 IADD3 R3, PT, PT, R3, 0x80, RZ ;  /* 0x0000008003038810 */ /* 0x000fc60007ffe0ff */
[----:B0-----:R-:W-:-:S05]  /*1180*/  @!P0 IMAD.WIDE.U32 R4, R7, 0x2, R4 ;  /* 0x0000000207048825 */ /* 0x001fca00078e0004 */
[----:B------:R2:W-:Y:S02]  /*1190*/  @!P0 STG.E.U16 desc[UR4][R4.64], R9 ;  /* 0x0000000904008986 */ /* 0x0005e4000c101504 */
.L_x_940:
[----:B------:R-:W-:Y:S05]  /*11a0*/  BSYNC.RECONVERGENT B0 ;  /* 0x0000000000007941 */ /* 0x000fea0003800200 */
.L_x_934:
        /* <DEDUP_REMOVED lines=8> */
.L_x_917:
[----:B------:R-:W0:Y:S01]  /*1230*/  S2R R8, SR_TID.X ;  /* 0x0000000000087919 */ /* 0x000e220000002100 */
[----:B------:R-:W1:Y:S01]  /*1240*/  LDC.64 R2, c[0x0][0x3a8] ;  /* 0x0000ea00ff027b82 */ /* 0x000e620000000a00 */
[----:B------:R-:W2:Y:S01]  /*1250*/  LDCU.64 UR6, c[0x0][0x388] ;  /* 0x00007100ff0677ac */ /* 0x000ea20008000a00 */
[----:B-1----:R-:W-:-:S04]  /*1260*/  IMAD.WIDE.U32 R2, R0, 0x2, R2 ;  /* 0x0000000200027825 */ /* 0x002fc800078e0002 */
[----:B0-----:R-:W-:Y:S02]  /*1270*/  IMAD.WIDE.U32 R12, R8, 0x10, R2 ;  /* 0x00000010080c7825 */ /* 0x001fe400078e0002 */
[----:B------:R-:W0:Y:S04]  /*1280*/  LDC.64 R2, c[0x0][0x3a0] ;  /* 0x0000e800ff027b82 */ /* 0x000e280000000a00 */
[----:B------:R-:W3:Y:S01]  /*1290*/  LDG.E.128 R12, desc[UR4][R12.64] ;  /* 0x000000040c0c7981 */ /* 0x000ee2000c1e1d00 */
[----:B0-----:R-:W-:-:S04]  /*12a0*/  IMAD.WIDE.U32 R2, R0, 0x2, R2 ;  /* 0x0000000200027825 */ /* 0x001fc800078e0002 */
[----:B------:R-:W-:-:S06]  /*12b0*/  IMAD.WIDE.U32 R4, R8, 0x10, R2 ;  /* 0x0000001008047825 */ /* 0x000fcc00078e0002 */
[----:B------:R-:W4:Y:S01]  /*12c0*/  LDG.E.128 R4, desc[UR4][R4.64] ;  /* 0x0000000404047981 */ /* 0x000f22000c1e1d00 */
[C---:B---3--:R-:W-:Y:S01]  /*12d0*/  IMAD.U32 R2, R12.reuse, 0x10000, RZ ;  /* 0x000100000c027824 */ /* 0x048fe200078e00ff */
[C---:B------:R-:W-:Y:S02]  /*12e0*/  SHF.L.U32 R3, R13.reuse, 0x10, RZ ;  /* 0x000000100d037819 */ /* 0x040fe400000006ff */
[----:B------:R-:W-:Y:S01]  /*12f0*/  PRMT R12, R12, 0x7632, R12 ;  /* 0x000076320c0c7816 */ /* 0x000fe2000000000c */
[----:B--2---:R-:W-:Y:S01]  /*1300*/  FMUL.FTZ R2, R2, UR6 ;  /* 0x0000000602027c20 */ /* 0x004fe20008410000 */
[----:B------:R-:W-:Y:S01]  /*1310*/  PRMT R11, R13, 0x7632, R11 ;  /* 0x000076320d0b7816 */ /* 0x000fe2000000000b */
[----:B------:R-:W-:Y:S02]  /*1320*/  FMUL.FTZ R9, R3, UR6 ;  /* 0x0000000603097c20 */ /* 0x000fe40008410000 */
[----:B------:R-:W-:Y:S01]  /*1330*/  IMAD.U32 R12, R12, 0x10000, RZ ;  /* 0x000100000c0c7824 */ /* 0x000fe200078e00ff */
[----:B------:R-:W-:-:S02]  /*1340*/  FSETP.GT.FTZ.AND P6, PT, R2, UR7, PT ;  /* 0x0000000702007c0b */ /* 0x000fc4000bfd4000 */
[----:B------:R-:W-:Y:S02]  /*1350*/  FSETP.GT.FTZ.AND P5, PT, R9, UR7, PT ;  /* 0x0000000709007c0b */ /* 0x000fe4000bfb4000 */
[----:B------:R-:W-:-:S05]  /*1360*/  SHF.L.U32 R11, R11, 0x10, RZ ;  /* 0x000000100b0b7819 */ /* 0x000fca00000006ff */
[----:B------:R-:W-:-:S04]  /*1370*/  FMUL.FTZ R11, R11, UR6 ;  /* 0x000000060b0b7c20 */ /* 0x000fc80008410000 */
[----:B------:R-:W-:Y:S01]  /*1380*/  @!P6 FMUL.FTZ R3, R2, 1.4426950216293334961 ;  /* 0x3fb8aa3b0203e820 */ /* 0x000fe20000410000 */
[----:B------:R-:W-:Y:S01]  /*1390*/  SHF.L.U32 R2, R14, 0x10, RZ ;  /* 0x000000100e027819 */ /* 0x000fe200000006ff */
[----:B------:R-:W-:Y:S01]  /*13a0*/  @!P5 FMUL.FTZ R10, R9, 1.4426950216293334961 ;  /* 0x3fb8aa3b090ad820 */ /* 0x000fe20000410000 */
[----:B------:R-:W-:Y:S01]  /*13b0*/  FMUL.FTZ R9, R12, UR6 ;  /* 0x000000060c097c20 */ /* 0x000fe20008410000 */
[----:B------:R-:W-:Y:S02]  /*13c0*/  PRMT R12, R14, 0x7632, R12 ;  /* 0x000076320e0c7816 */ /* 0x000fe4000000000c */
[----:B------:R-:W0:Y:S01]  /*13d0*/  @!P6 MUFU.EX2 R3, R3 ;  /* 0x000000030003e308 */ /* 0x000e220000000800 */
[----:B------:R-:W-:Y:S01]  /*13e0*/  FMUL.FTZ R16, R2, UR6 ;  /* 0x0000000602107c20 */ /* 0x000fe20008410000 */
[----:B------:R-:W-:Y:S02]  /*13f0*/  SHF.L.U32 R2, R15, 0x10, RZ ;  /* 0x000000100f027819 */ /* 0x000fe400000006ff */
[----:B------:R-:W-:-:S02]  /*1400*/  SHF.L.U32 R12, R12, 0x10, RZ ;  /* 0x000000100c0c7819 */ /* 0x000fc400000006ff */
[----:B------:R-:W-:Y:S01]  /*1410*/  PRMT R14, R15, 0x7632, R14 ;  /* 0x000076320f0e7816 */ /* 0x000fe2000000000e */
[----:B------:R-:W-:Y:S01]  /*1420*/  FMUL.FTZ R17, R2, UR6 ;  /* 0x0000000602117c20 */ /* 0x000fe20008410000 */
[----:B------:R-:W1:Y:S01]  /*1430*/  @!P5 MUFU.EX2 R10, R10 ;  /* 0x0000000a000ad308 */ /* 0x000e620000000800 */
[----:B------:R-:W-:Y:S01]  /*1440*/  FMUL.FTZ R13, R12, UR6 ;  /* 0x000000060c0d7c20 */ /* 0x000fe20008410000 */
[----:B------:R-:W-:Y:S01]  /*1450*/  SHF.L.U32 R14, R14, 0x10, RZ ;  /* 0x000000100e0e7819 */ /* 0x000fe200000006ff */
[----:B----4-:R-:W-:Y:S01]  /*1460*/  IMAD.U32 R12, R4, 0x10000, RZ ;  /* 0x00010000040c7824 */ /* 0x010fe200078e00ff */
[----:B------:R-:W-:Y:S02]  /*1470*/  FSETP.GT.FTZ.AND P3, PT, R17, UR7, PT ;  /* 0x0000000711007c0b */ /* 0x000fe4000bf74000 */
[----:B------:R-:W-:Y:S01]  /*1480*/  FSETP.GT.FTZ.AND P2, PT, R9, UR7, PT ;  /* 0x0000000709007c0b */ /* 0x000fe2000bf54000 */
[----:B------:R-:W-:Y:S01]  /*1490*/  FMUL.FTZ R15, R14, UR6 ;  /* 0x000000060e0f7c20 */ /* 0x000fe20008410000 */
[----:B------:R-:W-:Y:S01]  /*14a0*/  FSETP.GT.FTZ.AND P4, PT, R16, UR7, PT ;  /* 0x0000000710007c0b */ /* 0x000fe2000bf94000 */
[----:B0-----:R-:W-:Y:S01]  /*14b0*/  @!P6 FADD.FTZ R2, R3, 1 ;  /* 0x3f8000000302e421 */ /* 0x001fe20000010000 */
[----:B------:R-:W-:Y:S01]  /*14c0*/  @!P6 FMUL.FTZ R3, R12, R3 ;  /* 0x000000030c03e220 */ /* 0x000fe20000410000 */
[----:B------:R-:W-:-:S02]  /*14d0*/  FSETP.GT.FTZ.AND P1, PT, R11, UR7, PT ;  /* 0x000000070b007c0b */ /* 0x000fc4000bf34000 */
[----:B------:R-:W-:Y:S02]  /*14e0*/  FSETP.GT.FTZ.AND P0, PT, R13, UR7, PT ;  /* 0x000000070d007c0b */ /* 0x000fe4000bf14000 */
[----:B------:R-:W0:Y:S02]  /*14f0*/  @!P6 MUFU.RCP R2, R2 ;  /* 0x000000020002e308 */ /* 0x000e240000001000 */
[----:B------:R-:W-:Y:S02]  /*1500*/  @!P3 FMUL.FTZ R20, R17, 1.4426950216293334961 ;  /* 0x3fb8aa3b1114b820 */ /* 0x000fe40000410000 */
[----:B------:R-:W-:Y:S01]  /*1510*/  @!P2 FMUL.FTZ R14, R9, 1.4426950216293334961 ;  /* 0x3fb8aa3b090ea820 */ /* 0x000fe20000410000 */
[----:B-1----:R-:W-:Y:S01]  /*1520*/  @!P5 FADD.FTZ R9, R10, 1 ;  /* 0x3f8000000a09d421 */ /* 0x002fe20000010000 */
[----:B------:R-:W-:Y:S02]  /*1530*/  @!P4 FMUL.FTZ R21, R16, 1.4426950216293334961 ;  /* 0x3fb8aa3b1015c820 */ /* 0x000fe40000410000 */
[----:B------:R-:W1:Y:S01]  /*1540*/  @!P3 MUFU.EX2 R20, R20 ;  /* 0x000000140014b308 */ /* 0x000e620000000800 */
[----:B------:R-:W-:Y:S01]  /*1550*/  @!P1 FMUL.FTZ R18, R11, 1.4426950216293334961 ;  /* 0x3fb8aa3b0b129820 */ /* 0x000fe20000410000 */
[----:B------:R-:W-:Y:S01]  /*1560*/  SHF.L.U32 R11, R5, 0x10, RZ ;  /* 0x00000010050b7819 */ /* 0x000fe200000006ff */
[----:B------:R-:W-:Y:S01]  /*1570*/  @!P0 FMUL.FTZ R17, R13, 1.4426950216293334961 ;  /* 0x3fb8aa3b0d118820 */ /* 0x000fe20000410000 */
[----:B------:R-:W-:-:S03]  /*1580*/  PRMT R5, R5, 0x7632, R5 ;  /* 0x0000763205057816 */ /* 0x000fc60000000005 */
[----:B------:R-:W-:Y:S01]  /*1590*/  @!P5 FMUL.FTZ R10, R11, R10 ;  /* 0x0000000a0b0ad220 */ /* 0x000fe20000410000 */
[----:B------:R-:W2:Y:S01]  /*15a0*/  @!P5 MUFU.RCP R9, R9 ;  /* 0x000000090009d308 */ /* 0x000ea20000001000 */
[----:B0-----:R-:W-:Y:S01]  /*15b0*/  @!P6 FMUL.FTZ R12, R3, R2 ;  /* 0x00000002030ce220 */ /* 0x001fe20000410000 */
[----:B------:R-:W-:Y:S01]  /*15c0*/  FSETP.GT.FTZ.AND P6, PT, R15, UR7, PT ;  /* 0x000000070f007c0b */ /* 0x000fe2000bfd4000 */
[----:B------:R-:W0:Y:S05]  /*15d0*/  LDC.64 R2, c[0x0][0x398] ;  /* 0x0000e600ff027b82 */ /* 0x000e2a0000000a00 */
[----:B------:R-:W3:Y:S01]  /*15e0*/  @!P4 MUFU.EX2 R21, R21 ;  /* 0x000000150015c308 */ /* 0x000ee20000000800 */
[----:B-1----:R-:W-:-:S06]  /*15f0*/  @!P3 FADD.FTZ R23, R20, 1 ;  /* 0x3f8000001417b421 */ /* 0x002fcc0000010000 */
[----:B------:R-:W-:Y:S01]  /*1600*/  @!P6 FMUL.FTZ R16, R15, 1.4426950216293334961 ;  /* 0x3fb8aa3b0f10e820 */ /* 0x000fe20000410000 */
[----:B------:R-:W1:Y:S01]  /*1610*/  @!P2 MUFU.EX2 R14, R14 ;  /* 0x0000000e000ea308 */ /* 0x000e620000000800 */
[----:B--2---:R-:W-:Y:S01]  /*1620*/  @!P5 FMUL.FTZ R11, R10, R9 ;  /* 0x000000090a0bd220 */ /* 0x004fe20000410000 */
[----:B------:R-:W-:Y:S02]  /*1630*/  SHF.L.U32 R9, R7, 0x10, RZ ;  /* 0x0000001007097819 */ /* 0x000fe400000006ff */
[----:B------:R-:W-:Y:S02]  /*1640*/  PRMT R7, R4, 0x7632, R7 ;  /* 0x0000763204077816 */ /* 0x000fe40000000007 */
[C---:B------:R-:W-:Y:S01]  /*1650*/  SHF.L.U32 R10, R6.reuse, 0x10, RZ ;  /* 0x00000010060a7819 */ /* 0x040fe200000006ff */
[----:B------:R-:W-:Y:S01]  /*1660*/  @!P3 FMUL.FTZ R20, R9, R20 ;  /* 0x000000140914b220 */ /* 0x000fe20000410000 */
[----:B------:R-:W2:Y:S01]  /*1670*/  @!P1 MUFU.EX2 R18, R18 ;  /* 0x0000001200129308 */ /* 0x000ea20000000800 */
[----:B---3--:R-:W-:Y:S01]  /*1680*/  @!P4 FADD.FTZ R22, R21, 1 ;  /* 0x3f8000001516c421 */ /* 0x008fe20000010000 */
[----:B------:R-:W-:Y:S01]  /*1690*/  PRMT R6, R6, 0x7632, R6 ;  /* 0x0000763206067816 */ /* 0x000fe20000000006 */
[----:B0-----:R-:W-:Y:S01]  /*16a0*/  IMAD.WIDE.U32 R2, R0, 0x2, R2 ;  /* 0x0000000200027825 */ /* 0x001fe200078e0002 */
[----:B------:R-:W-:-:S03]  /*16b0*/  PRMT R24, R7, 0x7632, R24 ;  /* 0x0000763207187816 */ /* 0x000fc60000000018 */
[----:B------:R-:W-:Y:S01]  /*16c0*/  @!P4 FMUL.FTZ R21, R10, R21 ;  /* 0x000000150a15c220 */ /* 0x000fe20000410000 */
[----:B------:R-:W-:Y:S01]  /*16d0*/  SHF.L.U32 R6, R6, 0x10, RZ ;  /* 0x0000001006067819 */ /* 0x000fe200000006ff */
[----:B------:R-:W-:Y:S01]  /*16e0*/  IMAD.U32 R7, R7, 0x10000, RZ ;  /* 0x0001000007077824 */ /* 0x000fe200078e00ff */
[----:B------:R-:W0:Y:S01]  /*16f0*/  @!P0 MUFU.EX2 R17, R17 ;  /* 0x0000001100118308 */ /* 0x000e220000000800 */
[----:B-1----:R-:W-:Y:S01]  /*1700*/  @!P2 FADD.FTZ R15, R14, 1 ;  /* 0x3f8000000e0fa421 */ /* 0x002fe20000010000 */
[----:B------:R-:W-:-:S04]  /*1710*/  IMAD.WIDE.U32 R2, R8, 0x10, R2 ;  /* 0x0000001008027825 */ /* 0x000fc800078e0002 */
[----:B------:R-:W-:Y:S02]  /*1720*/  @!P2 FMUL.FTZ R14, R7, R14 ;  /* 0x0000000e070ea220 */ /* 0x000fe40000410000 */
[----:B------:R-:W1:Y:S01]  /*1730*/  @!P6 MUFU.EX2 R16, R16 ;  /* 0x000000100010e308 */ /* 0x000e620000000800 */
[----:B--2---:R-:W-:-:S07]  /*1740*/  @!P1 FADD.FTZ R13, R18, 1 ;  /* 0x3f800000120d9421 */ /* 0x004fce0000010000 */
[----:B------:R-:W2:Y:S01]  /*1750*/  @!P3 MUFU.RCP R23, R23 ;  /* 0x000000170017b308 */ /* 0x000ea20000001000 */
[----:B0-----:R-:W-:Y:S01]  /*1760*/  @!P0 FADD.FTZ R19, R17, 1 ;  /* 0x3f80000011138421 */ /* 0x001fe20000010000 */
[----:B------:R-:W-:-:S06]  /*1770*/  @!P0 FMUL.FTZ R0, R6, R17 ;  /* 0x0000001106008220 */ /* 0x000fcc0000410000 */
[----:B------:R-:W0:Y:S01]  /*1780*/  @!P4 MUFU.RCP R22, R22 ;  /* 0x000000160016c308 */ /* 0x000e220000001000 */
[----:B-1----:R-:W-:-:S07]  /*1790*/  @!P6 FADD.FTZ R4, R16, 1 ;  /* 0x3f8000001004e421 */ /* 0x002fce0000010000 */
[----:B------:R-:W1:Y:S01]  /*17a0*/  @!P2 MUFU.RCP R15, R15 ;  /* 0x0000000f000fa308 */ /* 0x000e620000001000 */
[----:B--2---:R-:W-:Y:S01]  /*17b0*/  @!P3 FMUL.FTZ R9, R20, R23 ;  /* 0x000000171409b220 */ /* 0x004fe20000410000 */
[----:B------:R-:W-:Y:S02]  /*17c0*/  SHF.L.U32 R20, R5, 0x10, RZ ;  /* 0x0000001005147819 */ /* 0x000fe400000006ff */
[----:B------:R-:W-:-:S03]  /*17d0*/  SHF.L.U32 R5, R24, 0x10, RZ ;  /* 0x0000001018057819 */ /* 0x000fc600000006ff */
[----:B------:R-:W-:Y:S01]  /*17e0*/  @!P1 FMUL.FTZ R18, R20, R18 ;  /* 0x0000001214129220 */ /* 0x000fe20000410000 */
[----:B------:R-:W2:Y:S01]  /*17f0*/  @!P1 MUFU.RCP R13, R13 ;  /* 0x0000000d000d9308 */ /* 0x000ea20000001000 */
[----:B------:R-:W-:Y:S01]  /*1800*/  @!P6 FMUL.FTZ R17, R5, R16 ;  /* 0x000000100511e220 */ /* 0x000fe20000410000 */
[----:B0-----:R-:W-:-:S06]  /*1810*/  @!P4 FMUL.FTZ R10, R21, R22 ;  /* 0x00000016150ac220 */ /* 0x001fcc0000410000 */
[----:B------:R-:W0:Y:S01]  /*1820*/  @!P0 MUFU.RCP R19, R19 ;  /* 0x0000001300138308 */ /* 0x000e220000001000 */
[----:B-1----:R-:W-:-:S05]  /*1830*/  @!P2 FMUL.FTZ R7, R14, R15 ;  /* 0x0000000f0e07a220 */ /* 0x002fca0000410000 */
[----:B------:R-:W-:Y:S02]  /*1840*/  F2FP.BF16.F32.PACK_AB R12, R7, R12 ;  /* 0x0000000c070c723e */ /* 0x000fe400000010ff */
[----:B------:R-:W1:Y:S01]  /*1850*/  @!P6 MUFU.RCP R4, R4 ;  /* 0x000000040004e308 */ /* 0x000e620000001000 */
[----:B--2---:R-:W-:-:S05]  /*1860*/  @!P1 FMUL.FTZ R20, R18, R13 ;  /* 0x0000000d12149220 */ /* 0x004fca0000410000 */
[----:B------:R-:W-:Y:S01]  /*1870*/  F2FP.BF16.F32.PACK_AB R13, R20, R11 ;  /* 0x0000000b140d723e */ /* 0x000fe200000010ff */
[----:B0-----:R-:W-:-:S05]  /*1880*/  @!P0 FMUL.FTZ R6, R0, R19 ;  /* 0x0000001300068220 */ /* 0x001fca0000410000 */
[----:B------:R-:W-:Y:S01]  /*1890*/  F2FP.BF16.F32.PACK_AB R14, R6, R10 ;  /* 0x0000000a060e723e */ /* 0x000fe200000010ff */
[----:B-1----:R-:W-:-:S05]  /*18a0*/  @!P6 FMUL.FTZ R5, R17, R4 ;  /* 0x000000041105e220 */ /* 0x002fca0000410000 */
[----:B------:R-:W-:-:S05]  /*18b0*/  F2FP.BF16.F32.PACK_AB R15, R5, R9 ;  /* 0x00000009050f723e */ /* 0x000fca00000010ff */
[----:B------:R-:W-:Y:S01]  /*18c0*/  STG.E.128 desc[UR4][R2.64], R12 ;  /* 0x0000000c02007986 */ /* 0x000fe2000c101d04 */
[----:B------:R-:W-:Y:S05]  /*18d0*/  EXIT ;  /* 0x000000000000794d */ /* 0x000fea0003800000 */
.L_x_941:
        /* <DEDUP_REMOVED lines=10> */
.L_x_7561:


//--------------------- .text._ZN2at6native18elementwise_kernelILi128ELi4EZNS0_15gpu_kernel_implIZZZNS0_65_GLOBAL__N__cd49fe81_27_ActivationSoftplusKernel_cu_9e10b42f_310024softplus_backward_kernelERNS_18TensorIteratorBaseERKN3c106ScalarES9_ENKUlvE_clEvENKUlvE1_clEvEUlNS6_4HalfESC_E_EEvS5_RKT_EUliE_EEviT1_ --------------------------
	.section	.text._ZN2at6native18elementwise_kernelILi128ELi4EZNS0_15gpu_kernel_implIZZZNS0_65_GLOBAL__N__cd49fe81_27_ActivationSoftplusKernel_cu_9e10b42f_310024softplus_backward_kernelERNS_18TensorIteratorBaseERKN3c106ScalarES9_ENKUlvE_clEvENKUlvE1_clEvEUlNS6_4HalfESC_E_EEvS5_RKT_EUliE_EEviT1_,"ax",@progbits
	.align	128
        .global         _ZN2at6native18elementwise_kernelILi128ELi4EZNS0_15gpu_kernel_implIZZZNS0_65_GLOBAL__N__cd49fe81_27_ActivationSoftplusKernel_cu_9e10b42f_310024softplus_backward_kernelERNS_18TensorIteratorBaseERKN3c106ScalarES9_ENKUlvE_clEvENKUlvE1_clEvEUlNS6_4HalfESC_E_EEvS5_RKT_EUliE_EEviT1_
        .type           _ZN2at6native18elementwise_kernelILi128ELi4EZNS0_15gpu_kernel_implIZZZNS0_65_GLOBAL__N__cd49fe81_27_ActivationSoftplusKernel_cu_9e10b42f_310024softplus_backward_kernelERNS_18TensorIteratorBaseERKN3c106ScalarES9_ENKUlvE_clEvENKUlvE1_clEvEUlNS6_4HalfESC_E_EEvS5_RKT_EUliE_EEviT1_,@function
        .size           _ZN2at6native18elementwise_kernelILi128ELi4EZNS0_15gpu_kernel_implIZZZNS0_65_GLOBAL__N__cd49fe81_27_ActivationSoftplusKernel_cu_9e10b42f_310024softplus_backward_kernelERNS_18TensorIteratorBaseERKN3c106ScalarES9_ENKUlvE_clEvENKUlvE1_clEvEUlNS6_4HalfESC_E_EEvS5_RKT_EUliE_EEviT1_,(.L_x_7562 - _ZN2at6native18elementwise_kernelILi128ELi4EZNS0_15gpu_kernel_implIZZZNS0_65_GLOBAL__N__cd49fe81_27_ActivationSoftplusKernel_cu_9e10b42f_310024softplus_backward_kernelERNS_18TensorIteratorBaseERKN3c106ScalarES9_ENKUlvE_clEvENKUlvE1_clEvEUlNS6_4HalfESC_E_EEvS5_RKT_EUliE_EEviT1_)
        .other          _ZN2at6native18elementwise_kernelILi128ELi4EZNS0_15gpu_kernel_implIZZZNS0_65_GLOBAL__N__cd49fe81_27_ActivationSoftplusKernel_cu_9e10b42f_310024softplus_backward_kernelERNS_18TensorIteratorBaseERKN3c106ScalarES9_ENKUlvE_clEvENKUlvE1_clEvEUlNS6_4HalfESC_E_EEvS5_RKT_EUliE_EEviT1_,@"STO_CUDA_ENTRY STV_DEFAULT"
_ZN2at6native18elementwise_kernelILi128ELi4EZNS0_15gpu_kernel_implIZZZNS0_65_GLOBAL__N__cd49fe81_27_ActivationSoftplusKernel_cu_9e10b42f_310024softplus_backward_kernelERNS_18TensorIteratorBaseERKN3c106ScalarES9_ENKUlvE_clEvENKUlvE1_clEvEUlNS6_4HalfESC_E_EEvS5_RKT_EUliE_EEviT1_:
.text._ZN2at6native18elementwise_kernelILi128ELi4EZNS0_15gpu_kernel_implIZZZNS0_65_GLOBAL__N__cd49fe81_27_ActivationSoftplusKernel_cu_9e10b42f_310024softplus_backward_kernelERNS_18TensorIteratorBaseERKN3c106ScalarES9_ENKUlvE_clEvENKUlvE1_clEvEUlNS6_4HalfESC_E_EEvS5_RKT_EUliE_EEviT1_:
        /* <DEDUP_REMOVED lines=372> */
.L_x_944:
        /* <DEDUP_REMOVED lines=16> */
[----:B0-----:R-:W-:-:S04]  /*1840*/  F2FP.F16.F32.PACK_AB R0, RZ, R0 ;  /* 0x00000000ff00723e */ /* 0x001fc800000000ff */
[----:B------:R-:W-:Y:S01]  /*1850*/  PRMT R19, R0, 0x7610, R19 ;  /* 0x0000761000137816 */ /* 0x000fe20000000013 */
[----:B------:R-:W-:Y:S06]  /*1860*/  BRA `(.L_x_950) ;  /* 0x0000000c00c87947 */ /* 0x000fec0003800000 */
.L_x_948:
[----:B------:R-:W2:Y:S02]  /*1870*/  LDG.E.U8 R2, desc[UR36][R2.64] ;  /* 0x0000002402027981 */ /* 0x000ea4000c1e1100 */
[----:B--2---:R-:W-:-:S04]  /*1880*/  I2FP.F32.U32 R0, R2 ;  /* 0x0000000200007245 */ /* 0x004fc80000201000 */
[----:B------:R-:W-:-:S04]  /*1890*/  F2FP.F16.F32.PACK_AB R0, RZ, R0 ;  /* 0x00000000ff00723e */ /* 0x000fc800000000ff */
[----:B------:R-:W-:Y:S01]  /*18a0*/  PRMT R19, R0, 0x7610, R19 ;  /* 0x0000761000137816 */ /* 0x000fe20000000013 */
[----:B------:R-:W-:Y:S06]  /*18b0*/  BRA `(.L_x_950) ;  /* 0x0000000c00b47947 */ /* 0x000fec0003800000 */
.L_x_947:
        /* <DEDUP_REMOVED lines=8> */
[----:B0-----:R-:W-:-:S04]  /*1940*/  F2FP.F16.F32.PACK_AB R0, RZ, R0 ;  /* 0x00000000ff00723e */ /* 0x001fc800000000ff */
[----:B------:R-:W-:Y:S01]  /*1950*/  PRMT R19, R0, 0x7610, R19 ;  /* 0x0000761000137816 */ /* 0x000fe20000000013 */
[----:B------:R-:W-:Y:S06]  /*1960*/  BRA `(.L_x_950) ;  /* 0x0000000c00887947 */ /* 0x000fec0003800000 */
.L_x_952:
[----:B------:R-:W2:Y:S02]  /*1970*/  LDG.E R2, desc[UR36][R2.64] ;  /* 0x0000002402027981 */ /* 0x000ea4000c1e1900 */
[----:B--2---:R-:W-:-:S04]  /*1980*/  I2FP.F32.S32 R0, R2 ;  /* 0x0000000200007245 */ /* 0x004fc80000201400 */
[----:B------:R-:W-:-:S04]  /*1990*/  F2FP.F16.F32.PACK_AB R0, RZ, R0 ;  /* 0x00000000ff00723e */ /* 0x000fc800000000ff */
[----:B------:R-:W-:Y:S01]  /*19a0*/  PRMT R19, R0, 0x7610, R19 ;  /* 0x0000761000137816 */ /* 0x000fe20000000013 */
[----:B------:R-:W-:Y:S06]  /*19b0*/  BRA `(.L_x_950) ;  /* 0x0000000c00747947 */ /* 0x000fec0003800000 */
.L_x_951:
[----:B------:R-:W2:Y:S02]  /*19c0*/  LDG.E.U16 R2, desc[UR36][R2.64] ;  /* 0x0000002402027981 */ /* 0x000ea4000c1e1500 */
[----:B--2---:R-:W0:Y:S02]  /*19d0*/  I2F.S16 R0, R2 ;  /* 0x0000000200007306 */ /* 0x004e240000101400 */
[----:B0-----:R-:W-:-:S04]  /*19e0*/  F2FP.F16.F32.PACK_AB R0, RZ, R0 ;  /* 0x00000000ff00723e */ /* 0x001fc800000000ff */
[----:B------:R-:W-:Y:S01]  /*19f0*/  PRMT R19, R0, 0x7610, R19 ;  /* 0x0000761000137816 */ /* 0x000fe20000000013 */
[----:B------:R-:W-:Y:S06]  /*1a00*/  BRA `(.L_x_950) ;  /* 0x0000000c00607947 */ /* 0x000fec0003800000 */
.L_x_946:
[----:B------:R-:W-:-:S09]  /*1a10*/  UISETP.GT.AND UP0, UPT, UR4, 0x6, UPT ;  /* 0x000000060400788c */ /* 0x000fd2000bf04270 */
[----:B------:R-:W-:Y:S05]  /*1a20*/  BRA.U UP0, `(.L_x_953) ;  /* 0x0000000100247547 */ /* 0x000fea000b800000 */
[----:B------:R-:W-:-:S09]  /*1a30*/  UISETP.NE.AND UP0, UPT, UR4, 0x5, UPT ;  /* 0x000000050400788c */ /* 0x000fd2000bf05270 */
[----:B------:R-:W-:Y:S05]  /*1a40*/  BRA.U !UP0, `(.L_x_954) ;  /* 0x0000000108147547 */ /* 0x000fea000b800000 */
[----:B------:R-:W-:-:S09]  /*1a50*/  UISETP.NE.AND UP0, UPT, UR4, 0x6, UPT ;  /* 0x000000060400788c */ /* 0x000fd2000bf05270 */
[----:B------:R-:W-:Y:S05]  /*1a60*/  BRA.U UP0, `(.L_x_949) ;  /* 0x0000000900ac7547 */ /* 0x000fea000b800000 */
[----:B------:R-:W2:Y:S02]  /*1a70*/  LDG.E R2, desc[UR36][R2.64] ;  /* 0x0000002402027981 */ /* 0x000ea4000c1e1900 */
[----:B--2---:R-:W-:Y:S01]  /*1a80*/  F2FP.F16.F32.PACK_AB R19, RZ, R2 ;  /* 0x00000002ff13723e */ /* 0x004fe200000000ff */
[----:B------:R-:W-:Y:S06]  /*1a90*/  BRA `(.L_x_950) ;  /* 0x0000000c003c7947 */ /* 0x000fec0003800000 */
.L_x_954:
[----:B------:R0:W5:Y:S01]  /*1aa0*/  LDG.E.U16 R19, desc[UR36][R2.64] ;  /* 0x0000002402137981 */ /* 0x000162000c1e1500 */
[----:B------:R-:W-:Y:S05]  /*1ab0*/  BRA `(.L_x_950) ;  /* 0x0000000c00347947 */ /* 0x000fea0003800000 */
.L_x_953:
[----:B------:R-:W-:-:S09]  /*1ac0*/  UISETP.NE.AND UP0, UPT, UR4, 0x7, UPT ;  /* 0x000000070400788c */ /* 0x000fd2000bf05270 */
[----:B------:R-:W-:Y:S05]  /*1ad0*/  BRA.U !UP0, `(.L_x_955) ;  /* 0x0000000108247547 */ /* 0x000fea000b800000 */
[----:B------:R-:W-:-:S09]  /*1ae0*/  UISETP.NE.AND UP0, UPT, UR4, 0x8, UPT ;  /* 0x000000080400788c */ /* 0x000fd2000bf05270 */
[----:B------:R-:W-:Y:S05]  /*1af0*/  BRA.U !UP0, `(.L_x_956) ;  /* 0x0000000108147547 */ /* 0x000fea000b800000 */
[----:B------:R-:W-:-:S09]  /*1b00*/  UISETP.NE.AND UP0, UPT, UR4, 0x9, UPT ;  /* 0x000000090400788c */ /* 0x000fd2000bf05270 */
[----:B------:R-:W-:Y:S05]  /*1b10*/  BRA.U UP0, `(.L_x_949) ;  /* 0x0000000900807547 */ /* 0x000fea000b800000 */
[----:B------:R-:W2:Y:S02]  /*1b20*/  LDG.E R2, desc[UR36][R2.64] ;  /* 0x0000002402027981 */ /* 0x000ea4000c1e1900 */
[----:B--2---:R-:W-:Y:S01]  /*1b30*/  F2FP.F16.F32.PACK_AB R19, RZ, R2 ;  /* 0x00000002ff13723e */ /* 0x004fe200000000ff */
[----:B------:R-:W-:Y:S06]  /*1b40*/  BRA `(.L_x_950) ;  /* 0x0000000c00107947 */ /* 0x000fec0003800000 */
.L_x_956:
[----:B------:R1:W5:Y:S01]  /*1b50*/  LDG.E.U16 R19, desc[UR36][R2.64] ;  /* 0x0000002402137981 */ /* 0x000362000c1e1500 */
[----:B------:R-:W-:Y:S05]  /*1b60*/  BRA `(.L_x_950) ;  /* 0x0000000c00087947 */ /* 0x000fea0003800000 */
.L_x_955:
[----:B------:R-:W2:Y:S01]  /*1b70*/  LDG.E.64 R2, desc[UR36][R2.64] ;  /* 0x0000002402027981 */ /* 0x000ea2000c1e1b00 */
[----:B------:R-:W-:Y:S01]  /*1b80*/  UMOV UR4, 0xf0000000 ;  /* 0xf000000000047882 */ /* 0x000fe20000000000 */
[----:B------:R-:W-:Y:S01]  /*1b90*/  UMOV UR5, 0x380fffff ;  /* 0x380fffff00057882 */ /* 0x000fe20000000000 */
[----:B--2---:R-:W0:Y:S01]  /*1ba0*/  F2F.F32.F64 R0, R2 ;  /* 0x0000000200007310 */ /* 0x004e220000301000 */
[----:B------:R-:W-:-:S14]  /*1bb0*/  DSETP.GEU.AND P0, PT, |R2|, UR4, PT ;  /* 0x0000000402007e2a */ /* 0x000fdc000bf0e200 */
[----:B0-----:R-:W-:-:S05]  /*1bc0*/  @!P0 FMUL R0, R0, 1.175494350822287508e-38 ;  /* 0x0080000000008820 */ /* 0x001fca0000400000 */
[----:B------:R-:W-:-:S04]  /*1bd0*/  F2FP.F16.F32.PACK_AB R0, RZ, R0 ;  /* 0x00000000ff00723e */ /* 0x000fc800000000ff */
[----:B------:R-:W-:Y:S01]  /*1be0*/  PRMT R19, R0, 0x7610, R19 ;  /* 0x0000761000137816 */ /* 0x000fe20000000013 */
[----:B------:R-:W-:Y:S06]  /*1bf0*/  BRA `(.L_x_950) ;  /* 0x0000000800e47947 */ /* 0x000fec0003800000 */
.L_x_945:
        /* <DEDUP_REMOVED lines=11> */
[----:B------:R-:W-:-:S04]  /*1cb0*/  F2FP.F16.F32.PACK_AB R0, RZ, R0 ;  /* 0x00000000ff00723e */ /* 0x000fc800000000ff */
[----:B------:R-:W-:Y:S01]  /*1cc0*/  PRMT R19, R0, 0x7610, R19 ;  /* 0x0000761000137816 */ /* 0x000fe20000000013 */
[----:B------:R-:W-:Y:S06]  /*1cd0*/  BRA `(.L_x_950) ;  /* 0x0000000800ac7947 */ /* 0x000fec0003800000 */
.L_x_959:
        /* <DEDUP_REMOVED lines=9> */
.L_x_958:
        /* <DEDUP_REMOVED lines=24> */
[----:B------:R-:W-:-:S04]  /*1ef0*/  F2FP.F16.F32.PACK_AB R5, RZ, R5 ;  /* 0x00000005ff05723e */ /* 0x000fc800000000ff */
[----:B------:R-:W-:Y:S01]  /*1f00*/  PRMT R19, R5, 0x7610, R19 ;  /* 0x0000761005137816 */ /* 0x000fe20000000013 */
[----:B------:R-:W-:Y:S06]  /*1f10*/  BRA `(.L_x_950) ;  /* 0x00000008001c7947 */ /* 0x000fec0003800000 */
.L_x_961:
        /* <DEDUP_REMOVED lines=11> */
[----:B------:R-:W-:-:S04]  /*1fd0*/  F2FP.F16.F32.PACK_AB R0, RZ, R0 ;  /* 0x00000000ff00723e */ /* 0x000fc800000000ff */
[----:B------:R-:W-:Y:S01]  /*1fe0*/  PRMT R19, R0, 0x7610, R19 ;  /* 0x0000761000137816 */ /* 0x000fe20000000013 */
[----:B------:R-:W-:Y:S06]  /*1ff0*/  BRA `(.L_x_950) ;  /* 0x0000000400e47947 */ /* 0x000fec0003800000 */
.L_x_960:
[----:B------:R-:W2:Y:S02]  /*2000*/  LDG.E.U16 R0, desc[UR36][R2.64] ;  /* 0x0000002402007981 */ /* 0x000ea4000c1e1500 */
[----:B--2---:R-:W-:-:S05]  /*2010*/  IMAD.U32 R0, R0, 0x10000, RZ ;  /* 0x0001000000007824 */ /* 0x004fca00078e00ff */
[----:B------:R-:W-:-:S04]  /*2020*/  F2FP.F16.F32.PACK_AB R0, RZ, R0 ;  /* 0x00000000ff00723e */ /* 0x000fc800000000ff */
[----:B------:R-:W-:Y:S01]  /*2030*/  PRMT R19, R0, 0x7610, R19 ;  /* 0x0000761000137816 */ /* 0x000fe20000000013 */
[----:B------:R-:W-:Y:S06]  /*2040*/  BRA `(.L_x_950) ;  /* 0x0000000400d07947 */ /* 0x000fec0003800000 */
.L_x_957:
        /* <DEDUP_REMOVED lines=10> */
[----:B------:R-:W-:-:S04]  /*20f0*/  F2FP.F16.F32.PACK_AB R0, RZ, R0 ;  /* 0x00000000ff00723e */ /* 0x000fc800000000ff */
[----:B------:R-:W-:Y:S01]  /*2100*/  PRMT R19, R0, 0x7610, R19 ;  /* 0x0000761000137816 */ /* 0x000fe20000000013 */
[----:B------:R-:W-:Y:S06]  /*2110*/  BRA `(.L_x_950) ;  /* 0x00000004009c7947 */ /* 0x000fec0003800000 */
.L_x_964:
        /* <DEDUP_REMOVED lines=21> */
.L_x_968:
[----:B------:R-:W-:Y:S05]  /*2270*/  BSYNC.RECONVERGENT B1 ;  /* 0x0000000000017941 */ /* 0x000fea0003800200 */
.L_x_967:
[----:B------:R-:W-:Y:S01]  /*2280*/  IMAD.SHL.U32 R0, R0, 0x100000, RZ ;  /* 0x0010000000007824 */ /* 0x000fe200078e00ff */
[----:B------:R-:W-:-:S04]  /*2290*/  LEA R2, R2, 0x3b800000, 0x17 ;  /* 0x3b80000002027811 */ /* 0x000fc800078eb8ff */
[----:B------:R-:W-:-:S07]  /*22a0*/  LOP3.LUT R0, R2, R0, R7, 0xfe, !PT ;  /* 0x0000000002007212 */ /* 0x000fce00078efe07 */
.L_x_966:
[----:B------:R-:W-:Y:S05]  /*22b0*/  BSYNC.RECONVERGENT B0 ;  /* 0x0000000000007941 */ /* 0x000fea0003800200 */
.L_x_965:
[----:B------:R-:W-:-:S04]  /*22c0*/  F2FP.F16.F32.PACK_AB R0, RZ, R0 ;  /* 0x00000000ff00723e */ /* 0x000fc800000000ff */
[----:B------:R-:W-:Y:S01]  /*22d0*/  PRMT R19, R0, 0x7610, R19 ;  /* 0x0000761000137816 */ /* 0x000fe20000000013 */
[----:B------:R-:W-:Y:S06]  /*22e0*/  BRA `(.L_x_950) ;  /* 0x0000000400287947 */ /* 0x000fec0003800000 */
.L_x_963:
        /* <DEDUP_REMOVED lines=21> */
.L_x_972:
[----:B------:R-:W-:Y:S05]  /*2440*/  BSYNC.RECONVERGENT B1 ;  /* 0x0000000000017941 */ /* 0x000fea0003800200 */
.L_x_971:
[----:B------:R-:W-:Y:S01]  /*2450*/  IMAD.SHL.U32 R0, R0, 0x200000, RZ ;  /* 0x0020000000007824 */ /* 0x000fe200078e00ff */
[----:B------:R-:W-:-:S04]  /*2460*/  LEA R2, R2, 0x37800000, 0x17 ;  /* 0x3780000002027811 */ /* 0x000fc800078eb8ff */
[----:B------:R-:W-:-:S07]  /*2470*/  LOP3.LUT R0, R2, R0, R7, 0xfe, !PT ;  /* 0x0000000002007212 */ /* 0x000fce00078efe07 */
.L_x_970:
[----:B------:R-:W-:Y:S05]  /*2480*/  BSYNC.RECONVERGENT B0 ;  /* 0x0000000000007941 */ /* 0x000fea0003800200 */
.L_x_969:
[----:B------:R-:W-:-:S04]  /*2490*/  F2FP.F16.F32.PACK_AB R0, RZ, R0 ;  /* 0x00000000ff00723e */ /* 0x000fc800000000ff */
[----:B------:R-:W-:Y:S01]  /*24a0*/  PRMT R19, R0, 0x7610, R19 ;  /* 0x0000761000137816 */ /* 0x000fe20000000013 */
[----:B------:R-:W-:Y:S06]  /*24b0*/  BRA `(.L_x_950) ;  /* 0x0000000000b47947 */ /* 0x000fec0003800000 */
.L_x_962:
[----:B------:R-:W-:-:S09]  /*24c0*/  UISETP.NE.AND UP0, UPT, UR4, 0x1c, UPT ;  /* 0x0000001c0400788c */ /* 0x000fd2000bf05270 */
[----:B------:R-:W-:Y:S05]  /*24d0*/  BRA.U !UP0, `(.L_x_973) ;  /* 0x00000001089c7547 */ /* 0x000fea000b800000 */
[----:B------:R-:W-:-:S09]  /*24e0*/  UISETP.NE.AND UP0, UPT, UR4, 0x1d, UPT ;  /* 0x0000001d0400788c */ /* 0x000fd2000bf05270 */
[----:B------:R-:W-:Y:S05]  /*24f0*/  BRA.U !UP0, `(.L_x_974) ;  /* 0x0000000108807547 */ /* 0x000fea000b800000 */
[----:B------:R-:W-:-:S09]  /*2500*/  UISETP.NE.AND UP0, UPT, UR4, 0x2c, UPT ;  /* 0x0000002c0400788c */ /* 0x000fd2000bf05270 */
[----:B------:R-:W-:Y:S05]  /*2510*/  BRA.U !UP0, `(.L_x_975) ;  /* 0x0000000108487547 */ /* 0x000fea000b800000 */
.L_x_949:
        /* <DEDUP_REMOVED lines=15> */
[----:B--2---:R-:W-:Y:S05]  /*2610*/  CALL.ABS.NOINC R2 ;  /* 0x0000000002007343 */ /* 0x004fea0003c00000 */
.L_x_976:
[----:B------:R-:W-:Y:S01]  /*2620*/  PRMT R19, RZ, 0x7610, R19 ;  /* 0x00007610ff137816 */ /* 0x000fe20000000013 */
[----:B------:R-:W-:Y:S06]  /*2630*/  BRA `(.L_x_950) ;  /* 0x0000000000547947 */ /* 0x000fec0003800000 */
.L_x_975:
        /* <DEDUP_REMOVED lines=8> */
.L_x_978:
[----:B------:R-:W-:Y:S05]  /*26c0*/  BSYNC.RECONVERGENT B0 ;  /* 0x0000000000007941 */ /* 0x000fea0003800200 */
.L_x_977:
[----:B------:R-:W-:-:S04]  /*26d0*/  F2FP.F16.F32.PACK_AB R0, RZ, R0 ;  /* 0x00000000ff00723e */ /* 0x000fc800000000ff */
[----:B------:R-:W-:Y:S01]  /*26e0*/  PRMT R19, R0, 0x7610, R19 ;  /* 0x0000761000137816 */ /* 0x000fe20000000013 */
[----:B------:R-:W-:Y:S06]  /*26f0*/  BRA `(.L_x_950) ;  /* 0x0000000000247947 */ /* 0x000fec0003800000 */
.L_x_974:
[----:B------:R-:W2:Y:S02]  /*2700*/  LDG.E.64 R2, desc[UR36][R2.64] ;  /* 0x0000002402027981 */ /* 0x000ea4000c1e1b00 */
[----:B--2---:R-:W0:Y:S02]  /*2710*/  I2F.U64 R0, R2 ;  /* 0x0000000200007312 */ /* 0x004e240000301000 */
[----:B0-----:R-:W-:-:S04]  /*2720*/  F2FP.F16.F32.PACK_AB R0, RZ, R0 ;  /* 0x00000000ff00723e */ /* 0x001fc800000000ff */
[----:B------:R-:W-:Y:S01]  /*2730*/  PRMT R19, R0, 0x7610, R19 ;  /* 0x0000761000137816 */ /* 0x000fe20000000013 */
[----:B------:R-:W-:Y:S06]  /*2740*/  BRA `(.L_x_950) ;  /* 0x0000000000107947 */ /* 0x000fec0003800000 */
.L_x_973:
[----:B------:R-:W2:Y:S02]  /*2750*/  LDG.E R2, desc[UR36][R2.64] ;  /* 0x0000002402027981 */ /* 0x000ea4000c1e1900 */
[----:B--2---:R-:W-:-:S04]  /*2760*/  I2FP.F32.U32 R0, R2 ;  /* 0x0000000200007245 */ /* 0x004fc80000201000 */
[----:B------:R-:W-:-:S04]  /*2770*/  F2FP.F16.F32.PACK_AB R0, RZ, R0 ;  /* 0x00000000ff00723e */ /* 0x000fc800000000ff */
[----:B------:R-:W-:-:S07]  /*2780*/  PRMT R19, R0, 0x7610, R19 ;  /* 0x0000761000137816 */ /* 0x000fce0000000013 */
.L_x_950:
[----:B------:R-:W0:Y:S01]  /*2790*/  LDCU.64 UR6, c[0x0][0x5f8] ;  /* 0x0000bf00ff0677ac */ /* 0x000e220008000a00 */
[----:B------:R-:W-:-:S04]  /*27a0*/  UPRMT UR4, UR40, 0x7772, URZ ;  /* 0x0000777228047896 */ /* 0x000fc800080000ff */
[----:B------:R-:W-:Y:S01]  /*27b0*/  UISETP.GT.AND UP0, UPT, UR4, 0x9, UPT ;  /* 0x000000090400788c */ /* 0x000fe2000bf04270 */
[----:B01----:R-:W-:-:S05]  /*27c0*/  IADD3 R2, P0, PT, R18, UR6, RZ ;  /* 0x0000000612027c10 */ /* 0x003fca000ff1e0ff */
        /* <DEDUP_REMOVED lines=12> */
[----:B0-----:R-:W-:Y:S01]  /*2890*/  F2FP.F16.F32.PACK_AB R0, RZ, R0 ;  /* 0x00000000ff00723e */ /* 0x001fe200000000ff */
[----:B------:R-:W-:Y:S06]  /*28a0*/  BRA `(.L_x_984) ;  /* 0x0000000c008c7947 */ /* 0x000fec0003800000 */
.L_x_982:
[----:B------:R-:W2:Y:S02]  /*28b0*/  LDG.E.U8 R2, desc[UR36][R2.64] ;  /* 0x0000002402027981 */ /* 0x000ea4000c1e1100 */
[----:B--2---:R-:W-:-:S04]  /*28c0*/  I2FP.F32.U32 R0, R2 ;  /* 0x0000000200007245 */ /* 0x004fc80000201000 */
[----:B------:R-:W-:Y:S01]  /*28d0*/  F2FP.F16.F32.PACK_AB R0, RZ, R0 ;  /* 0x00000000ff00723e */ /* 0x000fe200000000ff */
[----:B------:R-:W-:Y:S06]  /*28e0*/  BRA `(.L_x_984) ;  /* 0x0000000c007c7947 */ /* 0x000fec0003800000 */
.L_x_981:
        /* <DEDUP_REMOVED lines=8> */
[----:B0-----:R-:W-:Y:S01]  /*2970*/  F2FP.F16.F32.PACK_AB R0, RZ, R0 ;  /* 0x00000000ff00723e */ /* 0x001fe200000000ff */
[----:B------:R-:W-:Y:S06]  /*2980*/  BRA `(.L_x_984) ;  /* 0x0000000c00547947 */ /* 0x000fec0003800000 */
.L_x_986:
[----:B------:R-:W2:Y:S02]  /*2990*/  LDG.E R2, desc[UR36][R2.64] ;  /* 0x0000002402027981 */ /* 0x000ea4000c1e1900 */
[----:B--2---:R-:W-:-:S04]  /*29a0*/  I2FP.F32.S32 R0, R2 ;  /* 0x0000000200007245 */ /* 0x004fc80000201400 */
[----:B------:R-:W-:Y:S01]  /*29b0*/  F2FP.F16.F32.PACK_AB R0, RZ, R0 ;  /* 0x00000000ff00723e */ /* 0x000fe200000000ff */
[----:B------:R-:W-:Y:S06]  /*29c0*/  BRA `(.L_x_984) ;  /* 0x0000000c00447947 */ /* 0x000fec0003800000 */
.L_x_985:
[----:B------:R-:W2:Y:S02]  /*29d0*/  LDG.E.U16 R2, desc[UR36][R2.64] ;  /* 0x0000002402027981 */ /* 0x000ea4000c1e1500 */
[----:B--2---:R-:W0:Y:S02]  /*29e0*/  I2F.S16 R0, R2 ;  /* 0x0000000200007306 */ /* 0x004e240000101400 */
[----:B0-----:R-:W-:Y:S01]  /*29f0*/  F2FP.F16.F32.PACK_AB R0, RZ, R0 ;  /* 0x00000000ff00723e */ /* 0x001fe200000000ff */
[----:B------:R-:W-:Y:S06]  /*2a00*/  BRA `(.L_x_984) ;  /* 0x0000000c00347947 */ /* 0x000fec0003800000 */
.L_x_980:
        /* <DEDUP_REMOVED lines=9> */
.L_x_988:
[----:B------:R1:W5:Y:S01]  /*2aa0*/  LDG.E.U16 R0, desc[UR36][R2.64] ;  /* 0x0000002402007981 */ /* 0x000362000c1e1500 */
[----:B------:R-:W-:Y:S05]  /*2ab0*/  BRA `(.L_x_984) ;  /* 0x0000000c00087947 */ /* 0x000fea0003800000 */
.L_x_987:
        /* <DEDUP_REMOVED lines=9> */
.L_x_990:
[----:B------:R0:W5:Y:S01]  /*2b50*/  LDG.E.U16 R0, desc[UR36][R2.64] ;  /* 0x0000002402007981 */ /* 0x000162000c1e1500 */
[----:B------:R-:W-:Y:S05]  /*2b60*/  BRA `(.L_x_984) ;  /* 0x0000000800dc7947 */ /* 0x000fea0003800000 */
.L_x_989:
[----:B------:R-:W2:Y:S01]  /*2b70*/  LDG.E.64 R2, desc[UR36][R2.64] ;  /* 0x0000002402027981 */ /* 0x000ea2000c1e1b00 */
[----:B------:R-:W-:Y:S01]  /*2b80*/  UMOV UR4, 0xf0000000 ;  /* 0xf000000000047882 */ /* 0x000fe20000000000 */
[----:B------:R-:W-:Y:S01]  /*2b90*/  UMOV UR5, 0x380fffff ;  /* 0x380fffff00057882 */ /* 0x000fe20000000000 */
[----:B--2---:R-:W0:Y:S01]  /*2ba0*/  F2F.F32.F64 R0, R2 ;  /* 0x0000000200007310 */ /* 0x004e220000301000 */
[----:B------:R-:W-:-:S14]  /*2bb0*/  DSETP.GEU.AND P0, PT, |R2|, UR4, PT ;  /* 0x0000000402007e2a */ /* 0x000fdc000bf0e200 */
[----:B0-----:R-:W-:-:S05]  /*2bc0*/  @!P0 FMUL R0, R0, 1.175494350822287508e-38 ;  /* 0x0080000000008820 */ /* 0x001fca0000400000 */
[----:B------:R-:W-:Y:S01]  /*2bd0*/  F2FP.F16.F32.PACK_AB R0, RZ, R0 ;  /* 0x00000000ff00723e */ /* 0x000fe200000000ff */
[----:B------:R-:W-:Y:S06]  /*2be0*/  BRA `(.L_x_984) ;  /* 0x0000000800bc7947 */ /* 0x000fec0003800000 */
.L_x_979:
        /* <DEDUP_REMOVED lines=11> */
[----:B------:R-:W-:Y:S01]  /*2ca0*/  F2FP.F16.F32.PACK_AB R0, RZ, R0 ;  /* 0x00000000ff00723e */ /* 0x000fe200000000ff */
[----:B------:R-:W-:Y:S06]  /*2cb0*/  BRA `(.L_x_984) ;  /* 0x0000000800887947 */ /* 0x000fec0003800000 */
.L_x_993:
        /* <DEDUP_REMOVED lines=8> */
.L_x_992:
        /* <DEDUP_REMOVED lines=27> */
.L_x_995:
[----:B------:R-:W2:Y:S02]  /*2ef0*/  LDG.E.U8 R2, desc[UR36][R2.64] ;  /* 0x0000002402027981 */ /* 0x000ea4000c1e1100 */
[C---:B--2---:R-:W-:Y:S01]  /*2f00*/  SHF.L.U32 R4, R2.reuse, 0x19, RZ ;  /* 0x0000001902047819 */ /* 0x044fe200000006ff */
        /* <DEDUP_REMOVED lines=9> */
[----:B------:R-:W-:Y:S01]  /*2fa0*/  F2FP.F16.F32.PACK_AB R0, RZ, R0 ;  /* 0x00000000ff00723e */ /* 0x000fe200000000ff */
[----:B------:R-:W-:Y:S06]  /*2fb0*/  BRA `(.L_x_984) ;  /* 0x0000000400c87947 */ /* 0x000fec0003800000 */
.L_x_994:
[----:B------:R-:W2:Y:S02]  /*2fc0*/  LDG.E.U16 R0, desc[UR36][R2.64] ;  /* 0x0000002402007981 */ /* 0x000ea4000c1e1500 */
[----:B--2---:R-:W-:-:S05]  /*2fd0*/  IMAD.U32 R0, R0, 0x10000, RZ ;  /* 0x0001000000007824 */ /* 0x004fca00078e00ff */
[----:B------:R-:W-:Y:S01]  /*2fe0*/  F2FP.F16.F32.PACK_AB R0, RZ, R0 ;  /* 0x00000000ff00723e */ /* 0x000fe200000000ff */
[----:B------:R-:W-:Y:S06]  /*2ff0*/  BRA `(.L_x_984) ;  /* 0x0000000400b87947 */ /* 0x000fec0003800000 */
.L_x_991:
        /* <DEDUP_REMOVED lines=10> */
[----:B------:R-:W-:Y:S01]  /*30a0*/  F2FP.F16.F32.PACK_AB R0, RZ, R0 ;  /* 0x00000000ff00723e */ /* 0x000fe200000000ff */
[----:B------:R-:W-:Y:S06]  /*30b0*/  BRA `(.L_x_984) ;  /* 0x0000000400887947 */ /* 0x000fec0003800000 */
.L_x_998:
        /* <DEDUP_REMOVED lines=21> */
.L_x_1002:
[----:B------:R-:W-:Y:S05]  /*3210*/  BSYNC.RECONVERGENT B1 ;  /* 0x0000000000017941 */ /* 0x000fea0003800200 */
.L_x_1001:
[----:B------:R-:W-:Y:S01]  /*3220*/  IMAD.SHL.U32 R0, R0, 0x100000, RZ ;  /* 0x0010000000007824 */ /* 0x000fe200078e00ff */
[----:B------:R-:W-:-:S04]  /*3230*/  LEA R2, R2, 0x3b800000, 0x17 ;  /* 0x3b80000002027811 */ /* 0x000fc800078eb8ff */
[----:B------:R-:W-:-:S07]  /*3240*/  LOP3.LUT R0, R2, R0, R7, 0xfe, !PT ;  /* 0x0000000002007212 */ /* 0x000fce00078efe07 */
.L_x_1000:
[----:B------:R-:W-:Y:S05]  /*3250*/  BSYNC.RECONVERGENT B0 ;  /* 0x0000000000007941 */ /* 0x000fea0003800200 */
.L_x_999:
[----:B------:R-:W-:Y:S01]  /*3260*/  F2FP.F16.F32.PACK_AB R0, RZ, R0 ;  /* 0x00000000ff00723e */ /* 0x000fe200000000ff */
[----:B------:R-:W-:Y:S06]  /*3270*/  BRA `(.L_x_984) ;  /* 0x0000000400187947 */ /* 0x000fec0003800000 */
.L_x_997:
        /* <DEDUP_REMOVED lines=21> */
.L_x_1006:
[----:B------:R-:W-:Y:S05]  /*33d0*/  BSYNC.RECONVERGENT B1 ;  /* 0x0000000000017941 */ /* 0x000fea0003800200 */
.L_x_1005:
[----:B------:R-:W-:Y:S01]  /*33e0*/  IMAD.SHL.U32 R0, R0, 0x200000, RZ ;  /* 0x0020000000007824 */ /* 0x000fe200078e00ff */
[----:B------:R-:W-:-:S04]  /*33f0*/  LEA R2, R2, 0x37800000, 0x17 ;  /* 0x3780000002027811 */ /* 0x000fc800078eb8ff */
[----:B------:R-:W-:-:S07]  /*3400*/  LOP3.LUT R0, R2, R0, R7, 0xfe, !PT ;  /* 0x0000000002007212 */ /* 0x000fce00078efe07 */
.L_x_1004:
[----:B------:R-:W-:Y:S05]  /*3410*/  BSYNC.RECONVERGENT B0 ;  /* 0x0000000000007941 */ /* 0x000fea0003800200 */
.L_x_1003:
[----:B------:R-:W-:Y:S01]  /*3420*/  F2FP.F16.F32.PACK_AB R0, RZ, R0 ;  /* 0x00000000ff00723e */ /* 0x000fe200000000ff */
[----:B------:R-:W-:Y:S06]  /*3430*/  BRA `(.L_x_984) ;  /* 0x0000000000a87947 */ /* 0x000fec0003800000 */
.L_x_996:
[----:B------:R-:W-:-:S09]  /*3440*/  UISETP.NE.AND UP0, UPT, UR4, 0x1c, UPT ;  /* 0x0000001c0400788c */ /* 0x000fd2000bf05270 */
[----:B------:R-:W-:Y:S05]  /*3450*/  BRA.U !UP0, `(.L_x_1007) ;  /* 0x0000000108947547 */ /* 0x000fea000b800000 */
[----:B------:R-:W-:-:S09]  /*3460*/  UISETP.NE.AND UP0, UPT, UR4, 0x1d, UPT ;  /* 0x0000001d0400788c */ /* 0x000fd2000bf05270 */
[----:B------:R-:W-:Y:S05]  /*3470*/  BRA.U !UP0, `(.L_x_1008) ;  /* 0x00000001087c7547 */ /* 0x000fea000b800000 */
[----:B------:R-:W-:-:S09]  /*3480*/  UISETP.NE.AND UP0, UPT, UR4, 0x2c, UPT ;  /* 0x0000002c0400788c */ /* 0x000fd2000bf05270 */
[----:B------:R-:W-:Y:S05]  /*3490*/  BRA.U !UP0, `(.L_x_1009) ;  /* 0x0000000108487547 */ /* 0x000fea000b800000 */
.L_x_983:
        /* <DEDUP_REMOVED lines=16> */
.L_x_1010:
[----:B------:R-:W-:Y:S01]  /*35a0*/  PRMT R0, RZ, 0x7610, R0 ;  /* 0x00007610ff007816 */ /* 0x000fe20000000000 */
[----:B------:R-:W-:Y:S06]  /*35b0*/  BRA `(.L_x_984) ;  /* 0x0000000000487947 */ /* 0x000fec0003800000 */
.L_x_1009:
        /* <DEDUP_REMOVED lines=8> */
.L_x_1012:
[----:B------:R-:W-:Y:S05]  /*3640*/  BSYNC.RECONVERGENT B0 ;  /* 0x0000000000007941 */ /* 0x000fea0003800200 */
.L_x_1011:
[----:B------:R-:W-:Y:S01]  /*3650*/  F2FP.F16.F32.PACK_AB R0, RZ, R0 ;  /* 0x00000000ff00723e */ /* 0x000fe200000000ff */
[----:B------:R-:W-:Y:S06]  /*3660*/  BRA `(.L_x_984) ;  /* 0x00000000001c7947 */ /* 0x000fec0003800000 */
.L_x_1008:
[----:B------:R-:W2:Y:S02]  /*3670*/  LDG.E.64 R2, desc[UR36][R2.64] ;  /* 0x0000002402027981 */ /* 0x000ea4000c1e1b00 */
[----:B--2---:R-:W0:Y:S02]  /*3680*/  I2F.U64 R0, R2 ;  /* 0x0000000200007312 */ /* 0x004e240000301000 */
[----:B0-----:R-:W-:Y:S01]  /*3690*/  F2FP.F16.F32.PACK_AB R0, RZ, R0 ;  /* 0x00000000ff00723e */ /* 0x001fe200000000ff */
[----:B------:R-:W-:Y:S06]  /*36a0*/  BRA `(.L_x_984) ;  /* 0x00000000000c7947 */ /* 0x000fec0003800000 */
.L_x_1007:
[----:B------:R-:W2:Y:S02]  /*36b0*/  LDG.E R2, desc[UR36][R2.64] ;  /* 0x0000002402027981 */ /* 0x000ea4000c1e1900 */
[----:B--2---:R-:W-:-:S04]  /*36c0*/  I2FP.F32.U32 R0, R2 ;  /* 0x0000000200007245 */ /* 0x004fc80000201000 */
[----:B------:R-:W-:-:S07]  /*36d0*/  F2FP.F16.F32.PACK_AB R0, RZ, R0 ;  /* 0x00000000ff00723e */ /* 0x000fce00000000ff */
.L_x_984:
[----:B------:R-:W2:Y:S01]  /*36e0*/  LDCU.64 UR4, c[0x0][0x600] ;  /* 0x0000c000ff0477ac */ /* 0x000ea20008000a00 */
[----:B-----5:R-:W-:Y:S02]  /*36f0*/  HADD2.F32 R0, -RZ, R0.H0_H0 ;  /* 0x20000000ff007230 */ /* 0x020fe40000004100 */
[----:B------:R-:W-:Y:S01]  /*3700*/  HADD2.F32 R19, -RZ, R19.H0_H0 ;  /* 0x20000013ff137230 */ /* 0x000fe20000004100 */
[----:B------:R-:W0:Y:S02]  /*3710*/  LDCU.64 UR6, c[0x0][0x5e8] ;  /* 0x0000bd00ff0677ac */ /* 0x000e240008000a00 */
[----:B--2---:R-:W-:Y:S01]  /*3720*/  FMUL.FTZ R0, R0, UR4 ;  /* 0x0000000400007c20 */ /* 0x004fe20008410000 */
[----:B------:R-:W-:Y:S01]  /*3730*/  ULOP3.LUT UR4, UR40, 0xff, URZ, 0xc0, !UPT ;  /* 0x000000ff28047892 */ /* 0x000fe2000f8ec0ff */
[----:B01----:R-:W-:-:S03]  /*3740*/  IADD3 R2, P1, PT, R16, UR6, RZ ;  /* 0x0000000610027c10 */ /* 0x003fc6000ff3e0ff */
[----:B------:R-:W-:Y:S01]  /*3750*/  UISETP.GT.AND UP0, UPT, UR4, 0x9, UPT ;  /* 0x000000090400788c */ /* 0x000fe2000bf04270 */
[----:B------:R-:W-:-:S13]  /*3760*/  FSETP.GT.FTZ.AND P0, PT, R0, UR5, PT ;  /* 0x0000000500007c0b */ /* 0x000fda000bf14000 */
[----:B------:R-:W-:-:S06]  /*3770*/  @!P0 FMUL.FTZ R0, R0, 1.4426950216293334961 ;  /* 0x3fb8aa3b00008820 */ /* 0x000fcc0000410000 */
[----:B------:R-:W0:Y:S02]  /*3780*/  @!P0 MUFU.EX2 R0, R0 ;  /* 0x0000000000008308 */ /* 0x000e240000000800 */
[----:B0-----:R-:W-:Y:S01]  /*3790*/  @!P0 FADD.FTZ R4, R0, 1 ;  /* 0x3f80000000048421 */ /* 0x001fe20000010000 */
[----:B------:R-:W-:-:S05]  /*37a0*/  @!P0 FMUL.FTZ R3, R19, R0 ;  /* 0x0000000013038220 */ /* 0x000fca0000410000 */
[----:B------:R-:W0:Y:S02]  /*37b0*/  @!P0 MUFU.RCP R4, R4 ;  /* 0x0000000400048308 */ /* 0x000e240000001000 */
[----:B0-----:R-:W-:Y:S01]  /*37c0*/  @!P0 FMUL.FTZ R19, R3, R4 ;  /* 0x0000000403138220 */ /* 0x001fe20000410000 */
[----:B------:R-:W-:-:S04]  /*37d0*/  IADD3.X R3, PT, PT, RZ, UR7, RZ, P1, !PT ;  /* 0x00000007ff037c10 */ /* 0x000fc80008ffe4ff */
[----:B------:R-:W-:Y:S01]  /*37e0*/  F2FP.F16.F32.PACK_AB R0, RZ, R19 ;  /* 0x00000013ff00723e */ /* 0x000fe200000000ff */
        /* <DEDUP_REMOVED lines=9> */
[----:B------:R-:W-:-:S04]  /*3880*/  HADD2.F32 R0, -RZ, R0.H0_H0 ;  /* 0x20000000ff007230 */ /* 0x000fc80000004100 */
[----:B------:R-:W0:Y:S02]  /*3890*/  F2I.FTZ.TRUNC.NTZ R5, R0 ;  /* 0x0000000000057305 */ /* 0x000e24000021f100 */
[----:B0-----:R0:W-:Y:S01]  /*38a0*/  STG.E.U8 desc[UR36][R2.64], R5 ;  /* 0x0000000502007986 */ /* 0x0011e2000c101124 */
[----:B------:R-:W-:Y:S05]  /*38b0*/  BRA `(.L_x_1018) ;  /* 0x0000000c00807947 */ /* 0x000fea0003800000 */
.L_x_1016:
[----:B------:R-:W-:-:S06]  /*38c0*/  HADD2.F32 R5, -RZ, R0.H0_H0 ;  /* 0x20000000ff057230 */ /* 0x000fcc0000004100 */
[----:B------:R-:W0:Y:S02]  /*38d0*/  F2I.S64.TRUNC R4, R5 ;  /* 0x0000000500047311 */ /* 0x000e24000020d900 */
[----:B0-----:R1:W-:Y:S01]  /*38e0*/  STG.E.U8 desc[UR36][R2.64], R4 ;  /* 0x0000000402007986 */ /* 0x0013e2000c101124 */
[----:B------:R-:W-:Y:S05]  /*38f0*/  BRA `(.L_x_1018) ;  /* 0x0000000c00707947 */ /* 0x000fea0003800000 */
.L_x_1015:
[----:B------:R-:W-:-:S09]  /*3900*/  UISETP.NE.AND UP0, UPT, UR4, 0x2, UPT ;  /* 0x000000020400788c */ /* 0x000fd2000bf05270 */
[----:B------:R-:W-:Y:S05]  /*3910*/  BRA.U !UP0, `(.L_x_1019) ;  /* 0x0000000108307547 */ /* 0x000fea000b800000 */
[----:B------:R-:W-:-:S09]  /*3920*/  UISETP.NE.AND UP0, UPT, UR4, 0x3, UPT ;  /* 0x000000030400788c */ /* 0x000fd2000bf05270 */
[----:B------:R-:W-:Y:S05]  /*3930*/  BRA.U !UP0, `(.L_x_1020) ;  /* 0x0000000108187547 */ /* 0x000fea000b800000 */
[----:B------:R-:W-:-:S09]  /*3940*/  UISETP.NE.AND UP0, UPT, UR4, 0x4, UPT ;  /* 0x000000040400788c */ /* 0x000fd2000bf05270 */
[----:B------:R-:W-:Y:S05]  /*3950*/  BRA.U UP0, `(.L_x_1017) ;  /* 0x0000000900b87547 */ /* 0x000fea000b800000 */
[----:B------:R-:W-:-:S06]  /*3960*/  HADD2.F32 R4, -RZ, R0.H0_H0 ;  /* 0x20000000ff047230 */ /* 0x000fcc0000004100 */
[----:B------:R-:W0:Y:S02]  /*3970*/  F2I.S64.TRUNC R4, R4 ;  /* 0x0000000400047311 */ /* 0x000e24000020d900 */
[----:B0-----:R4:W-:Y:S01]  /*3980*/  STG.E.64 desc[UR36][R2.64], R4 ;  /* 0x0000000402007986 */ /* 0x0019e2000c101b24 */
[----:B------:R-:W-:Y:S05]  /*3990*/  BRA `(.L_x_1018) ;  /* 0x0000000c00487947 */ /* 0x000fea0003800000 */
.L_x_1020:
[----:B------:R-:W-:-:S04]  /*39a0*/  HADD2.F32 R0, -RZ, R0.H0_H0 ;  /* 0x20000000ff007230 */ /* 0x000fc80000004100 */
[----:B------:R-:W0:Y:S02]  /*39b0*/  F2I.FTZ.TRUNC.NTZ R5, R0 ;  /* 0x0000000000057305 */ /* 0x000e24000021f100 */
[----:B0-----:R3:W-:Y:S01]  /*39c0*/  STG.E desc[UR36][R2.64], R5 ;  /* 0x0000000502007986 */ /* 0x0017e2000c101924 */
[----:B------:R-:W-:Y:S05]  /*39d0*/  BRA `(.L_x_1018) ;  /* 0x0000000c00387947 */ /* 0x000fea0003800000 */
.L_x_1019:
[----:B------:R-:W-:-:S04]  /*39e0*/  HADD2.F32 R0, -RZ, R0.H0_H0 ;  /* 0x20000000ff007230 */ /* 0x000fc80000004100 */
[----:B------:R-:W0:Y:S02]  /*39f0*/  F2I.FTZ.TRUNC.NTZ R5, R0 ;  /* 0x0000000000057305 */ /* 0x000e24000021f100 */
[----:B0-----:R2:W-:Y:S01]  /*3a00*/  STG.E.U16 desc[UR36][R2.64], R5 ;  /* 0x0000000502007986 */ /* 0x0015e2000c101524 */
[----:B------:R-:W-:Y:S05]  /*3a10*/  BRA `(.L_x_1018) ;  /* 0x0000000c00287947 */ /* 0x000fea0003800000 */
.L_x_1014:
[----:B------:R-:W-:-:S09]  /*3a20*/  UISETP.GT.AND UP0, UPT, UR4, 0x6, UPT ;  /* 0x000000060400788c */ /* 0x000fd2000bf04270 */
[----:B------:R-:W-:Y:S05]  /*3a30*/  BRA.U UP0, `(.L_x_1021) ;  /* 0x0000000100247547 */ /* 0x000fea000b800000 */
[----:B------:R-:W-:-:S09]  /*3a40*/  UISETP.NE.AND UP0, UPT, UR4, 0x5, UPT ;  /* 0x000000050400788c */ /* 0x000fd2000bf05270 */
[----:B------:R-:W-:Y:S05]  /*3a50*/  BRA.U !UP0, `(.L_x_1022) ;  /* 0x0000000108147547 */ /* 0x000fea000b800000 */
[----:B------:R-:W-:-:S09]  /*3a60*/  UISETP.NE.AND UP0, UPT, UR4, 0x6, UPT ;  /* 0x000000060400788c */ /* 0x000fd2000bf05270 */
[----:B------:R-:W-:Y:S05]  /*3a70*/  BRA.U UP0, `(.L_x_1017) ;  /* 0x0000000900707547 */ /* 0x000fea000b800000 */
[----:B------:R-:W-:-:S05]  /*3a80*/  HADD2.F32 R5, -RZ, R0.H0_H0 ;  /* 0x20000000ff057230 */ /* 0x000fca0000004100 */
[----:B------:R0:W-:Y:S01]  /*3a90*/  STG.E desc[UR36][R2.64], R5 ;  /* 0x0000000502007986 */ /* 0x0001e2000c101924 */
[----:B------:R-:W-:Y:S05]  /*3aa0*/  BRA `(.L_x_1018) ;  /* 0x0000000c00047947 */ /* 0x000fea0003800000 */
.L_x_1022:
[----:B------:R0:W-:Y:S01]  /*3ab0*/  STG.E.U16 desc[UR36][R2.64], R0 ;  /* 0x0000000002007986 */ /* 0x0001e2000c101524 */
[----:B------:R-:W-:Y:S05]  /*3ac0*/  BRA `(.L_x_1018) ;  /* 0x0000000800fc7947 */ /* 0x000fea0003800000 */
.L_x_1021:
[----:B------:R-:W-:-:S09]  /*3ad0*/  UISETP.NE.AND UP0, UPT, UR4, 0x7, UPT ;  /* 0x000000070400788c */ /* 0x000fd2000bf05270 */
[----:B------:R-:W-:Y:S05]  /*3ae0*/  BRA.U !UP0, `(.L_x_1023) ;  /* 0x0000000108347547 */ /* 0x000fea000b800000 */
[----:B------:R-:W-:-:S09]  /*3af0*/  UISETP.NE.AND UP0, UPT, UR4, 0x8, UPT ;  /* 0x000000080400788c */ /* 0x000fd2000bf05270 */
[----:B------:R-:W-:Y:S05]  /*3b00*/  BRA.U !UP0, `(.L_x_1024) ;  /* 0x0000000108187547 */ /* 0x000fea000b800000 */
[----:B------:R-:W-:-:S09]  /*3b10*/  UISETP.NE.AND UP0, UPT, UR4, 0x9, UPT ;  /* 0x000000090400788c */ /* 0x000fd2000bf05270 */
[----:B------:R-:W-:Y:S05]  /*3b20*/  BRA.U UP0, `(.L_x_1017) ;  /* 0x0000000900447547 */ /* 0x000fea000b800000 */
[----:B------:R-:W-:Y:S02]  /*3b30*/  HADD2.F32 R4, -RZ, R0.H0_H0 ;  /* 0x20000000ff047230 */ /* 0x000fe40000004100 */
[----:B------:R-:W-:-:S05]  /*3b40*/  IMAD.MOV.U32 R5, RZ, RZ, RZ ;  /* 0x000000ffff057224 */ /* 0x000fca00078e00ff */
[----:B------:R0:W-:Y:S01]  /*3b50*/  STG.E.64 desc[UR36][R2.64], R4 ;  /* 0x0000000402007986 */ /* 0x0001e2000c101b24 */
[----:B------:R-:W-:Y:S05]  /*3b60*/  BRA `(.L_x_1018) ;  /* 0x0000000800d47947 */ /* 0x000fea0003800000 */
.L_x_1024:
[----:B------:R-:W-:-:S05]  /*3b70*/  HADD2.F32 R0, -RZ, R0.H0_H0 ;  /* 0x20000000ff007230 */ /* 0x000fca0000004100 */
[----:B------:R-:W-:-:S04]  /*3b80*/  F2FP.F16.F32.PACK_AB R0, RZ, R0 ;  /* 0x00000000ff00723e */ /* 0x000fc800000000ff */
[----:B------:R-:W-:-:S05]  /*3b90*/  PRMT R0, R0, 0x5410, RZ ;  /* 0x0000541000007816 */ /* 0x000fca00000000ff */
[----:B------:R0:W-:Y:S01]  /*3ba0*/  STG.E desc[UR36][R2.64], R0 ;  /* 0x0000000002007986 */ /* 0x0001e2000c101924 */
[----:B------:R-:W-:Y:S05]  /*3bb0*/  BRA `(.L_x_1018) ;  /* 0x0000000800c07947 */ /* 0x000fea0003800000 */
.L_x_1023:
[----:B------:R-:W-:-:S05]  /*3bc0*/  HADD2.F32 R4, -RZ, R0.H0_H0 ;  /* 0x20000000ff047230 */ /* 0x000fca0000004100 */
[----:B------:R-:W-:-:S06]  /*3bd0*/  FMUL.FTZ R4, R4, 1 ;  /* 0x3f80000004047820 */ /* 0x000fcc0000410000 */
[----:B------:R-:W0:Y:S02]  /*3be0*/  F2F.F64.F32 R4, R4 ;  /* 0x0000000400047310 */ /* 0x000e240000201800 */
[----:B0-----:R0:W-:Y:S01]  /*3bf0*/  STG.E.64 desc[UR36][R2.64], R4 ;  /* 0x0000000402007986 */ /* 0x0011e2000c101b24 */
[----:B------:R-:W-:Y:S05]  /*3c00*/  BRA `(.L_x_1018) ;  /* 0x0000000800ac7947 */ /* 0x000fea0003800000 */
.L_x_1013:
        /* <DEDUP_REMOVED lines=8> */
[----:B------:R-:W-:-:S05]  /*3c90*/  HADD2.F32 R0, -RZ, R0.H0_H0 ;  /* 0x20000000ff007230 */ /* 0x000fca0000004100 */
[----:B------:R-:W-:-:S04]  /*3ca0*/  FSETP.NEU.FTZ.AND P0, PT, R0, RZ, PT ;  /* 0x000000ff0000720b */ /* 0x000fc80003f1d000 */
[----:B------:R-:W-:-:S05]  /*3cb0*/  SEL R5, RZ, 0x1, !P0 ;  /* 0x00000001ff057807 */ /* 0x000fca0004000000 */
[----:B------:R0:W-:Y:S01]  /*3cc0*/  STG.E.U8 desc[UR36][R2.64], R5 ;  /* 0x0000000502007986 */ /* 0x0001e2000c101124 */
[----:B------:R-:W-:Y:S05]  /*3cd0*/  BRA `(.L_x_1018) ;  /* 0x0000000800787947 */ /* 0x000fea0003800000 */
.L_x_1027:
[----:B------:R-:W-:Y:S01]  /*3ce0*/  HADD2.F32 R0, -RZ, R0.H0_H0 ;  /* 0x20000000ff007230 */ /* 0x000fe20000004100 */
[----:B------:R-:W-:-:S04]  /*3cf0*/  CS2R R6, SRZ ;  /* 0x0000000000067805 */ /* 0x000fc8000001ff00 */
[----:B------:R-:W-:-:S04]  /*3d00*/  FMUL.FTZ R0, R0, 1 ;  /* 0x3f80000000007820 */ /* 0x000fc80000410000 */
[----:B------:R-:W0:Y:S02]  /*3d10*/  F2F.F64.F32 R4, R0 ;  /* 0x0000000000047310 */ /* 0x000e240000201800 */
[----:B0-----:R0:W-:Y:S01]  /*3d20*/  STG.E.128 desc[UR36][R2.64], R4 ;  /* 0x0000000402007986 */ /* 0x0011e2000c101d24 */
[----:B------:R-:W-:Y:S05]  /*3d30*/  BRA `(.L_x_1018) ;  /* 0x0000000800607947 */ /* 0x000fea0003800000 */
.L_x_1026:
[----:B------:R-:W-:-:S09]  /*3d40*/  UISETP.NE.AND UP0, UPT, UR4, 0xf, UPT ;  /* 0x0000000f0400788c */ /* 0x000fd2000bf05270 */
[----:B------:R-:W-:Y:S05]  /*3d50*/  BRA.U !UP0, `(.L_x_1028) ;  /* 0x0000000108a07547 */ /* 0x000fea000b800000 */
[----:B------:R-:W-:-:S09]  /*3d60*/  UISETP.NE.AND UP0, UPT, UR4, 0x17, UPT ;  /* 0x000000170400788c */ /* 0x000fd2000bf05270 */
[----:B------:R-:W-:Y:S05]  /*3d70*/  BRA.U !UP0, `(.L_x_1029) ;  /* 0x00000001084c7547 */ /* 0x000fea000b800000 */
[----:B------:R-:W-:-:S09]  /*3d80*/  UISETP.NE.AND UP0, UPT, UR4, 0x18, UPT ;  /* 0x000000180400788c */ /* 0x000fd2000bf05270 */
[----:B------:R-:W-:Y:S05]  /*3d90*/  BRA.U UP0, `(.L_x_1017) ;  /* 0x0000000500a87547 */ /* 0x000fea000b800000 */
[----:B------:R-:W-:Y:S01]  /*3da0*/  HADD2.F32 R7, -RZ, R0.H0_H0 ;  /* 0x20000000ff077230 */ /* 0x000fe20000004100 */
        /* <DEDUP_REMOVED lines=12> */
.L_x_1031:
[----:B------:R-:W-:Y:S05]  /*3e70*/  BSYNC.RECONVERGENT B0 ;  /* 0x0000000000007941 */ /* 0x000fea0003800200 */
.L_x_1030:
[----:B------:R-:W-:-:S05]  /*3e80*/  LOP3.LUT R5, R0, 0x80, R5, 0xf8, !PT ;  /* 0x0000008000057812 */ /* 0x000fca00078ef805 */
[----:B------:R0:W-:Y:S01]  /*3e90*/  STG.E.U8 desc[UR36][R2.64], R5 ;  /* 0x0000000502007986 */ /* 0x0001e2000c101124 */
[----:B------:R-:W-:Y:S05]  /*3ea0*/  BRA `(.L_x_1018) ;  /* 0x0000000800047947 */ /* 0x000fea0003800000 */
.L_x_1029:
[----:B------:R-:W-:Y:S01]  /*3eb0*/  HADD2.F32 R7, -RZ, R0.H0_H0 ;  /* 0x20000000ff077230 */ /* 0x000fe20000004100 */
        /* <DEDUP_REMOVED lines=14> */
.L_x_1033:
[----:B------:R-:W-:Y:S05]  /*3fa0*/  BSYNC.RECONVERGENT B0 ;  /* 0x0000000000007941 */ /* 0x000fea0003800200 */
.L_x_1032:
[----:B------:R-:W-:-:S05]  /*3fb0*/  LOP3.LUT R5, R0, 0x80, R5, 0xf8, !PT ;  /* 0x0000008000057812 */ /* 0x000fca00078ef805 */
[----:B------:R0:W-:Y:S01]  /*3fc0*/  STG.E.U8 desc[UR36][R2.64], R5 ;  /* 0x0000000502007986 */ /* 0x0001e2000c101124 */
[----:B------:R-:W-:Y:S05]  /*3fd0*/  BRA `(.L_x_1018) ;  /* 0x0000000400b87947 */ /* 0x000fea0003800000 */
.L_x_1028:
[----:B------:R-:W-:-:S05]  /*3fe0*/  HADD2.F32 R0, -RZ, R0.H0_H0 ;  /* 0x20000000ff007230 */ /* 0x000fca0000004100 */
[----:B------:R-:W-:-:S05]  /*3ff0*/  F2FP.BF16.F32.PACK_AB R0, RZ, R0 ;  /* 0x00000000ff00723e */ /* 0x000fca00000010ff */
[----:B------:R0:W-:Y:S01]  /*4000*/  STG.E.U16 desc[UR36][R2.64], R0 ;  /* 0x0000000002007986 */ /* 0x0001e2000c101524 */
[----:B------:R-:W-:Y:S05]  /*4010*/  BRA `(.L_x_1018) ;  /* 0x0000000400a87947 */ /* 0x000fea0003800000 */
.L_x_1025:
        /* <DEDUP_REMOVED lines=8> */
[----:B------:R-:W-:-:S06]  /*40a0*/  HADD2.F32 R5, -RZ, R0.H0_H0 ;  /* 0x20000000ff057230 */ /* 0x000fcc0000004100 */
[----:B------:R-:W0:Y:S02]  /*40b0*/  F2I.FTZ.U32.TRUNC.NTZ R5, R5 ;  /* 0x0000000500057305 */ /* 0x000e24000021f000 */
[----:B0-----:R0:W-:Y:S01]  /*40c0*/  STG.E.U16 desc[UR36][R2.64], R5 ;  /* 0x0000000502007986 */ /* 0x0011e2000c101524 */
[----:B------:R-:W-:Y:S05]  /*40d0*/  BRA `(.L_x_1018) ;  /* 0x0000000400787947 */ /* 0x000fea0003800000 */
.L_x_1036:
[----:B------:R-:W-:Y:S01]  /*40e0*/  HADD2.F32 R5, -RZ, R0.H0_H0 ;  /* 0x20000000ff057230 */ /* 0x000fe20000004100 */
        /* <DEDUP_REMOVED lines=12> */
.L_x_1039:
[----:B------:R-:W-:-:S04]  /*41b0*/  SHF.R.U32.HI R0, RZ, 0x14, R5 ;  /* 0x00000014ff007819 */ /* 0x000fc80000011605 */
[----:B------:R-:W-:-:S04]  /*41c0*/  LOP3.LUT R0, R0, 0x1, RZ, 0xc0, !PT ;  /* 0x0000000100007812 */ /* 0x000fc800078ec0ff */
[----:B------:R-:W-:-:S04]  /*41d0*/  IADD3 R0, PT, PT, R5, 0x487ffff, R0 ;  /* 0x0487ffff05007810 */ /* 0x000fc80007ffe000 */
[----:B------:R-:W-:-:S04]  /*41e0*/  SHF.R.U32.HI R0, RZ, 0x14, R0 ;  /* 0x00000014ff007819 */ /* 0x000fc80000011600 */
[----:B------:R-:W-:-:S07]  /*41f0*/  LOP3.LUT R4, R0, 0xff, RZ, 0xc0, !PT ;  /* 0x000000ff00047812 */ /* 0x000fce00078ec0ff */
.L_x_1040:
[----:B------:R-:W-:-:S04]  /*4200*/  SHF.R.U32.HI R5, RZ, 0x18, R5 ;  /* 0x00000018ff057819 */ /* 0x000fc80000011605 */
[----:B------:R-:W-:-:S04]  /*4210*/  LOP3.LUT R4, R4, 0x80, R5, 0xf8, !PT ;  /* 0x0000008004047812 */ /* 0x000fc800078ef805 */
[----:B------:R-:W-:-:S07]  /*4220*/  PRMT R0, R4, 0x7610, R0 ;  /* 0x0000761004007816 */ /* 0x000fce0000000000 */
.L_x_1038:
[----:B------:R-:W-:Y:S05]  /*4230*/  BSYNC.RECONVERGENT B0 ;  /* 0x0000000000007941 */ /* 0x000fea0003800200 */
.L_x_1037:
[----:B------:R0:W-:Y:S01]  /*4240*/  STG.E.U8 desc[UR36][R2.64], R0 ;  /* 0x0000000002007986 */ /* 0x0001e2000c101124 */
[----:B------:R-:W-:Y:S05]  /*4250*/  BRA `(.L_x_1018) ;  /* 0x0000000400187947 */ /* 0x000fea0003800000 */
.L_x_1035:
[----:B------:R-:W-:Y:S01]  /*4260*/  HADD2.F32 R5, -RZ, R0.H0_H0 ;  /* 0x20000000ff057230 */ /* 0x000fe20000004100 */
[----:B------:R-:W-:Y:S01]  /*4270*/  BSSY.RECONVERGENT B0, `(.L_x_1041) ;  /* 0x0000014000007945 */ /* 0x000fe20003800200 */
[----:B------:R-:W-:-:S03]  /*4280*/  MOV R0, 0x80 ;  /* 0x0000008000007802 */ /* 0x000fc60000000f00 */
        /* <DEDUP_REMOVED lines=10> */
.L_x_1043:
[----:B------:R-:W-:-:S04]  /*4330*/  SHF.R.U32.HI R0, RZ, 0x15, R5 ;  /* 0x00000015ff007819 */ /* 0x000fc80000011605 */
[----:B------:R-:W-:-:S04]  /*4340*/  LOP3.LUT R0, R0, 0x1, RZ, 0xc0, !PT ;  /* 0x0000000100007812 */ /* 0x000fc800078ec0ff */
[----:B------:R-:W-:-:S04]  /*4350*/  IADD3 R0, PT, PT, R5, 0x88fffff, R0 ;  /* 0x088fffff05007810 */ /* 0x000fc80007ffe000 */
[----:B------:R-:W-:-:S04]  /*4360*/  SHF.R.U32.HI R0, RZ, 0x15, R0 ;  /* 0x00000015ff007819 */ /* 0x000fc80000011600 */
[----:B------:R-:W-:-:S07]  /*4370*/  LOP3.LUT R4, R0, 0xff, RZ, 0xc0, !PT ;  /* 0x000000ff00047812 */ /* 0x000fce00078ec0ff */
.L_x_1044:
[----:B------:R-:W-:-:S04]  /*4380*/  SHF.R.U32.HI R5, RZ, 0x18, R5 ;  /* 0x00000018ff057819 */ /* 0x000fc80000011605 */
[----:B------:R-:W-:-:S04]  /*4390*/  LOP3.LUT R4, R4, 0x80, R5, 0xf8, !PT ;  /* 0x0000008004047812 */ /* 0x000fc800078ef805 */
[----:B------:R-:W-:-:S07]  /*43a0*/  PRMT R0, R4, 0x7610, R0 ;  /* 0x0000761004007816 */ /* 0x000fce0000000000 */
.L_x_1042:
[----:B------:R-:W-:Y:S05]  /*43b0*/  BSYNC.RECONVERGENT B0 ;  /* 0x0000000000007941 */ /* 0x000fea0003800200 */
.L_x_1041:
[----:B------:R0:W-:Y:S01]  /*43c0*/  STG.E.U8 desc[UR36][R2.64], R0 ;  /* 0x0000000002007986 */ /* 0x0001e2000c101124 */
[----:B------:R-:W-:Y:S05]  /*43d0*/  BRA `(.L_x_1018) ;  /* 0x0000000000b87947 */ /* 0x000fea0003800000 */
.L_x_1034:
[----:B------:R-:W-:-:S09]  /*43e0*/  UISETP.NE.AND UP0, UPT, UR4, 0x1c, UPT ;  /* 0x0000001c0400788c */ /* 0x000fd2000bf05270 */
[----:B------:R-:W-:Y:S05]  /*43f0*/  BRA.U !UP0, `(.L_x_1045) ;  /* 0x0000000108a47547 */ /* 0x000fea000b800000 */
[----:B------:R-:W-:-:S09]  /*4400*/  UISETP.NE.AND UP0, UPT, UR4, 0x1d, UPT ;  /* 0x0000001d0400788c */ /* 0x000fd2000bf05270 */
[----:B------:R-:W-:Y:S05]  /*4410*/  BRA.U !UP0, `(.L_x_1046) ;  /* 0x00000001088c7547 */ /* 0x000fea000b800000 */
[----:B------:R-:W-:-:S09]  /*4420*/  UISETP.NE.AND UP0, UPT, UR4, 0x2c, UPT ;  /* 0x0000002c0400788c */ /* 0x000fd2000bf05270 */
[----:B------:R-:W-:Y:S05]  /*4430*/  BRA.U !UP0, `(.L_x_1047) ;  /* 0x0000000108447547 */ /* 0x000fea000b800000 */
.L_x_1017:
[----:B------:R-:W-:Y:S01]  /*4440*/  MOV R0, 0x0 ;  /* 0x0000000000007802 */ /* 0x000fe20000000f00 */
[----:B------:R-:W0:Y:S01]  /*4450*/  LDCU.64 UR6, c[0x4][0x128] ;  /* 0x01002500ff0677ac */ /* 0x000e220008000a00 */
[----:B------:R-:W-:Y:S02]  /*4460*/  IMAD.MOV.U32 R8, RZ, RZ, 0x65 ;  /* 0x00000065ff087424 */ /* 0x000fe400078e00ff */
[----:B------:R1:W2:Y:S01]  /*4470*/  LDC.64 R2, c[0x4][R0] ;  /* 0x0100000000027b82 */ /* 0x0002a20000000a00 */
[----:B------:R-:W3:Y:S01]  /*4480*/  LDCU.64 UR8, c[0x4][0x130] ;  /* 0x01002600ff0877ac */ /* 0x000ee20008000a00 */
[----:B------:R-:W-:Y:S02]  /*4490*/  IMAD.MOV.U32 R12, RZ, RZ, 0x1 ;  /* 0x00000001ff0c7424 */ /* 0x000fe400078e00ff */
[----:B------:R-:W-:Y:S01]  /*44a0*/  IMAD.MOV.U32 R13, RZ, RZ, RZ ;  /* 0x000000ffff0d7224 */ /* 0x000fe200078e00ff */
[----:B------:R-:W4:Y:S01]  /*44b0*/  LDCU.64 UR4, c[0x4][0x30] ;  /* 0x01000600ff0477ac */ /* 0x000f220008000a00 */
[----:B0-----:R-:W-:-:S02]  /*44c0*/  IMAD.U32 R4, RZ, RZ, UR6 ;  /* 0x00000006ff047e24 */ /* 0x001fc4000f8e00ff */
[----:B------:R-:W-:Y:S02]  /*44d0*/  IMAD.U32 R5, RZ, RZ, UR7 ;  /* 0x00000007ff057e24 */ /* 0x000fe4000f8e00ff */
[----:B---3--:R-:W-:Y:S02]  /*44e0*/  IMAD.U32 R6, RZ, RZ, UR8 ;  /* 0x00000008ff067e24 */ /* 0x008fe4000f8e00ff */
[----:B------:R-:W-:Y:S01]  /*44f0*/  IMAD.U32 R7, RZ, RZ, UR9 ;  /* 0x00000009ff077e24 */ /* 0x000fe2000f8e00ff */
[----:B----4-:R-:W-:Y:S01]  /*4500*/  MOV R10, UR4 ;  /* 0x00000004000a7c02 */ /* 0x010fe20008000f00 */
[----:B-1----:R-:W-:-:S07]  /*4510*/  IMAD.U32 R11, RZ, RZ, UR5 ;  /* 0x00000005ff0b7e24 */ /* 0x002fce000f8e00ff */
[----:B------:R-:W-:-:S07]  /*4520*/  LEPC R20, `(.L_x_1048) ;  /* 0x000000001014794e */ /* 0x000fce0000000000 */
[----:B--2---:R-:W-:Y:S05]  /*4530*/  CALL.ABS.NOINC R2 ;  /* 0x0000000002007343 */ /* 0x004fea0003c00000 */
.L_x_1048:
[----:B------:R-:W-:Y:S05]  /*4540*/  BRA `(.L_x_1018) ;  /* 0x00000000005c7947 */ /* 0x000fea0003800000 */
.L_x_1047:
[----:B------:R-:W-:-:S05]  /*4550*/  HADD2.F32 R5, -RZ, R0.H0_H0 ;  /* 0x20000000ff057230 */ /* 0x000fca0000004100 */
[----:B------:R-:W-:-:S04]  /*4560*/  SHF.R.U32.HI R6, RZ, 0x17, R5 ;  /* 0x00000017ff067819 */ /* 0x000fc80000011605 */
[----:B------:R-:W-:-:S04]  /*4570*/  LOP3.LUT R4, R6, 0xff, RZ, 0xc0, !PT ;  /* 0x000000ff06047812 */ /* 0x000fc800078ec0ff */
[----:B------:R-:W-:-:S13]  /*4580*/  ISETP.NE.AND P1, PT, R4, 0xff, PT ;  /* 0x000000ff0400780c */ /* 0x000fda0003f25270 */
[--C-:B------:R-:W-:Y:S02]  /*4590*/  @P1 SHF.R.U32.HI R0, RZ, 0x16, R5.reuse ;  /* 0x00000016ff001819 */ /* 0x100fe40000011605 */
[----:B------:R-:W-:Y:S01]  /*45a0*/  @P1 LOP3.LUT P0, RZ, R4, 0x3fffff, R5, 0xf8, !PT ;  /* 0x003fffff04ff1812 */ /* 0x000fe2000780f805 */
[----:B------:R-:W-:Y:S01]  /*45b0*/  HFMA2 R5, -RZ, RZ, 0, 1.5199184417724609375e-05 ;  /* 0x000000ffff057431 */ /* 0x000fe200000001ff */
        /* <DEDUP_REMOVED lines=9> */
.L_x_1046:
[----:B------:R-:W-:-:S06]  /*4650*/  HADD2.F32 R4, -RZ, R0.H0_H0 ;  /* 0x20000000ff047230 */ /* 0x000fcc0000004100 */
[----:B------:R-:W0:Y:S02]  /*4660*/  F2I.U64.TRUNC R4, R4 ;  /* 0x0000000400047311 */ /* 0x000e24000020d800 */
[----:B0-----:R0:W-:Y:S01]  /*4670*/  STG.E.64 desc[UR36][R2.64], R4 ;  /* 0x0000000402007986 */ /* 0x0011e2000c101b24 */
[----:B------:R-:W-:Y:S05]  /*4680*/  BRA `(.L_x_1018) ;  /* 0x00000000000c7947 */ /* 0x000fea0003800000 */
.L_x_1045:
[----:B------:R-:W-:-:S04]  /*4690*/  HADD2.F32 R0, -RZ, R0.H0_H0 ;  /* 0x20000000ff007230 */ /* 0x000fc80000004100 */
[----:B------:R-:W0:Y:S02]  /*46a0*/  F2I.FTZ.U32.TRUNC.NTZ R5, R0 ;  /* 0x0000000000057305 */ /* 0x000e24000021f000 */
[----:B0-----:R0:W-:Y:S02]  /*46b0*/  STG.E desc[UR36][R2.64], R5 ;  /* 0x0000000502007986 */ /* 0x0011e4000c101924 */
.L_x_1018:
[----:B------:R-:W-:-:S07]  /*46c0*/  VIADD R17, R17, 0x80 ;  /* 0x0000008011117836 */ /* 0x000fce0000000000 */
.L_x_943:
[----:B------:R-:W-:Y:S05]  /*46d0*/  BSYNC.RECONVERGENT B6 ;  /* 0x0000000000067941 */ /* 0x000fea0003800200 */
.L_x_942:
[----:B------:R-:W5:Y:S01]  /*46e0*/  LDCU UR4, c[0x0][0x380] ;  /* 0x00007000ff0477ac */ /* 0x000f620008000800 */
[----:B------:R-:W-:Y:S01]  /*46f0*/  BSSY.RECONVERGENT B6, `(.L_x_1049) ;  /* 0x000045d000067945 */ /* 0x000fe20003800200 */
[----:B-----5:R-:W-:-:S13]  /*4700*/  ISETP.GE.AND P0, PT, R17, UR4, PT ;  /* 0x0000000411007c0c */ /* 0x020fda000bf06270 */
[----:B------:R-:W-:Y:S05]  /*4710*/  @P0 BRA `(.L_x_1050) ;  /* 0x0000004400680947 */ /* 0x000fea0003800000 */
[----:B------:R-:W5:Y:S01]  /*4720*/  LDCU UR4, c[0x0][0x388] ;  /* 0x00007100ff0477ac */ /* 0x000f620008000800 */
[----:B------:R-:W-:Y:S01]  /*4730*/  MOV R18, RZ ;  /* 0x000000ff00127202 */ /* 0x000fe20000000f00 */
[----:B0-----:R-:W-:Y:S02]  /*4740*/  IMAD.MOV.U32 R0, RZ, RZ, RZ ;  /* 0x000000ffff007224 */ /* 0x001fe400078e00ff */
[----:B------:R-:W-:Y:S01]  /*4750*/  IMAD.MOV.U32 R16, RZ, RZ, RZ ;  /* 0x000000ffff107224 */ /* 0x000fe200078e00ff */
        /* <DEDUP_REMOVED lines=350> */
.L_x_1051:
        /* <DEDUP_REMOVED lines=19> */
.L_x_1055:
[----:B------:R-:W2:Y:S02]  /*5e70*/  LDG.E.U8 R2, desc[UR36][R2.64] ;  /* 0x0000002402027981 */ /* 0x000ea4000c1e1100 */
[----:B--2---:R-:W-:-:S04]  /*5e80*/  I2FP.F32.U32 R0, R2 ;  /* 0x0000000200007245 */ /* 0x004fc80000201000 */
[----:B------:R-:W-:-:S04]  /*5e90*/  F2FP.F16.F32.PACK_AB R0, RZ, R0 ;  /* 0x00000000ff00723e */ /* 0x000fc800000000ff */
[----:B------:R-:W-:Y:S01]  /*5ea0*/  PRMT R19, R0, 0x7610, R19 ;  /* 0x0000761000137816 */ /* 0x000fe20000000013 */
[----:B------:R-:W-:Y:S06]  /*5eb0*/  BRA `(.L_x_1057) ;  /* 0x0000000c00b47947 */ /* 0x000fec0003800000 */
.L_x_1054:
        /* <DEDUP_REMOVED lines=11> */
.L_x_1059:
[----:B------:R-:W2:Y:S02]  /*5f70*/  LDG.E R2, desc[UR36][R2.64] ;  /* 0x0000002402027981 */ /* 0x000ea4000c1e1900 */
[----:B--2---:R-:W-:-:S04]  /*5f80*/  I2FP.F32.S32 R0, R2 ;  /* 0x0000000200007245 */ /* 0x004fc80000201400 */
[----:B------:R-:W-:-:S04]  /*5f90*/  F2FP.F16.F32.PACK_AB R0, RZ, R0 ;  /* 0x00000000ff00723e */ /* 0x000fc800000000ff */
[----:B------:R-:W-:Y:S01]  /*5fa0*/  PRMT R19, R0, 0x7610, R19 ;  /* 0x0000761000137816 */ /* 0x000fe20000000013 */
[----:B------:R-:W-:Y:S06]  /*5fb0*/  BRA `(.L_x_1057) ;  /* 0x0000000c00747947 */ /* 0x000fec0003800000 */
.L_x_1058:
[----:B------:R-:W2:Y:S02]  /*5fc0*/  LDG.E.U16 R2, desc[UR36][R2.64] ;  /* 0x0000002402027981 */ /* 0x000ea4000c1e1500 */
[----:B--2---:R-:W0:Y:S02]  /*5fd0*/  I2F.S16 R0, R2 ;  /* 0x0000000200007306 */ /* 0x004e240000101400 */
[----:B0-----:R-:W-:-:S04]  /*5fe0*/  F2FP.F16.F32.PACK_AB R0, RZ, R0 ;  /* 0x00000000ff00723e */ /* 0x001fc800000000ff */
[----:B------:R-:W-:Y:S01]  /*5ff0*/  PRMT R19, R0, 0x7610, R19 ;  /* 0x0000761000137816 */ /* 0x000fe20000000013 */
[----:B------:R-:W-:Y:S06]  /*6000*/  BRA `(.L_x_1057) ;  /* 0x0000000c00607947 */ /* 0x000fec0003800000 */
.L_x_1053:
        /* <DEDUP_REMOVED lines=9> */
.L_x_1061:
[----:B------:R1:W5:Y:S01]  /*60a0*/  LDG.E.U16 R19, desc[UR36][R2.64] ;  /* 0x0000002402137981 */ /* 0x000362000c1e1500 */
[----:B------:R-:W-:Y:S05]  /*60b0*/  BRA `(.L_x_1057) ;  /* 0x0000000c00347947 */ /* 0x000fea0003800000 */
.L_x_1060:
        /* <DEDUP_REMOVED lines=9> */
.L_x_1063:
[----:B------:R0:W5:Y:S01]  /*6150*/  LDG.E.U16 R19, desc[UR36][R2.64] ;  /* 0x0000002402137981 */ /* 0x000162000c1e1500 */
[----:B------:R-:W-:Y:S05]  /*6160*/  BRA `(.L_x_1057) ;  /* 0x0000000c00087947 */ /* 0x000fea0003800000 */
.L_x_1062:
        /* <DEDUP_REMOVED lines=9> */
.L_x_1052:
        /* <DEDUP_REMOVED lines=14> */
.L_x_1066:
        /* <DEDUP_REMOVED lines=9> */
.L_x_1065:
[----:B------:R-:W-:-:S09]  /*6370*/  UISETP.NE.AND UP0, UPT, UR4, 0xf, UPT ;  /* 0x0000000f0400788c */ /* 0x000fd2000bf05270 */
[----:B------:R-:W-:Y:S05]  /*6380*/  BRA.U !UP0, `(.L_x_1067) ;  /* 0x00000001089c7547 */ /* 0x000fea000b800000 */
[----:B------:R-:W-:-:S09]  /*6390*/  UISETP.NE.AND UP0, UPT, UR4, 0x17, UPT ;  /* 0x000000170400788c */ /* 0x000fd2000bf05270 */
[----:B------:R-:W-:Y:S05]  /*63a0*/  BRA.U !UP0, `(.L_x_1068) ;  /* 0x00000001085c7547 */ /* 0x000fea000b800000 */
[----:B------:R-:W-:-:S09]  /*63b0*/  UISETP.NE.AND UP0, UPT, UR4, 0x18, UPT ;  /* 0x000000180400788c */ /* 0x000fd2000bf05270 */
[----:B------:R-:W-:Y:S05]  /*63c0*/  BRA.U UP0, `(.L_x_1056) ;  /* 0x0000000900047547 */ /* 0x000fea000b800000 */
[----:B------:R-:W2:Y:S01]  /*63d0*/  LDG.E.U8 R0, desc[UR36][R2.64] ;  /* 0x0000002402007981 */ /* 0x000ea2000c1e1100 */
[----:B------:R-:W-:Y:S01]  /*63e0*/  MOV R6, 0x1f ;  /* 0x0000001f00067802 */ /* 0x000fe20000000f00 */
        /* <DEDUP_REMOVED lines=16> */
[----:B------:R-:W-:-:S04]  /*64f0*/  F2FP.F16.F32.PACK_AB R5, RZ, R5 ;  /* 0x00000005ff05723e */ /* 0x000fc800000000ff */
[----:B------:R-:W-:Y:S01]  /*6500*/  PRMT R19, R5, 0x7610, R19 ;  /* 0x0000761005137816 */ /* 0x000fe20000000013 */
[----:B------:R-:W-:Y:S06]  /*6510*/  BRA `(.L_x_1057) ;  /* 0x00000008001c7947 */ /* 0x000fec0003800000 */
.L_x_1068:
        /* <DEDUP_REMOVED lines=11> */
[----:B------:R-:W-:-:S04]  /*65d0*/  F2FP.F16.F32.PACK_AB R0, RZ, R0 ;  /* 0x00000000ff00723e */ /* 0x000fc800000000ff */
[----:B------:R-:W-:Y:S01]  /*65e0*/  PRMT R19, R0, 0x7610, R19 ;  /* 0x0000761000137816 */ /* 0x000fe20000000013 */
[----:B------:R-:W-:Y:S06]  /*65f0*/  BRA `(.L_x_1057) ;  /* 0x0000000400e47947 */ /* 0x000fec0003800000 */
.L_x_1067:
[----:B------:R-:W2:Y:S02]  /*6600*/  LDG.E.U16 R0, desc[UR36][R2.64] ;  /* 0x0000002402007981 */ /* 0x000ea4000c1e1500 */
[----:B--2---:R-:W-:-:S05]  /*6610*/  IMAD.U32 R0, R0, 0x10000, RZ ;  /* 0x0001000000007824 */ /* 0x004fca00078e00ff */
[----:B------:R-:W-:-:S04]  /*6620*/  F2FP.F16.F32.PACK_AB R0, RZ, R0 ;  /* 0x00000000ff00723e */ /* 0x000fc800000000ff */
[----:B------:R-:W-:Y:S01]  /*6630*/  PRMT R19, R0, 0x7610, R19 ;  /* 0x0000761000137816 */ /* 0x000fe20000000013 */
[----:B------:R-:W-:Y:S06]  /*6640*/  BRA `(.L_x_1057) ;  /* 0x0000000400d07947 */ /* 0x000fec0003800000 */
.L_x_1064:
        /* <DEDUP_REMOVED lines=13> */
.L_x_1071:
        /* <DEDUP_REMOVED lines=21> */
.L_x_1075:
[----:B------:R-:W-:Y:S05]  /*6870*/  BSYNC.RECONVERGENT B1 ;  /* 0x0000000000017941 */ /* 0x000fea0003800200 */
.L_x_1074:
[----:B------:R-:W-:Y:S01]  /*6880*/  IMAD.SHL.U32 R0, R0, 0x100000, RZ ;  /* 0x0010000000007824 */ /* 0x000fe200078e00ff */
[----:B------:R-:W-:-:S04]  /*6890*/  LEA R2, R2, 0x3b800000, 0x17 ;  /* 0x3b80000002027811 */ /* 0x000fc800078eb8ff */
[----:B------:R-:W-:-:S07]  /*68a0*/  LOP3.LUT R0, R2, R0, R7, 0xfe, !PT ;  /* 0x0000000002007212 */ /* 0x000fce00078efe07 */
.L_x_1073:
[----:B------:R-:W-:Y:S05]  /*68b0*/  BSYNC.RECONVERGENT B0 ;  /* 0x0000000000007941 */ /* 0x000fea0003800200 */
.L_x_1072:
[----:B------:R-:W-:-:S04]  /*68c0*/  F2FP.F16.F32.PACK_AB R0, RZ, R0 ;  /* 0x00000000ff00723e */ /* 0x000fc800000000ff */
[----:B------:R-:W-:Y:S01]  /*68d0*/  PRMT R19, R0, 0x7610, R19 ;  /* 0x0000761000137816 */ /* 0x000fe20000000013 */
[----:B------:R-:W-:Y:S06]  /*68e0*/  BRA `(.L_x_1057) ;  /* 0x0000000400287947 */ /* 0x000fec0003800000 */
.L_x_1070:
        /* <DEDUP_REMOVED lines=21> */
.L_x_1079:
[----:B------:R-:W-:Y:S05]  /*6a40*/  BSYNC.RECONVERGENT B1 ;  /* 0x0000000000017941 */ /* 0x000fea0003800200 */
.L_x_1078:
[----:B------:R-:W-:Y:S01]  /*6a50*/  IMAD.SHL.U32 R0, R0, 0x200000, RZ ;  /* 0x0020000000007824 */ /* 0x000fe200078e00ff */
[----:B------:R-:W-:-:S04]  /*6a60*/  LEA R2, R2, 0x37800000, 0x17 ;  /* 0x3780000002027811 */ /* 0x000fc800078eb8ff */
[----:B------:R-:W-:-:S07]  /*6a70*/  LOP3.LUT R0, R2, R0, R7, 0xfe, !PT ;  /* 0x0000000002007212 */ /* 0x000fce00078efe07 */
.L_x_1077:
[----:B------:R-:W-:Y:S05]  /*6a80*/  BSYNC.RECONVERGENT B0 ;  /* 0x0000000000007941 */ /* 0x000fea0003800200 */
.L_x_1076:
[----:B------:R-:W-:-:S04]  /*6a90*/  F2FP.F16.F32.PACK_AB R0, RZ, R0 ;  /* 0x00000000ff00723e */ /* 0x000fc800000000ff */
[----:B------:R-:W-:Y:S01]  /*6aa0*/  PRMT R19, R0, 0x7610, R19 ;  /* 0x0000761000137816 */ /* 0x000fe20000000013 */
[----:B------:R-:W-:Y:S06]  /*6ab0*/  BRA `(.L_x_1057) ;  /* 0x0000000000b47947 */ /* 0x000fec0003800000 */
.L_x_1069:
        /* <DEDUP_REMOVED lines=14> */
.L_x_1083:
[----:B------:R-:W-:Y:S05]  /*6ba0*/  BSYNC.RECONVERGENT B0 ;  /* 0x0000000000007941 */ /* 0x000fea0003800200 */
.L_x_1082:
[----:B------:R-:W-:-:S04]  /*6bb0*/  F2FP.F16.F32.PACK_AB R0, RZ, R0 ;  /* 0x00000000ff00723e */ /* 0x000fc800000000ff */
[----:B------:R-:W-:Y:S01]  /*6bc0*/  PRMT R19, R0, 0x7610, R19 ;  /* 0x0000761000137816 */ /* 0x000fe20000000013 */
[----:B------:R-:W-:Y:S06]  /*6bd0*/  BRA `(.L_x_1057) ;  /* 0x00000000006c7947 */ /* 0x000fec0003800000 */
.L_x_1056:
        /* <DEDUP_REMOVED lines=9> */
[----:B------:R-:W-:-:S02]  /*6c70*/  IMAD.U32 R5, RZ, RZ, UR5 ;  /* 0x00000005ff057e24 */ /* 0x000fc4000f8e00ff */
[----:B-1----:R-:W-:Y:S01]  /*6c80*/  IMAD.U32 R6, RZ, RZ, UR6 ;  /* 0x00000006ff067e24 */ /* 0x002fe2000f8e00ff */
[----:B------:R-:W-:Y:S01]  /*6c90*/  MOV R7, UR7 ;  /* 0x0000000700077c02 */ /* 0x000fe20008000f00 */
[----:B---3--:R-:W-:Y:S02]  /*6ca0*/  IMAD.U32 R10, RZ, RZ, UR8 ;  /* 0x00000008ff0a7e24 */ /* 0x008fe4000f8e00ff */
[----:B------:R-:W-:-:S07]  /*6cb0*/  IMAD.U32 R11, RZ, RZ, UR9 ;  /* 0x00000009ff0b7e24 */ /* 0x000fce000f8e00ff */
[----:B------:R-:W-:-:S07]  /*6cc0*/  LEPC R20, `(.L_x_1084) ;  /* 0x000000001014794e */ /* 0x000fce0000000000 */
[----:B--2---:R-:W-:Y:S05]  /*6cd0*/  CALL.ABS.NOINC R2 ;  /* 0x0000000002007343 */ /* 0x004fea0003c00000 */
.L_x_1084:
[----:B------:R-:W-:Y:S01]  /*6ce0*/  PRMT R19, RZ, 0x7610, R19 ;  /* 0x00007610ff137816 */ /* 0x000fe20000000013 */
[----:B------:R-:W-:Y:S06]  /*6cf0*/  BRA `(.L_x_1057) ;  /* 0x0000000000247947 */ /* 0x000fec0003800000 */
.L_x_1081:
[----:B------:R-:W2:Y:S02]  /*6d00*/  LDG.E.64 R2, desc[UR36][R2.64] ;  /* 0x0000002402027981 */ /* 0x000ea4000c1e1b00 */
[----:B--2---:R-:W0:Y:S02]  /*6d10*/  I2F.U64 R0, R2 ;  /* 0x0000000200007312 */ /* 0x004e240000301000 */
[----:B0-----:R-:W-:-:S04]  /*6d20*/  F2FP.F16.F32.PACK_AB R0, RZ, R0 ;  /* 0x00000000ff00723e */ /* 0x001fc800000000ff */
[----:B------:R-:W-:Y:S01]  /*6d30*/  PRMT R19, R0, 0x7610, R19 ;  /* 0x0000761000137816 */ /* 0x000fe20000000013 */
[----:B------:R-:W-:Y:S06]  /*6d40*/  BRA `(.L_x_1057) ;  /* 0x0000000000107947 */ /* 0x000fec0003800000 */
.L_x_1080:
[----:B------:R-:W2:Y:S02]  /*6d50*/  LDG.E R2, desc[UR36][R2.64] ;  /* 0x0000002402027981 */ /* 0x000ea4000c1e1900 */
[----:B--2---:R-:W-:-:S04]  /*6d60*/  I2FP.F32.U32 R0, R2 ;  /* 0x0000000200007245 */ /* 0x004fc80000201000 */
[----:B------:R-:W-:-:S04]  /*6d70*/  F2FP.F16.F32.PACK_AB R0, RZ, R0 ;  /* 0x00000000ff00723e */ /* 0x000fc800000000ff */
[----:B------:R-:W-:-:S07]  /*6d80*/  PRMT R19, R0, 0x7610, R19 ;  /* 0x0000761000137816 */ /* 0x000fce0000000013 */
.L_x_1057:
        /* <DEDUP_REMOVED lines=18> */
.L_x_1088:
[----:B------:R-:W2:Y:S02]  /*6eb0*/  LDG.E.U8 R2, desc[UR36][R2.64] ;  /* 0x0000002402027981 */ /* 0x000ea4000c1e1100 */
[----:B--2---:R-:W-:-:S04]  /*6ec0*/  I2FP.F32.U32 R0, R2 ;  /* 0x0000000200007245 */ /* 0x004fc80000201000 */
[----:B------:R-:W-:Y:S01]  /*6ed0*/  F2FP.F16.F32.PACK_AB R0, RZ, R0 ;  /* 0x00000000ff00723e */ /* 0x000fe200000000ff */
[----:B------:R-:W-:Y:S06]  /*6ee0*/  BRA `(.L_x_1090) ;  /* 0x0000000c007c7947 */ /* 0x000fec0003800000 */
.L_x_1087:
        /* <DEDUP_REMOVED lines=10> */
.L_x_1092:
[----:B------:R-:W2:Y:S02]  /*6f90*/  LDG.E R2, desc[UR36][R2.64] ;  /* 0x0000002402027981 */ /* 0x000ea4000c1e1900 */
[----:B--2---:R-:W-:-:S04]  /*6fa0*/  I2FP.F32.S32 R0, R2 ;  /* 0x0000000200007245 */ /* 0x004fc80000201400 */
[----:B------:R-:W-:Y:S01]  /*6fb0*/  F2FP.F16.F32.PACK_AB R0, RZ, R0 ;  /* 0x00000000ff00723e */ /* 0x000fe200000000ff */
[----:B------:R-:W-:Y:S06]  /*6fc0*/  BRA `(.L_x_1090) ;  /* 0x0000000c00447947 */ /* 0x000fec0003800000 */
.L_x_1091:
[----:B------:R-:W2:Y:S02]  /*6fd0*/  LDG.E.U16 R2, desc[UR36][R2.64] ;  /* 0x0000002402027981 */ /* 0x000ea4000c1e1500 */
[----:B--2---:R-:W0:Y:S02]  /*6fe0*/  I2F.S16 R0, R2 ;  /* 0x0000000200007306 */ /* 0x004e240000101400 */
[----:B0-----:R-:W-:Y:S01]  /*6ff0*/  F2FP.F16.F32.PACK_AB R0, RZ, R0 ;  /* 0x00000000ff00723e */ /* 0x001fe200000000ff */
[----:B------:R-:W-:Y:S06]  /*7000*/  BRA `(.L_x_1090) ;  /* 0x0000000c00347947 */ /* 0x000fec0003800000 */
.L_x_1086:
        /* <DEDUP_REMOVED lines=9> */
.L_x_1094:
[----:B------:R0:W5:Y:S01]  /*70a0*/  LDG.E.U16 R0, desc[UR36][R2.64] ;  /* 0x0000002402007981 */ /* 0x000162000c1e1500 */
[----:B------:R-:W-:Y:S05]  /*70b0*/  BRA `(.L_x_1090) ;  /* 0x0000000c00087947 */ /* 0x000fea0003800000 */
.L_x_1093:
        /* <DEDUP_REMOVED lines=9> */
.L_x_1096:
[----:B------:R1:W5:Y:S01]  /*7150*/  LDG.E.U16 R0, desc[UR36][R2.64] ;  /* 0x0000002402007981 */ /* 0x000362000c1e1500 */
[----:B------:R-:W-:Y:S05]  /*7160*/  BRA `(.L_x_1090) ;  /* 0x0000000800dc7947 */ /* 0x000fea0003800000 */
.L_x_1095:
        /* <DEDUP_REMOVED lines=8> */
.L_x_1085:
        /* <DEDUP_REMOVED lines=13> */
.L_x_1099:
        /* <DEDUP_REMOVED lines=8> */
.L_x_1098:
        /* <DEDUP_REMOVED lines=27> */
.L_x_1101:
        /* <DEDUP_REMOVED lines=11> */
[----:B------:R-:W-:Y:S01]  /*75a0*/  F2FP.F16.F32.PACK_AB R0, RZ, R0 ;  /* 0x00000000ff00723e */ /* 0x000fe200000000ff */
[----:B------:R-:W-:Y:S06]  /*75b0*/  BRA `(.L_x_1090) ;  /* 0x0000000400c87947 */ /* 0x000fec0003800000 */
.L_x_1100:
[----:B------:R-:W2:Y:S02]  /*75c0*/  LDG.E.U16 R0, desc[UR36][R2.64] ;  /* 0x0000002402007981 */ /* 0x000ea4000c1e1500 */
[----:B--2---:R-:W-:-:S05]  /*75d0*/  IMAD.U32 R0, R0, 0x10000, RZ ;  /* 0x0001000000007824 */ /* 0x004fca00078e00ff */
[----:B------:R-:W-:Y:S01]  /*75e0*/  F2FP.F16.F32.PACK_AB R0, RZ, R0 ;  /* 0x00000000ff00723e */ /* 0x000fe200000000ff */
[----:B------:R-:W-:Y:S06]  /*75f0*/  BRA `(.L_x_1090) ;  /* 0x0000000400b87947 */ /* 0x000fec0003800000 */
.L_x_1097:
        /* <DEDUP_REMOVED lines=12> */
.L_x_1104:
        /* <DEDUP_REMOVED lines=21> */
.L_x_1108:
[----:B------:R-:W-:Y:S05]  /*7810*/  BSYNC.RECONVERGENT B1 ;  /* 0x0000000000017941 */ /* 0x000fea0003800200 */
.L_x_1107:
[----:B------:R-:W-:Y:S01]  /*7820*/  IMAD.SHL.U32 R0, R0, 0x100000, RZ ;  /* 0x0010000000007824 */ /* 0x000fe200078e00ff */
[----:B------:R-:W-:-:S04]  /*7830*/  LEA R2, R2, 0x3b800000, 0x17 ;  /* 0x3b80000002027811 */ /* 0x000fc800078eb8ff */
[----:B------:R-:W-:-:S07]  /*7840*/  LOP3.LUT R0, R2, R0, R7, 0xfe, !PT ;  /* 0x0000000002007212 */ /* 0x000fce00078efe07 */
.L_x_1106:
[----:B------:R-:W-:Y:S05]  /*7850*/  BSYNC.RECONVERGENT B0 ;  /* 0x0000000000007941 */ /* 0x000fea0003800200 */
.L_x_1105:
[----:B------:R-:W-:Y:S01]  /*7860*/  F2FP.F16.F32.PACK_AB R0, RZ, R0 ;  /* 0x00000000ff00723e */ /* 0x000fe200000000ff */
[----:B------:R-:W-:Y:S06]  /*7870*/  BRA `(.L_x_1090) ;  /* 0x0000000400187947 */ /* 0x000fec0003800000 */
.L_x_1103:
        /* <DEDUP_REMOVED lines=21> */
.L_x_1112:
[----:B------:R-:W-:Y:S05]  /*79d0*/  BSYNC.RECONVERGENT B1 ;  /* 0x0000000000017941 */ /* 0x000fea0003800200 */
.L_x_1111:
[----:B------:R-:W-:Y:S01]  /*79e0*/  IMAD.SHL.U32 R0, R0, 0x200000, RZ ;  /* 0x0020000000007824 */ /* 0x000fe200078e00ff */
[----:B------:R-:W-:-:S04]  /*79f0*/  LEA R2, R2, 0x37800000, 0x17 ;  /* 0x3780000002027811 */ /* 0x000fc800078eb8ff */
[----:B------:R-:W-:-:S07]  /*7a00*/  LOP3.LUT R0, R2, R0, R7, 0xfe, !PT ;  /* 0x0000000002007212 */ /* 0x000fce00078efe07 */
.L_x_1110:
[----:B------:R-:W-:Y:S05]  /*7a10*/  BSYNC.RECONVERGENT B0 ;  /* 0x0000000000007941 */ /* 0x000fea0003800200 */
.L_x_1109:
[----:B------:R-:W-:Y:S01]  /*7a20*/  F2FP.F16.F32.PACK_AB R0, RZ, R0 ;  /* 0x00000000ff00723e */ /* 0x000fe200000000ff */
[----:B------:R-:W-:Y:S06]  /*7a30*/  BRA `(.L_x_1090) ;  /* 0x0000000000a87947 */ /* 0x000fec0003800000 */
.L_x_1102:
        /* <DEDUP_REMOVED lines=14> */
.L_x_1116:
[----:B------:R-:W-:Y:S05]  /*7b20*/  BSYNC.RECONVERGENT B0 ;  /* 0x0000000000007941 */ /* 0x000fea0003800200 */
.L_x_1115:
[----:B------:R-:W-:Y:S01]  /*7b30*/  F2FP.F16.F32.PACK_AB R0, RZ, R0 ;  /* 0x00000000ff00723e */ /* 0x000fe200000000ff */
[----:B------:R-:W-:Y:S06]  /*7b40*/  BRA `(.L_x_1090) ;  /* 0x0000000000647947 */ /* 0x000fec0003800000 */
.L_x_1089:
        /* <DEDUP_REMOVED lines=16> */
.L_x_1117:
[----:B------:R-:W-:Y:S01]  /*7c50*/  PRMT R0, RZ, 0x7610, R0 ;  /* 0x00007610ff007816 */ /* 0x000fe20000000000 */
[----:B------:R-:W-:Y:S06]  /*7c60*/  BRA `(.L_x_1090) ;  /* 0x00000000001c7947 */ /* 0x000fec0003800000 */
.L_x_1114:
[----:B------:R-:W2:Y:S02]  /*7c70*/  LDG.E.64 R2, desc[UR36][R2.64] ;  /* 0x0000002402027981 */ /* 0x000ea4000c1e1b00 */
[----:B--2---:R-:W0:Y:S02]  /*7c80*/  I2F.U64 R0, R2 ;  /* 0x0000000200007312 */ /* 0x004e240000301000 */
[----:B0-----:R-:W-:Y:S01]  /*7c90*/  F2FP.F16.F32.PACK_AB R0, RZ, R0 ;  /* 0x00000000ff00723e */ /* 0x001fe200000000ff */
[----:B------:R-:W-:Y:S06]  /*7ca0*/  BRA `(.L_x_1090) ;  /* 0x00000000000c7947 */ /* 0x000fec0003800000 */
.L_x_1113:
[----:B------:R-:W2:Y:S02]  /*7cb0*/  LDG.E R2, desc[UR36][R2.64] ;  /* 0x0000002402027981 */ /* 0x000ea4000c1e1900 */
[----:B--2---:R-:W-:-:S04]  /*7cc0*/  I2FP.F32.U32 R0, R2 ;  /* 0x0000000200007245 */ /* 0x004fc80000201000 */
[----:B------:R-:W-:-:S07]  /*7cd0*/  F2FP.F16.F32.PACK_AB R0, RZ, R0 ;  /* 0x00000000ff00723e */ /* 0x000fce00000000ff */
.L_x_1090:
[----:B------:R-:W2:Y:S01]  /*7ce0*/  LDCU.64 UR4, c[0x0][0x600] ;  /* 0x0000c000ff0477ac */ /* 0x000ea20008000a00 */
[----:B-----5:R-:W-:Y:S02]  /*7cf0*/  HADD2.F32 R0, -RZ, R0.H0_H0 ;  /* 0x20000000ff007230 */ /* 0x020fe40000004100 */
[----:B------:R-:W-:Y:S01]  /*7d00*/  HADD2.F32 R19, -RZ, R19.H0_H0 ;  /* 0x20000013ff137230 */ /* 0x000fe20000004100 */
[----:B------:R-:W-:-:S04]  /*7d10*/  ULOP3.LUT UR6, UR40, 0xff, URZ, 0xc0, !UPT ;  /* 0x000000ff28067892 */ /* 0x000fc8000f8ec0ff */
[----:B------:R-:W-:Y:S01]  /*7d20*/  UISETP.GT.AND UP0, UPT, UR6, 0x9, UPT ;  /* 0x000000090600788c */ /* 0x000fe2000bf04270 */
[----:B--2---:R-:W-:-:S05]  /*7d30*/  FMUL.FTZ R0, R0, UR4 ;  /* 0x0000000400007c20 */ /* 0x004fca0008410000 */
[----:B------:R-:W-:Y:S01]  /*7d40*/  FSETP.GT.FTZ.AND P0, PT, R0, UR5, PT ;  /* 0x0000000500007c0b */ /* 0x000fe2000bf14000 */
[----:B------:R-:W0:-:S12]  /*7d50*/  LDCU.64 UR4, c[0x0][0x5e8] ;  /* 0x0000bd00ff0477ac */ /* 0x000e180008000a00 */
[----:B------:R-:W-:-:S06]  /*7d60*/  @!P0 FMUL.FTZ R0, R0, 1.4426950216293334961 ;  /* 0x3fb8aa3b00008820 */ /* 0x000fcc0000410000 */
[----:B------:R-:W2:Y:S01]  /*7d70*/  @!P0 MUFU.EX2 R0, R0 ;  /* 0x0000000000008308 */ /* 0x000ea20000000800 */
[----:B01----:R-:W-:Y:S01]  /*7d80*/  IADD3 R2, P1, PT, R16, UR4, RZ ;  /* 0x0000000410027c10 */ /* 0x003fe2000ff3e0ff */
[----:B--2---:R-:W-:Y:S01]  /*7d90*/  @!P0 FADD.FTZ R4, R0, 1 ;  /* 0x3f80000000048421 */ /* 0x004fe20000010000 */
[----:B------:R-:W-:-:S05]  /*7da0*/  @!P0 FMUL.FTZ R3, R19, R0 ;  /* 0x0000000013038220 */ /* 0x000fca0000410000 */
[----:B------:R-:W0:Y:S02]  /*7db0*/  @!P0 MUFU.RCP R4, R4 ;  /* 0x0000000400048308 */ /* 0x000e240000001000 */
[----:B0-----:R-:W-:Y:S01]  /*7dc0*/  @!P0 FMUL.FTZ R19, R3, R4 ;  /* 0x0000000403138220 */ /* 0x001fe20000410000 */
[----:B------:R-:W-:-:S04]  /*7dd0*/  IMAD.X R3, RZ, RZ, UR5, P1 ;  /* 0x00000005ff037e24 */ /* 0x000fc800088e06ff */
        /* <DEDUP_REMOVED lines=14> */
.L_x_1121:
[----:B------:R-:W-:-:S06]  /*7ec0*/  HADD2.F32 R5, -RZ, R0.H0_H0 ;  /* 0x20000000ff057230 */ /* 0x000fcc0000004100 */
[----:B------:R-:W0:Y:S02]  /*7ed0*/  F2I.S64.TRUNC R4, R5 ;  /* 0x0000000500047311 */ /* 0x000e24000020d900 */
[----:B0-----:R0:W-:Y:S01]  /*7ee0*/  STG.E.U8 desc[UR36][R2.64], R4 ;  /* 0x0000000402007986 */ /* 0x0011e2000c101124 */
[----:B------:R-:W-:Y:S05]  /*7ef0*/  BRA `(.L_x_1123) ;  /* 0x0000000c006c7947 */ /* 0x000fea0003800000 */
.L_x_1120:
        /* <DEDUP_REMOVED lines=10> */
.L_x_1125:
[----:B------:R-:W-:-:S04]  /*7fa0*/  HADD2.F32 R0, -RZ, R0.H0_H0 ;  /* 0x20000000ff007230 */ /* 0x000fc80000004100 */
[----:B------:R-:W0:Y:S02]  /*7fb0*/  F2I.FTZ.TRUNC.NTZ R5, R0 ;  /* 0x0000000000057305 */ /* 0x000e24000021f100 */
[----:B0-----:R0:W-:Y:S01]  /*7fc0*/  STG.E desc[UR36][R2.64], R5 ;  /* 0x0000000502007986 */ /* 0x0011e2000c101924 */
[----:B------:R-:W-:Y:S05]  /*7fd0*/  BRA `(.L_x_1123) ;  /* 0x0000000c00347947 */ /* 0x000fea0003800000 */
.L_x_1124:
[----:B------:R-:W-:-:S04]  /*7fe0*/  HADD2.F32 R0, -RZ, R0.H0_H0 ;  /* 0x20000000ff007230 */ /* 0x000fc80000004100 */
[----:B------:R-:W0:Y:S02]  /*7ff0*/  F2I.FTZ.TRUNC.NTZ R5, R0 ;  /* 0x0000000000057305 */ /* 0x000e24000021f100 */
[----:B0-----:R0:W-:Y:S01]  /*8000*/  STG.E.U16 desc[UR36][R2.64], R5 ;  /* 0x0000000502007986 */ /* 0x0011e2000c101524 */
[----:B------:R-:W-:Y:S05]  /*8010*/  BRA `(.L_x_1123) ;  /* 0x0000000c00247947 */ /* 0x000fea0003800000 */
.L_x_1119:
        /* <DEDUP_REMOVED lines=9> */
.L_x_1127:
[----:B------:R0:W-:Y:S01]  /*80b0*/  STG.E.U16 desc[UR36][R2.64], R0 ;  /* 0x0000000002007986 */ /* 0x0001e2000c101524 */
[----:B------:R-:W-:Y:S05]  /*80c0*/  BRA `(.L_x_1123) ;  /* 0x0000000800f87947 */ /* 0x000fea0003800000 */
.L_x_1126:
[----:B------:R-:W-:-:S09]  /*80d0*/  UISETP.NE.AND UP0, UPT, UR6, 0x7, UPT ;  /* 0x000000070600788c */ /* 0x000fd2000bf05270 */
[----:B------:R-:W-:Y:S05]  /*80e0*/  BRA.U !UP0, `(.L_x_1128) ;  /* 0x0000000108347547 */ /* 0x000fea000b800000 */
[----:B------:R-:W-:-:S09]  /*80f0*/  UISETP.NE.AND UP0, UPT, UR6, 0x8, UPT ;  /* 0x000000080600788c */ /* 0x000fd2000bf05270 */
[----:B------:R-:W-:Y:S05]  /*8100*/  BRA.U !UP0, `(.L_x_1129) ;  /* 0x0000000108187547 */ /* 0x000fea000b800000 */
[----:B------:R-:W-:-:S09]  /*8110*/  UISETP.NE.AND UP0, UPT, UR6, 0x9, UPT ;  /* 0x000000090600788c */ /* 0x000fd2000bf05270 */
[----:B------:R-:W-:Y:S05]  /*8120*/  BRA.U UP0, `(.L_x_1122) ;  /* 0x0000000500fc7547 */ /* 0x000fea000b800000 */
[----:B------:R-:W-:Y:S02]  /*8130*/  HFMA2 R5, -RZ, RZ, 0, 0 ;  /* 0x00000000ff057431 */ /* 0x000fe400000001ff */
[----:B------:R-:W-:-:S05]  /*8140*/  HADD2.F32 R4, -RZ, R0.H0_H0 ;  /* 0x20000000ff047230 */ /* 0x000fca0000004100 */
[----:B------:R0:W-:Y:S01]  /*8150*/  STG.E.64 desc[UR36][R2.64], R4 ;  /* 0x0000000402007986 */ /* 0x0001e2000c101b24 */
[----:B------:R-:W-:Y:S05]  /*8160*/  BRA `(.L_x_1123) ;  /* 0x0000000800d07947 */ /* 0x000fea0003800000 */
.L_x_1129:
[----:B------:R-:W-:-:S05]  /*8170*/  HADD2.F32 R0, -RZ, R0.H0_H0 ;  /* 0x20000000ff007230 */ /* 0x000fca0000004100 */
[----:B------:R-:W-:-:S04]  /*8180*/  F2FP.F16.F32.PACK_AB R0, RZ, R0 ;  /* 0x00000000ff00723e */ /* 0x000fc800000000ff */
[----:B------:R-:W-:-:S05]  /*8190*/  PRMT R0, R0, 0x5410, RZ ;  /* 0x0000541000007816 */ /* 0x000fca00000000ff */
[----:B------:R0:W-:Y:S01]  /*81a0*/  STG.E desc[UR36][R2.64], R0 ;  /* 0x0000000002007986 */ /* 0x0001e2000c101924 */
[----:B------:R-:W-:Y:S05]  /*81b0*/  BRA `(.L_x_1123) ;  /* 0x0000000800bc7947 */ /* 0x000fea0003800000 */
.L_x_1128:
[----:B------:R-:W-:-:S05]  /*81c0*/  HADD2.F32 R4, -RZ, R0.H0_H0 ;  /* 0x20000000ff047230 */ /* 0x000fca0000004100 */
[----:B------:R-:W-:-:S06]  /*81d0*/  FMUL.FTZ R4, R4, 1 ;  /* 0x3f80000004047820 */ /* 0x000fcc0000410000 */
[----:B------:R-:W0:Y:S02]  /*81e0*/  F2F.F64.F32 R4, R4 ;  /* 0x0000000400047310 */ /* 0x000e240000201800 */
[----:B0-----:R0:W-:Y:S01]  /*81f0*/  STG.E.64 desc[UR36][R2.64], R4 ;  /* 0x0000000402007986 */ /* 0x0011e2000c101b24 */
[----:B------:R-:W-:Y:S05]  /*8200*/  BRA `(.L_x_1123) ;  /* 0x0000000800a87947 */ /* 0x000fea0003800000 */
.L_x_1118:
        /* <DEDUP_REMOVED lines=14> */
.L_x_1133:
[----:B------:R-:W-:Y:S01]  /*82f0*/  HADD2.F32 R5, -RZ, R0.H0_H0 ;  /* 0x20000000ff057230 */ /* 0x000fe20000004100 */
        /* <DEDUP_REMOVED lines=17> */
.L_x_1136:
[----:B------:R-:W-:-:S04]  /*8410*/  SHF.R.U32.HI R5, RZ, 0x18, R5 ;  /* 0x00000018ff057819 */ /* 0x000fc80000011605 */
[----:B------:R-:W-:-:S07]  /*8420*/  LOP3.LUT R0, R0, 0x80, R5, 0xf8, !PT ;  /* 0x0000008000007812 */ /* 0x000fce00078ef805 */
.L_x_1135:
[----:B------:R-:W-:Y:S05]  /*8430*/  BSYNC.RECONVERGENT B0 ;  /* 0x0000000000007941 */ /* 0x000fea0003800200 */
.L_x_1134:
[----:B------:R3:W-:Y:S01]  /*8440*/  STG.E.U8 desc[UR36][R2.64], R0 ;  /* 0x0000000002007986 */ /* 0x0007e2000c101124 */
[----:B------:R-:W-:Y:S05]  /*8450*/  BRA `(.L_x_1123) ;  /* 0x0000000800147947 */ /* 0x000fea0003800000 */
.L_x_1132:
        /* <DEDUP_REMOVED lines=18> */
.L_x_1139:
[----:B------:R-:W-:-:S04]  /*8580*/  SHF.R.U32.HI R5, RZ, 0x18, R5 ;  /* 0x00000018ff057819 */ /* 0x000fc80000011605 */
[----:B------:R-:W-:-:S07]  /*8590*/  LOP3.LUT R0, R0, 0x80, R5, 0xf8, !PT ;  /* 0x0000008000007812 */ /* 0x000fce00078ef805 */
.L_x_1138:
[----:B------:R-:W-:Y:S05]  /*85a0*/  BSYNC.RECONVERGENT B0 ;  /* 0x0000000000007941 */ /* 0x000fea0003800200 */
.L_x_1137:
[----:B------:R0:W-:Y:S01]  /*85b0*/  STG.E.U8 desc[UR36][R2.64], R0 ;  /* 0x0000000002007986 */ /* 0x0001e2000c101124 */
[----:B------:R-:W-:Y:S05]  /*85c0*/  BRA `(.L_x_1123) ;  /* 0x0000000400b87947 */ /* 0x000fea0003800000 */
.L_x_1131:
[----:B------:R-:W-:-:S09]  /*85d0*/  UISETP.NE.AND UP0, UPT, UR6, 0x1c, UPT ;  /* 0x0000001c0600788c */ /* 0x000fd2000bf05270 */
[----:B------:R-:W-:Y:S05]  /*85e0*/  BRA.U !UP0, `(.L_x_1140) ;  /* 0x0000000108607547 */ /* 0x000fea000b800000 */
[----:B------:R-:W-:-:S09]  /*85f0*/  UISETP.NE.AND UP0, UPT, UR6, 0x1d, UPT ;  /* 0x0000001d0600788c */ /* 0x000fd2000bf05270 */
[----:B------:R-:W-:Y:S05]  /*8600*/  BRA.U !UP0, `(.L_x_1141) ;  /* 0x0000000108487547 */ /* 0x000fea000b800000 */
[----:B------:R-:W-:-:S09]  /*8610*/  UISETP.NE.AND UP0, UPT, UR6, 0x2c, UPT ;  /* 0x0000002c0600788c */ /* 0x000fd2000bf05270 */
[----:B------:R-:W-:Y:S05]  /*8620*/  BRA.U UP0, `(.L_x_1122) ;  /* 0x0000000100bc7547 */ /* 0x000fea000b800000 */
        /* <DEDUP_REMOVED lines=16> */
.L_x_1141:
[----:B------:R-:W-:-:S06]  /*8730*/  HADD2.F32 R4, -RZ, R0.H0_H0 ;  /* 0x20000000ff047230 */ /* 0x000fcc0000004100 */
[----:B------:R-:W0:Y:S02]  /*8740*/  F2I.U64.TRUNC R4, R4 ;  /* 0x0000000400047311 */ /* 0x000e24000020d800 */
[----:B0-----:R1:W-:Y:S01]  /*8750*/  STG.E.64 desc[UR36][R2.64], R4 ;  /* 0x0000000402007986 */ /* 0x0013e2000c101b24 */
[----:B------:R-:W-:Y:S05]  /*8760*/  BRA `(.L_x_1123) ;  /* 0x0000000400507947 */ /* 0x000fea0003800000 */
.L_x_1140:
[----:B------:R-:W-:-:S04]  /*8770*/  HADD2.F32 R0, -RZ, R0.H0_H0 ;  /* 0x20000000ff007230 */ /* 0x000fc80000004100 */
[----:B------:R-:W0:Y:S02]  /*8780*/  F2I.FTZ.U32.TRUNC.NTZ R5, R0 ;  /* 0x0000000000057305 */ /* 0x000e24000021f000 */
[----:B0-----:R0:W-:Y:S01]  /*8790*/  STG.E desc[UR36][R2.64], R5 ;  /* 0x0000000502007986 */ /* 0x0011e2000c101924 */
[----:B------:R-:W-:Y:S05]  /*87a0*/  BRA `(.L_x_1123) ;  /* 0x0000000400407947 */ /* 0x000fea0003800000 */
.L_x_1130:
        /* <DEDUP_REMOVED lines=11> */
.L_x_1143:
[----:B------:R-:W-:Y:S01]  /*8860*/  HADD2.F32 R0, -RZ, R0.H0_H0 ;  /* 0x20000000ff007230 */ /* 0x000fe20000004100 */
[----:B------:R-:W-:-:S04]  /*8870*/  CS2R R6, SRZ ;  /* 0x0000000000067805 */ /* 0x000fc8000001ff00 */
[----:B------:R-:W-:-:S04]  /*8880*/  FMUL.FTZ R0, R0, 1 ;  /* 0x3f80000000007820 */ /* 0x000fc80000410000 */
[----:B------:R-:W0:Y:S02]  /*8890*/  F2F.F64.F32 R4, R0 ;  /* 0x0000000000047310 */ /* 0x000e240000201800 */
[----:B0-----:R0:W-:Y:S01]  /*88a0*/  STG.E.128 desc[UR36][R2.64], R4 ;  /* 0x0000000402007986 */ /* 0x0011e2000c101d24 */
[----:B------:R-:W-:Y:S05]  /*88b0*/  BRA `(.L_x_1123) ;  /* 0x0000000000fc7947 */ /* 0x000fea0003800000 */
.L_x_1142:
[----:B------:R-:W-:-:S09]  /*88c0*/  UISETP.NE.AND UP0, UPT, UR6, 0xf, UPT ;  /* 0x0000000f0600788c */ /* 0x000fd2000bf05270 */
[----:B------:R-:W-:Y:S05]  /*88d0*/  BRA.U !UP0, `(.L_x_1144) ;  /* 0x0000000108e87547 */ /* 0x000fea000b800000 */
[----:B------:R-:W-:-:S09]  /*88e0*/  UISETP.NE.AND UP0, UPT, UR6, 0x17, UPT ;  /* 0x000000170600788c */ /* 0x000fd2000bf05270 */
[----:B------:R-:W-:Y:S05]  /*88f0*/  BRA.U !UP0, `(.L_x_1145) ;  /* 0x0000000108907547 */ /* 0x000fea000b800000 */
[----:B------:R-:W-:-:S09]  /*8900*/  UISETP.NE.AND UP0, UPT, UR6, 0x18, UPT ;  /* 0x000000180600788c */ /* 0x000fd2000bf05270 */
[----:B------:R-:W-:Y:S05]  /*8910*/  BRA.U !UP0, `(.L_x_1146) ;  /* 0x0000000108447547 */ /* 0x000fea000b800000 */
.L_x_1122:
[----:B------:R-:W-:Y:S01]  /*8920*/  MOV R0, 0x0 ;  /* 0x0000000000007802 */ /* 0x000fe20000000f00 */
[----:B------:R-:W0:Y:S01]  /*8930*/  LDCU.64 UR4, c[0x4][0x128] ;  /* 0x01002500ff0477ac */ /* 0x000e220008000a00 */
[----:B------:R-:W-:Y:S02]  /*8940*/  HFMA2 R8, -RZ, RZ, 0, 6.020069122314453125e-06 ;  /* 0x00000065ff087431 */ /* 0x000fe400000001ff */
[----:B------:R-:W-:Y:S01]  /*8950*/  IMAD.MOV.U32 R12, RZ, RZ, 0x1 ;  /* 0x00000001ff0c7424 */ /* 0x000fe200078e00ff */
[----:B------:R1:W2:Y:S01]  /*8960*/  LDC.64 R2, c[0x4][R0] ;  /* 0x0100000000027b82 */ /* 0x0002a20000000a00 */
[----:B------:R-:W3:Y:S01]  /*8970*/  LDCU.64 UR6, c[0x4][0x130] ;  /* 0x01002600ff0677ac */ /* 0x000ee20008000a00 */
[----:B------:R-:W-:Y:S01]  /*8980*/  IMAD.MOV.U32 R13, RZ, RZ, RZ ;  /* 0x000000ffff0d7224 */ /* 0x000fe200078e00ff */
[----:B------:R-:W4:Y:S01]  /*8990*/  LDCU.64 UR8, c[0x4][0x30] ;  /* 0x01000600ff0877ac */ /* 0x000f220008000a00 */
[----:B0-----:R-:W-:Y:S01]  /*89a0*/  IMAD.U32 R4, RZ, RZ, UR4 ;  /* 0x00000004ff047e24 */ /* 0x001fe2000f8e00ff */
[----:B------:R-:W-:Y:S01]  /*89b0*/  MOV R5, UR5 ;  /* 0x0000000500057c02 */ /* 0x000fe20008000f00 */
[----:B---3--:R-:W-:-:S02]  /*89c0*/  IMAD.U32 R6, RZ, RZ, UR6 ;  /* 0x00000006ff067e24 */ /* 0x008fc4000f8e00ff */
[----:B------:R-:W-:Y:S02]  /*89d0*/  IMAD.U32 R7, RZ, RZ, UR7 ;  /* 0x00000007ff077e24 */ /* 0x000fe4000f8e00ff */
[----:B----4-:R-:W-:Y:S02]  /*89e0*/  IMAD.U32 R10, RZ, RZ, UR8 ;  /* 0x00000008ff0a7e24 */ /* 0x010fe4000f8e00ff */
[----:B-1----:R-:W-:-:S07]  /*89f0*/  IMAD.U32 R11, RZ, RZ, UR9 ;  /* 0x00000009ff0b7e24 */ /* 0x002fce000f8e00ff */
[----:B------:R-:W-:-:S07]  /*8a00*/  LEPC R20, `(.L_x_1147) ;  /* 0x000000001014794e */ /* 0x000fce0000000000 */
[----:B--2---:R-:W-:Y:S05]  /*8a10*/  CALL.ABS.NOINC R2 ;  /* 0x0000000002007343 */ /* 0x004fea0003c00000 */
.L_x_1147:
[----:B------:R-:W-:Y:S05]  /*8a20*/  BRA `(.L_x_1123) ;  /* 0x0000000000a07947 */ /* 0x000fea0003800000 */
.L_x_1146:
[----:B------:R-:W-:Y:S01]  /*8a30*/  HADD2.F32 R7, -RZ, R0.H0_H0 ;  /* 0x20000000ff077230 */ /* 0x000fe20000004100 */
        /* <DEDUP_REMOVED lines=12> */
.L_x_1149:
[----:B------:R-:W-:Y:S05]  /*8b00*/  BSYNC.RECONVERGENT B0 ;  /* 0x0000000000007941 */ /* 0x000fea0003800200 */
.L_x_1148:
[----:B------:R-:W-:-:S05]  /*8b10*/  LOP3.LUT R5, R0, 0x80, R5, 0xf8, !PT ;  /* 0x0000008000057812 */ /* 0x000fca00078ef805 */
[----:B------:R0:W-:Y:S01]  /*8b20*/  STG.E.U8 desc[UR36][R2.64], R5 ;  /* 0x0000000502007986 */ /* 0x0001e2000c101124 */
[----:B------:R-:W-:Y:S05]  /*8b30*/  BRA `(.L_x_1123) ;  /* 0x00000000005c7947 */ /* 0x000fea0003800000 */
.L_x_1145:
[----:B------:R-:W-:Y:S01]  /*8b40*/  HADD2.F32 R5, -RZ, R0.H0_H0 ;  /* 0x20000000ff057230 */ /* 0x000fe20000004100 */
        /* <DEDUP_REMOVED lines=11> */
.L_x_1151:
[----:B------:R-:W-:Y:S01]  /*8c00*/  IMAD.MOV.U32 R0, RZ, RZ, 0x7f ;  /* 0x0000007fff007424 */ /* 0x000fe200078e00ff */
[----:B------:R-:W-:-:S04]  /*8c10*/  ISETP.GT.U32.AND P0, PT, R4, 0x7f800000, PT ;  /* 0x7f8000000400780c */ /* 0x000fc80003f04070 */
[----:B------:R-:W-:-:S09]  /*8c20*/  SEL R0, R0, 0x7c, P0 ;  /* 0x0000007c00007807 */ /* 0x000fd20000000000 */
.L_x_1152:
[----:B------:R-:W-:Y:S05]  /*8c30*/  BSYNC.RECONVERGENT B0 ;  /* 0x0000000000007941 */ /* 0x000fea0003800200 */
.L_x_1150:
[----:B------:R-:W-:-:S04]  /*8c40*/  SHF.R.U32.HI R5, RZ, 0x18, R5 ;  /* 0x00000018ff057819 */ /* 0x000fc80000011605 */
[----:B------:R-:W-:-:S05]  /*8c50*/  LOP3.LUT R5, R0, 0x80, R5, 0xf8, !PT ;  /* 0x0000008000057812 */ /* 0x000fca00078ef805 */
[----:B------:R0:W-:Y:S01]  /*8c60*/  STG.E.U8 desc[UR36][R2.64], R5 ;  /* 0x0000000502007986 */ /* 0x0001e2000c101124 */
[----:B------:R-:W-:Y:S05]  /*8c70*/  BRA `(.L_x_1123) ;  /* 0x00000000000c7947 */ /* 0x000fea0003800000 */
.L_x_1144:
[----:B------:R-:W-:-:S05]  /*8c80*/  HADD2.F32 R0, -RZ, R0.H0_H0 ;  /* 0x20000000ff007230 */ /* 0x000fca0000004100 */
[----:B------:R-:W-:-:S05]  /*8c90*/  F2FP.BF16.F32.PACK_AB R0, RZ, R0 ;  /* 0x00000000ff00723e */ /* 0x000fca00000010ff */
[----:B------:R0:W-:Y:S02]  /*8ca0*/  STG.E.U16 desc[UR36][R2.64], R0 ;  /* 0x0000000002007986 */ /* 0x0001e4000c101524 */
.L_x_1123:
[----:B------:R-:W-:-:S07]  /*8cb0*/  IADD3 R17, PT, PT, R17, 0x80, RZ ;  /* 0x0000008011117810 */ /* 0x000fce0007ffe0ff */
.L_x_1050:
[----:B------:R-:W-:Y:S05]  /*8cc0*/  BSYNC.RECONVERGENT B6 ;  /* 0x0000000000067941 */ /* 0x000fea0003800200 */
.L_x_1049:
        /* <DEDUP_REMOVED lines=358> */
.L_x_1155:
        /* <DEDUP_REMOVED lines=19> */
.L_x_1159:
[----:B------:R-:W2:Y:S02]  /*a460*/  LDG.E.U8 R2, desc[UR36][R2.64] ;  /* 0x0000002402027981 */ /* 0x000ea4000c1e1100 */
[----:B--2---:R-:W-:-:S04]  /*a470*/  I2FP.F32.U32 R0, R2 ;  /* 0x0000000200007245 */ /* 0x004fc80000201000 */
[----:B------:R-:W-:-:S04]  /*a480*/  F2FP.F16.F32.PACK_AB R0, RZ, R0 ;  /* 0x00000000ff00723e */ /* 0x000fc800000000ff */
[----:B------:R-:W-:Y:S01]  /*a490*/  PRMT R19, R0, 0x7610, R19 ;  /* 0x0000761000137816 */ /* 0x000fe20000000013 */
[----:B------:R-:W-:Y:S06]  /*a4a0*/  BRA `(.L_x_1161) ;  /* 0x0000000c00b47947 */ /* 0x000fec0003800000 */
.L_x_1158:
        /* <DEDUP_REMOVED lines=11> */
.L_x_1163:
[----:B------:R-:W2:Y:S02]  /*a560*/  LDG.E R2, desc[UR36][R2.64] ;  /* 0x0000002402027981 */ /* 0x000ea4000c1e1900 */
[----:B--2---:R-:W-:-:S04]  /*a570*/  I2FP.F32.S32 R0, R2 ;  /* 0x0000000200007245 */ /* 0x004fc80000201400 */
[----:B------:R-:W-:-:S04]  /*a580*/  F2FP.F16.F32.PACK_AB R0, RZ, R0 ;  /* 0x00000000ff00723e */ /* 0x000fc800000000ff */
[----:B------:R-:W-:Y:S01]  /*a590*/  PRMT R19, R0, 0x7610, R19 ;  /* 0x0000761000137816 */ /* 0x000fe20000000013 */
[----:B------:R-:W-:Y:S06]  /*a5a0*/  BRA `(.L_x_1161) ;  /* 0x0000000c00747947 */ /* 0x000fec0003800000 */
.L_x_1162:
[----:B------:R-:W2:Y:S02]  /*a5b0*/  LDG.E.U16 R2, desc[UR36][R2.64] ;  /* 0x0000002402027981 */ /* 0x000ea4000c1e1500 */
[----:B--2---:R-:W0:Y:S02]  /*a5c0*/  I2F.S16 R0, R2 ;  /* 0x0000000200007306 */ /* 0x004e240000101400 */
[----:B0-----:R-:W-:-:S04]  /*a5d0*/  F2FP.F16.F32.PACK_AB R0, RZ, R0 ;  /* 0x00000000ff00723e */ /* 0x001fc800000000ff */
[----:B------:R-:W-:Y:S01]  /*a5e0*/  PRMT R19, R0, 0x7610, R19 ;  /* 0x0000761000137816 */ /* 0x000fe20000000013 */
[----:B------:R-:W-:Y:S06]  /*a5f0*/  BRA `(.L_x_1161) ;  /* 0x0000000c00607947 */ /* 0x000fec0003800000 */
.L_x_1157:
        /* <DEDUP_REMOVED lines=9> */
.L_x_1165:
[----:B------:R1:W5:Y:S01]  /*a690*/  LDG.E.U16 R19, desc[UR36][R2.64] ;  /* 0x0000002402137981 */ /* 0x000362000c1e1500 */
[----:B------:R-:W-:Y:S05]  /*a6a0*/  BRA `(.L_x_1161) ;  /* 0x0000000c00347947 */ /* 0x000fea0003800000 */
.L_x_1164:
        /* <DEDUP_REMOVED lines=9> */
.L_x_1167:
[----:B------:R0:W5:Y:S01]  /*a740*/  LDG.E.U16 R19, desc[UR36][R2.64] ;  /* 0x0000002402137981 */ /* 0x000162000c1e1500 */
[----:B------:R-:W-:Y:S05]  /*a750*/  BRA `(.L_x_1161) ;  /* 0x0000000c00087947 */ /* 0x000fea0003800000 */
.L_x_1166:
        /* <DEDUP_REMOVED lines=9> */
.L_x_1156:
        /* <DEDUP_REMOVED lines=14> */
.L_x_1170:
        /* <DEDUP_REMOVED lines=9> */
.L_x_1169:
        /* <DEDUP_REMOVED lines=27> */
.L_x_1172:
        /* <DEDUP_REMOVED lines=14> */
.L_x_1171:
[----:B------:R-:W2:Y:S02]  /*abf0*/  LDG.E.U16 R0, desc[UR36][R2.64] ;  /* 0x0000002402007981 */ /* 0x000ea4000c1e1500 */
[----:B--2---:R-:W-:-:S05]  /*ac00*/  IMAD.U32 R0, R0, 0x10000, RZ ;  /* 0x0001000000007824 */ /* 0x004fca00078e00ff */
[----:B------:R-:W-:-:S04]  /*ac10*/  F2FP.F16.F32.PACK_AB R0, RZ, R0 ;  /* 0x00000000ff00723e */ /* 0x000fc800000000ff */
[----:B------:R-:W-:Y:S01]  /*ac20*/  PRMT R19, R0, 0x7610, R19 ;  /* 0x0000761000137816 */ /* 0x000fe20000000013 */
[----:B------:R-:W-:Y:S06]  /*ac30*/  BRA `(.L_x_1161) ;  /* 0x0000000400d07947 */ /* 0x000fec0003800000 */
.L_x_1168:
        /* <DEDUP_REMOVED lines=13> */
.L_x_1175:
        /* <DEDUP_REMOVED lines=21> */
.L_x_1179:
[----:B------:R-:W-:Y:S05]  /*ae60*/  BSYNC.RECONVERGENT B1 ;  /* 0x0000000000017941 */ /* 0x000fea0003800200 */
.L_x_1178:
[----:B------:R-:W-:Y:S01]  /*ae70*/  IMAD.SHL.U32 R0, R0, 0x100000, RZ ;  /* 0x0010000000007824 */ /* 0x000fe200078e00ff */
[----:B------:R-:W-:-:S04]  /*ae80*/  LEA R2, R2, 0x3b800000, 0x17 ;  /* 0x3b80000002027811 */ /* 0x000fc800078eb8ff */
[----:B------:R-:W-:-:S07]  /*ae90*/  LOP3.LUT R0, R2, R0, R7, 0xfe, !PT ;  /* 0x0000000002007212 */ /* 0x000fce00078efe07 */
.L_x_1177:
[----:B------:R-:W-:Y:S05]  /*aea0*/  BSYNC.RECONVERGENT B0 ;  /* 0x0000000000007941 */ /* 0x000fea0003800200 */
.L_x_1176:
[----:B------:R-:W-:-:S04]  /*aeb0*/  F2FP.F16.F32.PACK_AB R0, RZ, R0 ;  /* 0x00000000ff00723e */ /* 0x000fc800000000ff */
[----:B------:R-:W-:Y:S01]  /*aec0*/  PRMT R19, R0, 0x7610, R19 ;  /* 0x0000761000137816 */ /* 0x000fe20000000013 */
[----:B------:R-:W-:Y:S06]  /*aed0*/  BRA `(.L_x_1161) ;  /* 0x0000000400287947 */ /* 0x000fec0003800000 */
.L_x_1174:
        /* <DEDUP_REMOVED lines=21> */
.L_x_1183:
[----:B------:R-:W-:Y:S05]  /*b030*/  BSYNC.RECONVERGENT B1 ;  /* 0x0000000000017941 */ /* 0x000fea0003800200 */
.L_x_1182:
[----:B------:R-:W-:Y:S01]  /*b040*/  IMAD.SHL.U32 R0, R0, 0x200000, RZ ;  /* 0x0020000000007824 */ /* 0x000fe200078e00ff */
[----:B------:R-:W-:-:S04]  /*b050*/  LEA R2, R2, 0x37800000, 0x17 ;  /* 0x3780000002027811 */ /* 0x000fc800078eb8ff */
[----:B------:R-:W-:-:S07]  /*b060*/  LOP3.LUT R0, R2, R0, R7, 0xfe, !PT ;  /* 0x0000000002007212 */ /* 0x000fce00078efe07 */
.L_x_1181:
[----:B------:R-:W-:Y:S05]  /*b070*/  BSYNC.RECONVERGENT B0 ;  /* 0x0000000000007941 */ /* 0x000fea0003800200 */
.L_x_1180:
[----:B------:R-:W-:-:S04]  /*b080*/  F2FP.F16.F32.PACK_AB R0, RZ, R0 ;  /* 0x00000000ff00723e */ /* 0x000fc800000000ff */
[----:B------:R-:W-:Y:S01]  /*b090*/  PRMT R19, R0, 0x7610, R19 ;  /* 0x0000761000137816 */ /* 0x000fe20000000013 */
[----:B------:R-:W-:Y:S06]  /*b0a0*/  BRA `(.L_x_1161) ;  /* 0x0000000000b47947 */ /* 0x000fec0003800000 */
.L_x_1173:
        /* <DEDUP_REMOVED lines=14> */
.L_x_1187:
[----:B------:R-:W-:Y:S05]  /*b190*/  BSYNC.RECONVERGENT B0 ;  /* 0x0000000000007941 */ /* 0x000fea0003800200 */
.L_x_1186:
[----:B------:R-:W-:-:S04]  /*b1a0*/  F2FP.F16.F32.PACK_AB R0, RZ, R0 ;  /* 0x00000000ff00723e */ /* 0x000fc800000000ff */
[----:B------:R-:W-:Y:S01]  /*b1b0*/  PRMT R19, R0, 0x7610, R19 ;  /* 0x0000761000137816 */ /* 0x000fe20000000013 */
[----:B------:R-:W-:Y:S06]  /*b1c0*/  BRA `(.L_x_1161) ;  /* 0x00000000006c7947 */ /* 0x000fec0003800000 */
.L_x_1160:
        /* <DEDUP_REMOVED lines=16> */
.L_x_1188:
[----:B------:R-:W-:Y:S01]  /*b2d0*/  PRMT R19, RZ, 0x7610, R19 ;  /* 0x00007610ff137816 */ /* 0x000fe20000000013 */
[----:B------:R-:W-:Y:S06]  /*b2e0*/  BRA `(.L_x_1161) ;  /* 0x0000000000247947 */ /* 0x000fec0003800000 */
.L_x_1185:
[----:B------:R-:W2:Y:S02]  /*b2f0*/  LDG.E.64 R2, desc[UR36][R2.64] ;  /* 0x0000002402027981 */ /* 0x000ea4000c1e1b00 */
[----:B--2---:R-:W0:Y:S02]  /*b300*/  I2F.U64 R0, R2 ;  /* 0x0000000200007312 */ /* 0x004e240000301000 */
[----:B0-----:R-:W-:-:S04]  /*b310*/  F2FP.F16.F32.PACK_AB R0, RZ, R0 ;  /* 0x00000000ff00723e */ /* 0x001fc800000000ff */
[----:B------:R-:W-:Y:S01]  /*b320*/  PRMT R19, R0, 0x7610, R19 ;  /* 0x0000761000137816 */ /* 0x000fe20000000013 */
[----:B------:R-:W-:Y:S06]  /*b330*/  BRA `(.L_x_1161) ;  /* 0x0000000000107947 */ /* 0x000fec0003800000 */
.L_x_1184:
[----:B------:R-:W2:Y:S02]  /*b340*/  LDG.E R2, desc[UR36][R2.64] ;  /* 0x0000002402027981 */ /* 0x000ea4000c1e1900 */
[----:B--2---:R-:W-:-:S04]  /*b350*/  I2FP.F32.U32 R0, R2 ;  /* 0x0000000200007245 */ /* 0x004fc80000201000 */
[----:B------:R-:W-:-:S04]  /*b360*/  F2FP.F16.F32.PACK_AB R0, RZ, R0 ;  /* 0x00000000ff00723e */ /* 0x000fc800000000ff */
[----:B------:R-:W-:-:S07]  /*b370*/  PRMT R19, R0, 0x7610, R19 ;  /* 0x0000761000137816 */ /* 0x000fce0000000013 */
.L_x_1161:
        /* <DEDUP_REMOVED lines=18> */
.L_x_1192:
[----:B------:R-:W2:Y:S02]  /*b4a0*/  LDG.E.U8 R2, desc[UR36][R2.64] ;  /* 0x0000002402027981 */ /* 0x000ea4000c1e1100 */
[----:B--2---:R-:W-:-:S04]  /*b4b0*/  I2FP.F32.U32 R0, R2 ;  /* 0x0000000200007245 */ /* 0x004fc80000201000 */
[----:B------:R-:W-:Y:S01]  /*b4c0*/  F2FP.F16.F32.PACK_AB R0, RZ, R0 ;  /* 0x00000000ff00723e */ /* 0x000fe200000000ff */
[----:B------:R-:W-:Y:S06]  /*b4d0*/  BRA `(.L_x_1194) ;  /* 0x0000000c007c7947 */ /* 0x000fec0003800000 */
.L_x_1191:
        /* <DEDUP_REMOVED lines=10> */
.L_x_1196:
[----:B------:R-:W2:Y:S02]  /*b580*/  LDG.E R2, desc[UR36][R2.64] ;  /* 0x0000002402027981 */ /* 0x000ea4000c1e1900 */
[----:B--2---:R-:W-:-:S04]  /*b590*/  I2FP.F32.S32 R0, R2 ;  /* 0x0000000200007245 */ /* 0x004fc80000201400 */
[----:B------:R-:W-:Y:S01]  /*b5a0*/  F2FP.F16.F32.PACK_AB R0, RZ, R0 ;  /* 0x00000000ff00723e */ /* 0x000fe200000000ff */
[----:B------:R-:W-:Y:S06]  /*b5b0*/  BRA `(.L_x_1194) ;  /* 0x0000000c00447947 */ /* 0x000fec0003800000 */
.L_x_1195:
[----:B------:R-:W2:Y:S02]  /*b5c0*/  LDG.E.U16 R2, desc[UR36][R2.64] ;  /* 0x0000002402027981 */ /* 0x000ea4000c1e1500 */
[----:B--2---:R-:W0:Y:S02]  /*b5d0*/  I2F.S16 R0, R2 ;  /* 0x0000000200007306 */ /* 0x004e240000101400 */
[----:B0-----:R-:W-:Y:S01]  /*b5e0*/  F2FP.F16.F32.PACK_AB R0, RZ, R0 ;  /* 0x00000000ff00723e */ /* 0x001fe200000000ff */
[----:B------:R-:W-:Y:S06]  /*b5f0*/  BRA `(.L_x_1194) ;  /* 0x0000000c00347947 */ /* 0x000fec0003800000 */
.L_x_1190:
        /* <DEDUP_REMOVED lines=9> */
.L_x_1198:
[----:B------:R0:W5:Y:S01]  /*b690*/  LDG.E.U16 R0, desc[UR36][R2.64] ;  /* 0x0000002402007981 */ /* 0x000162000c1e1500 */
[----:B------:R-:W-:Y:S05]  /*b6a0*/  BRA `(.L_x_1194) ;  /* 0x0000000c00087947 */ /* 0x000fea0003800000 */
.L_x_1197:
        /* <DEDUP_REMOVED lines=9> */
.L_x_1200:
[----:B------:R1:W5:Y:S01]  /*b740*/  LDG.E.U16 R0, desc[UR36][R2.64] ;  /* 0x0000002402007981 */ /* 0x000362000c1e1500 */
[----:B------:R-:W-:Y:S05]  /*b750*/  BRA `(.L_x_1194) ;  /* 0x0000000800dc7947 */ /* 0x000fea0003800000 */
.L_x_1199:
        /* <DEDUP_REMOVED lines=8> */
.L_x_1189:
        /* <DEDUP_REMOVED lines=13> */
.L_x_1203:
        /* <DEDUP_REMOVED lines=8> */
.L_x_1202:
        /* <DEDUP_REMOVED lines=27> */
.L_x_1205:
        /* <DEDUP_REMOVED lines=13> */
.L_x_1204:
[----:B------:R-:W2:Y:S02]  /*bbb0*/  LDG.E.U16 R0, desc[UR36][R2.64] ;  /* 0x0000002402007981 */ /* 0x000ea4000c1e1500 */
[----:B--2---:R-:W-:-:S05]  /*bbc0*/  IMAD.U32 R0, R0, 0x10000, RZ ;  /* 0x0001000000007824 */ /* 0x004fca00078e00ff */
[----:B------:R-:W-:Y:S01]  /*bbd0*/  F2FP.F16.F32.PACK_AB R0, RZ, R0 ;  /* 0x00000000ff00723e */ /* 0x000fe200000000ff */
[----:B------:R-:W-:Y:S06]  /*bbe0*/  BRA `(.L_x_1194) ;  /* 0x0000000400b87947 */ /* 0x000fec0003800000 */
.L_x_1201:
        /* <DEDUP_REMOVED lines=12> */
.L_x_1208:
        /* <DEDUP_REMOVED lines=21> */
.L_x_1212:
[----:B------:R-:W-:Y:S05]  /*be00*/  BSYNC.RECONVERGENT B1 ;  /* 0x0000000000017941 */ /* 0x000fea0003800200 */
.L_x_1211:
[----:B------:R-:W-:Y:S01]  /*be10*/  IMAD.SHL.U32 R0, R0, 0x100000, RZ ;  /* 0x0010000000007824 */ /* 0x000fe200078e00ff */
[----:B------:R-:W-:-:S04]  /*be20*/  LEA R2, R2, 0x3b800000, 0x17 ;  /* 0x3b80000002027811 */ /* 0x000fc800078eb8ff */
[----:B------:R-:W-:-:S07]  /*be30*/  LOP3.LUT R0, R2, R0, R7, 0xfe, !PT ;  /* 0x0000000002007212 */ /* 0x000fce00078efe07 */
.L_x_1210:
[----:B------:R-:W-:Y:S05]  /*be40*/  BSYNC.RECONVERGENT B0 ;  /* 0x0000000000007941 */ /* 0x000fea0003800200 */
.L_x_1209:
[----:B------:R-:W-:Y:S01]  /*be50*/  F2FP.F16.F32.PACK_AB R0, RZ, R0 ;  /* 0x00000000ff00723e */ /* 0x000fe200000000ff */
[----:B------:R-:W-:Y:S06]  /*be60*/  BRA `(.L_x_1194) ;  /* 0x0000000400187947 */ /* 0x000fec0003800000 */
.L_x_1207:
        /* <DEDUP_REMOVED lines=21> */
.L_x_1216:
[----:B------:R-:W-:Y:S05]  /*bfc0*/  BSYNC.RECONVERGENT B1 ;  /* 0x0000000000017941 */ /* 0x000fea0003800200 */
.L_x_1215:
[----:B------:R-:W-:Y:S01]  /*bfd0*/  IMAD.SHL.U32 R0, R0, 0x200000, RZ ;  /* 0x0020000000007824 */ /* 0x000fe200078e00ff */
[----:B------:R-:W-:-:S04]  /*bfe0*/  LEA R2, R2, 0x37800000, 0x17 ;  /* 0x3780000002027811 */ /* 0x000fc800078eb8ff */
[----:B------:R-:W-:-:S07]  /*bff0*/  LOP3.LUT R0, R2, R0, R7, 0xfe, !PT ;  /* 0x0000000002007212 */ /* 0x000fce00078efe07 */
.L_x_1214:
[----:B------:R-:W-:Y:S05]  /*c000*/  BSYNC.RECONVERGENT B0 ;  /* 0x0000000000007941 */ /* 0x000fea0003800200 */
.L_x_1213:
[----:B------:R-:W-:Y:S01]  /*c010*/  F2FP.F16.F32.PACK_AB R0, RZ, R0 ;  /* 0x00000000ff00723e */ /* 0x000fe200000000ff */
[----:B------:R-:W-:Y:S06]  /*c020*/  BRA `(.L_x_1194) ;  /* 0x0000000000a87947 */ /* 0x000fec0003800000 */
.L_x_1206:
        /* <DEDUP_REMOVED lines=14> */
.L_x_1220:
[----:B------:R-:W-:Y:S05]  /*c110*/  BSYNC.RECONVERGENT B0 ;  /* 0x0000000000007941 */ /* 0x000fea0003800200 */
.L_x_1219:
[----:B------:R-:W-:Y:S01]  /*c120*/  F2FP.F16.F32.PACK_AB R0, RZ, R0 ;  /* 0x00000000ff00723e */ /* 0x000fe200000000ff */
[----:B------:R-:W-:Y:S06]  /*c130*/  BRA `(.L_x_1194) ;  /* 0x0000000000647947 */ /* 0x000fec0003800000 */
.L_x_1193:
        /* <DEDUP_REMOVED lines=15> */
[----:B--2--5:R-:W-:Y:S05]  /*c230*/  CALL.ABS.NOINC R2 ;  /* 0x0000000002007343 */ /* 0x024fea0003c00000 */
.L_x_1221:
[----:B------:R-:W-:Y:S01]  /*c240*/  PRMT R0, RZ, 0x7610, R0 ;  /* 0x00007610ff007816 */ /* 0x000fe20000000000 */
[----:B------:R-:W-:Y:S06]  /*c250*/  BRA `(.L_x_1194) ;  /* 0x00000000001c7947 */ /* 0x000fec0003800000 */
.L_x_1218:
[----:B------:R-:W2:Y:S02]  /*c260*/  LDG.E.64 R2, desc[UR36][R2.64] ;  /* 0x0000002402027981 */ /* 0x000ea4000c1e1b00 */
[----:B--2---:R-:W0:Y:S02]  /*c270*/  I2F.U64 R0, R2 ;  /* 0x0000000200007312 */ /* 0x004e240000301000 */
[----:B0-----:R-:W-:Y:S01]  /*c280*/  F2FP.F16.F32.PACK_AB R0, RZ, R0 ;  /* 0x00000000ff00723e */ /* 0x001fe200000000ff */
[----:B------:R-:W-:Y:S06]  /*c290*/  BRA `(.L_x_1194) ;  /* 0x00000000000c7947 */ /* 0x000fec0003800000 */
.L_x_1217:
[----:B------:R-:W2:Y:S02]  /*c2a0*/  LDG.E R2, desc[UR36][R2.64] ;  /* 0x0000002402027981 */ /* 0x000ea4000c1e1900 */
[----:B--2---:R-:W-:-:S04]  /*c2b0*/  I2FP.F32.U32 R0, R2 ;  /* 0x0000000200007245 */ /* 0x004fc80000201000 */
[----:B------:R-:W-:-:S07]  /*c2c0*/  F2FP.F16.F32.PACK_AB R0, RZ, R0 ;  /* 0x00000000ff00723e */ /* 0x000fce00000000ff */
.L_x_1194:
        /* <DEDUP_REMOVED lines=30> */
.L_x_1225:
[----:B------:R-:W-:-:S06]  /*c4b0*/  HADD2.F32 R5, -RZ, R0.H0_H0 ;  /* 0x20000000ff057230 */ /* 0x000fcc0000004100 */
[----:B------:R-:W0:Y:S02]  /*c4c0*/  F2I.S64.TRUNC R4, R5 ;  /* 0x0000000500047311 */ /* 0x000e24000020d900 */
[----:B0-----:R0:W-:Y:S01]  /*c4d0*/  STG.E.U8 desc[UR36][R2.64], R4 ;  /* 0x0000000402007986 */ /* 0x0011e2000c101124 */
[----:B------:R-:W-:Y:S05]  /*c4e0*/  BRA `(.L_x_1227) ;  /* 0x0000000c006c7947 */ /* 0x000fea0003800000 */
.L_x_1224:
        /* <DEDUP_REMOVED lines=10> */
.L_x_1229:
[----:B------:R-:W-:-:S04]  /*c590*/  HADD2.F32 R0, -RZ, R0.H0_H0 ;  /* 0x20000000ff007230 */ /* 0x000fc80000004100 */
[----:B------:R-:W0:Y:S02]  /*c5a0*/  F2I.FTZ.TRUNC.NTZ R5, R0 ;  /* 0x0000000000057305 */ /* 0x000e24000021f100 */
[----:B0-----:R0:W-:Y:S01]  /*c5b0*/  STG.E desc[UR36][R2.64], R5 ;  /* 0x0000000502007986 */ /* 0x0011e2000c101924 */
[----:B------:R-:W-:Y:S05]  /*c5c0*/  BRA `(.L_x_1227) ;  /* 0x0000000c00347947 */ /* 0x000fea0003800000 */
.L_x_1228:
[----:B------:R-:W-:-:S04]  /*c5d0*/  HADD2.F32 R0, -RZ, R0.H0_H0 ;  /* 0x20000000ff007230 */ /* 0x000fc80000004100 */
[----:B------:R-:W0:Y:S02]  /*c5e0*/  F2I.FTZ.TRUNC.NTZ R5, R0 ;  /* 0x0000000000057305 */ /* 0x000e24000021f100 */
[----:B0-----:R0:W-:Y:S01]  /*c5f0*/  STG.E.U16 desc[UR36][R2.64], R5 ;  /* 0x0000000502007986 */ /* 0x0011e2000c101524 */
[----:B------:R-:W-:Y:S05]  /*c600*/  BRA `(.L_x_1227) ;  /* 0x0000000c00247947 */ /* 0x000fea0003800000 */
.L_x_1223:
        /* <DEDUP_REMOVED lines=9> */
.L_x_1231:
[----:B------:R0:W-:Y:S01]  /*c6a0*/  STG.E.U16 desc[UR36][R2.64], R0 ;  /* 0x0000000002007986 */ /* 0x0001e2000c101524 */
[----:B------:R-:W-:Y:S05]  /*c6b0*/  BRA `(.L_x_1227) ;  /* 0x0000000800f87947 */ /* 0x000fea0003800000 */
.L_x_1230:
        /* <DEDUP_REMOVED lines=10> */
.L_x_1233:
[----:B------:R-:W-:-:S05]  /*c760*/  HADD2.F32 R0, -RZ, R0.H0_H0 ;  /* 0x20000000ff007230 */ /* 0x000fca0000004100 */
[----:B------:R-:W-:-:S04]  /*c770*/  F2FP.F16.F32.PACK_AB R0, RZ, R0 ;  /* 0x00000000ff00723e */ /* 0x000fc800000000ff */
[----:B------:R-:W-:-:S05]  /*c780*/  PRMT R0, R0, 0x5410, RZ ;  /* 0x0000541000007816 */ /* 0x000fca00000000ff */
[----:B------:R0:W-:Y:S01]  /*c790*/  STG.E desc[UR36][R2.64], R0 ;  /* 0x0000000002007986 */ /* 0x0001e2000c101924 */
[----:B------:R-:W-:Y:S05]  /*c7a0*/  BRA `(.L_x_1227) ;  /* 0x0000000800bc7947 */ /* 0x000fea0003800000 */
.L_x_1232:
[----:B------:R-:W-:-:S05]  /*c7b0*/  HADD2.F32 R4, -RZ, R0.H0_H0 ;  /* 0x20000000ff047230 */ /* 0x000fca0000004100 */
[----:B------:R-:W-:-:S06]  /*c7c0*/  FMUL.FTZ R4, R4, 1 ;  /* 0x3f80000004047820 */ /* 0x000fcc0000410000 */
[----:B------:R-:W0:Y:S02]  /*c7d0*/  F2F.F64.F32 R4, R4 ;  /* 0x0000000400047310 */ /* 0x000e240000201800 */
[----:B0-----:R0:W-:Y:S01]  /*c7e0*/  STG.E.64 desc[UR36][R2.64], R4 ;  /* 0x0000000402007986 */ /* 0x0011e2000c101b24 */
[----:B------:R-:W-:Y:S05]  /*c7f0*/  BRA `(.L_x_1227) ;  /* 0x0000000800a87947 */ /* 0x000fea0003800000 */
.L_x_1222:
        /* <DEDUP_REMOVED lines=14> */
.L_x_1237:
        /* <DEDUP_REMOVED lines=18> */
.L_x_1240:
[----:B------:R-:W-:-:S04]  /*ca00*/  SHF.R.U32.HI R5, RZ, 0x18, R5 ;  /* 0x00000018ff057819 */ /* 0x000fc80000011605 */
[----:B------:R-:W-:-:S07]  /*ca10*/  LOP3.LUT R0, R0, 0x80, R5, 0xf8, !PT ;  /* 0x0000008000007812 */ /* 0x000fce00078ef805 */
.L_x_1239:
[----:B------:R-:W-:Y:S05]  /*ca20*/  BSYNC.RECONVERGENT B0 ;  /* 0x0000000000007941 */ /* 0x000fea0003800200 */
.L_x_1238:
[----:B------:R0:W-:Y:S01]  /*ca30*/  STG.E.U8 desc[UR36][R2.64], R0 ;  /* 0x0000000002007986 */ /* 0x0001e2000c101124 */
[----:B------:R-:W-:Y:S05]  /*ca40*/  BRA `(.L_x_1227) ;  /* 0x0000000800147947 */ /* 0x000fea0003800000 */
.L_x_1236:
        /* <DEDUP_REMOVED lines=18> */
.L_x_1243:
[----:B------:R-:W-:-:S04]  /*cb70*/  SHF.R.U32.HI R5, RZ, 0x18, R5 ;  /* 0x00000018ff057819 */ /* 0x000fc80000011605 */
[----:B------:R-:W-:-:S07]  /*cb80*/  LOP3.LUT R0, R0, 0x80, R5, 0xf8, !PT ;  /* 0x0000008000007812 */ /* 0x000fce00078ef805 */
.L_x_1242:
[----:B------:R-:W-:Y:S05]  /*cb90*/  BSYNC.RECONVERGENT B0 ;  /* 0x0000000000007941 */ /* 0x000fea0003800200 */
.L_x_1241:
[----:B------:R0:W-:Y:S01]  /*cba0*/  STG.E.U8 desc[UR36][R2.64], R0 ;  /* 0x0000000002007986 */ /* 0x0001e2000c101124 */
[----:B------:R-:W-:Y:S05]  /*cbb0*/  BRA `(.L_x_1227) ;  /* 0x0000000400b87947 */ /* 0x000fea0003800000 */
.L_x_1235:
        /* <DEDUP_REMOVED lines=22> */
.L_x_1245:
[----:B------:R-:W-:-:S06]  /*cd20*/  HADD2.F32 R4, -RZ, R0.H0_H0 ;  /* 0x20000000ff047230 */ /* 0x000fcc0000004100 */
[----:B------:R-:W0:Y:S02]  /*cd30*/  F2I.U64.TRUNC R4, R4 ;  /* 0x0000000400047311 */ /* 0x000e24000020d800 */
[----:B0-----:R0:W-:Y:S01]  /*cd40*/  STG.E.64 desc[UR36][R2.64], R4 ;  /* 0x0000000402007986 */ /* 0x0011e2000c101b24 */
[----:B------:R-:W-:Y:S05]  /*cd50*/  BRA `(.L_x_1227) ;  /* 0x0000000400507947 */ /* 0x000fea0003800000 */
.L_x_1244:
[----:B------:R-:W-:-:S04]  /*cd60*/  HADD2.F32 R0, -RZ, R0.H0_H0 ;  /* 0x20000000ff007230 */ /* 0x000fc80000004100 */
[----:B------:R-:W0:Y:S02]  /*cd70*/  F2I.FTZ.U32.TRUNC.NTZ R5, R0 ;  /* 0x0000000000057305 */ /* 0x000e24000021f000 */
[----:B0-----:R0:W-:Y:S01]  /*cd80*/  STG.E desc[UR36][R2.64], R5 ;  /* 0x0000000502007986 */ /* 0x0011e2000c101924 */
[----:B------:R-:W-:Y:S05]  /*cd90*/  BRA `(.L_x_1227) ;  /* 0x0000000400407947 */ /* 0x000fea0003800000 */
.L_x_1234:
        /* <DEDUP_REMOVED lines=11> */
.L_x_1247:
[----:B------:R-:W-:Y:S01]  /*ce50*/  HADD2.F32 R0, -RZ, R0.H0_H0 ;  /* 0x20000000ff007230 */ /* 0x000fe20000004100 */
[----:B------:R-:W-:-:S04]  /*ce60*/  CS2R R6, SRZ ;  /* 0x0000000000067805 */ /* 0x000fc8000001ff00 */
[----:B------:R-:W-:-:S04]  /*ce70*/  FMUL.FTZ R0, R0, 1 ;  /* 0x3f80000000007820 */ /* 0x000fc80000410000 */
[----:B------:R-:W0:Y:S02]  /*ce80*/  F2F.F64.F32 R4, R0 ;  /* 0x0000000000047310 */ /* 0x000e240000201800 */
[----:B0-----:R0:W-:Y:S01]  /*ce90*/  STG.E.128 desc[UR36][R2.64], R4 ;  /* 0x0000000402007986 */ /* 0x0011e2000c101d24 */
[----:B------:R-:W-:Y:S05]  /*cea0*/  BRA `(.L_x_1227) ;  /* 0x0000000000fc7947 */ /* 0x000fea0003800000 */
.L_x_1246:
[----:B------:R-:W-:-:S09]  /*ceb0*/  UISETP.NE.AND UP0, UPT, UR6, 0xf, UPT ;  /* 0x0000000f0600788c */ /* 0x000fd2000bf05270 */
[----:B------:R-:W-:Y:S05]  /*cec0*/  BRA.U !UP0, `(.L_x_1248) ;  /* 0x0000000108e87547 */ /* 0x000fea000b800000 */
[----:B------:R-:W-:-:S09]  /*ced0*/  UISETP.NE.AND UP0, UPT, UR6, 0x17, UPT ;  /* 0x000000170600788c */ /* 0x000fd2000bf05270 */
[----:B------:R-:W-:Y:S05]  /*cee0*/  BRA.U !UP0, `(.L_x_1249) ;  /* 0x0000000108907547 */ /* 0x000fea000b800000 */
[----:B------:R-:W-:-:S09]  /*cef0*/  UISETP.NE.AND UP0, UPT, UR6, 0x18, UPT ;  /* 0x000000180600788c */ /* 0x000fd2000bf05270 */
[----:B------:R-:W-:Y:S05]  /*cf00*/  BRA.U !UP0, `(.L_x_1250) ;  /* 0x0000000108447547 */ /* 0x000fea000b800000 */
.L_x_1226:
        /* <DEDUP_REMOVED lines=8> */
[----:B0-----:R-:W-:Y:S01]  /*cf90*/  MOV R4, UR4 ;  /* 0x0000000400047c02 */ /* 0x001fe20008000f00 */
[----:B------:R-:W-:-:S02]  /*cfa0*/  IMAD.U32 R5, RZ, RZ, UR5 ;  /* 0x00000005ff057e24 */ /* 0x000fc4000f8e00ff */
[----:B---3--:R-:W-:Y:S02]  /*cfb0*/  IMAD.U32 R6, RZ, RZ, UR6 ;  /* 0x00000006ff067e24 */ /* 0x008fe4000f8e00ff */
[----:B------:R-:W-:Y:S02]  /*cfc0*/  IMAD.U32 R7, RZ, RZ, UR7 ;  /* 0x00000007ff077e24 */ /* 0x000fe4000f8e00ff */
[----:B----4-:R-:W-:Y:S01]  /*cfd0*/  IMAD.U32 R10, RZ, RZ, UR8 ;  /* 0x00000008ff0a7e24 */ /* 0x010fe2000f8e00ff */
[----:B-1----:R-:W-:-:S07]  /*cfe0*/  MOV R11, UR9 ;  /* 0x00000009000b7c02 */ /* 0x002fce0008000f00 */
[----:B------:R-:W-:-:S07]  /*cff0*/  LEPC R20, `(.L_x_1251) ;  /* 0x000000001014794e */ /* 0x000fce0000000000 */
[----:B--2---:R-:W-:Y:S05]  /*d000*/  CALL.ABS.NOINC R2 ;  /* 0x0000000002007343 */ /* 0x004fea0003c00000 */
.L_x_1251:
[----:B------:R-:W-:Y:S05]  /*d010*/  BRA `(.L_x_1227) ;  /* 0x0000000000a07947 */ /* 0x000fea0003800000 */
.L_x_1250:
        /* <DEDUP_REMOVED lines=13> */
.L_x_1253:
[----:B------:R-:W-:Y:S05]  /*d0f0*/  BSYNC.RECONVERGENT B0 ;  /* 0x0000000000007941 */ /* 0x000fea0003800200 */
.L_x_1252:
[----:B------:R-:W-:-:S05]  /*d100*/  LOP3.LUT R5, R0, 0x80, R5, 0xf8, !PT ;  /* 0x0000008000057812 */ /* 0x000fca00078ef805 */
[----:B------:R3:W-:Y:S01]  /*d110*/  STG.E.U8 desc[UR36][R2.64], R5 ;  /* 0x0000000502007986 */ /* 0x0007e2000c101124 */
[----:B------:R-:W-:Y:S05]  /*d120*/  BRA `(.L_x_1227) ;  /* 0x00000000005c7947 */ /* 0x000fea0003800000 */
.L_x_1249:
        /* <DEDUP_REMOVED lines=12> */
.L_x_1255:
[----:B------:R-:W-:Y:S01]  /*d1f0*/  HFMA2 R0, -RZ, RZ, 0, 7.569789886474609375e-06 ;  /* 0x0000007fff007431 */ /* 0x000fe200000001ff */
[----:B------:R-:W-:-:S04]  /*d200*/  ISETP.GT.U32.AND P0, PT, R4, 0x7f800000, PT ;  /* 0x7f8000000400780c */ /* 0x000fc80003f04070 */
[----:B------:R-:W-:-:S09]  /*d210*/  SEL R0, R0, 0x7c, P0 ;  /* 0x0000007c00007807 */ /* 0x000fd20000000000 */
.L_x_1256:
[----:B------:R-:W-:Y:S05]  /*d220*/  BSYNC.RECONVERGENT B0 ;  /* 0x0000000000007941 */ /* 0x000fea0003800200 */
.L_x_1254:
[----:B------:R-:W-:-:S04]  /*d230*/  SHF.R.U32.HI R5, RZ, 0x18, R5 ;  /* 0x00000018ff057819 */ /* 0x000fc80000011605 */
[----:B------:R-:W-:-:S05]  /*d240*/  LOP3.LUT R5, R0, 0x80, R5, 0xf8, !PT ;  /* 0x0000008000057812 */ /* 0x000fca00078ef805 */
[----:B------:R2:W-:Y:S01]  /*d250*/  STG.E.U8 desc[UR36][R2.64], R5 ;  /* 0x0000000502007986 */ /* 0x0005e2000c101124 */
[----:B------:R-:W-:Y:S05]  /*d260*/  BRA `(.L_x_1227) ;  /* 0x00000000000c7947 */ /* 0x000fea0003800000 */
.L_x_1248:
[----:B------:R-:W-:-:S05]  /*d270*/  HADD2.F32 R0, -RZ, R0.H0_H0 ;  /* 0x20000000ff007230 */ /* 0x000fca0000004100 */
[----:B------:R-:W-:-:S05]  /*d280*/  F2FP.BF16.F32.PACK_AB R0, RZ, R0 ;  /* 0x00000000ff00723e */ /* 0x000fca00000010ff */
[----:B------:R4:W-:Y:S02]  /*d290*/  STG.E.U16 desc[UR36][R2.64], R0 ;  /* 0x0000000002007986 */ /* 0x0009e4000c101524 */
.L_x_1227:
[----:B------:R-:W-:-:S07]  /*d2a0*/  VIADD R17, R17, 0x80 ;  /* 0x0000008011117836 */ /* 0x000fce0000000000 */
.L_x_1154:
[----:B------:R-:W-:Y:S05]  /*d2b0*/  BSYNC.RECONVERGENT B6 ;  /* 0x0000000000067941 */ /* 0x000fea0003800200 */
.L_x_1153:
[----:B------:R-:W5:Y:S02]  /*d2c0*/  LDCU UR4, c[0x0][0x380] ;  /* 0x00007000ff0477ac */ /* 0x000f640008000800 */
[----:B-----5:R-:W-:-:S13]  /*d2d0*/  ISETP.GE.AND P0, PT, R17, UR4, PT ;  /* 0x0000000411007c0c */ /* 0x020fda000bf06270 */
[----:B------:R-:W-:Y:S05]  /*d2e0*/  @P0 EXIT ;  /* 0x000000000000094d */ /* 0x000fea0003800000 */
[----:B------:R-:W5:Y:S01]  /*d2f0*/  LDCU UR4, c[0x0][0x388] ;  /* 0x00007100ff0477ac */ /* 0x000f620008000800 */
[----:B------:R-:W-:Y:S02]  /*d300*/  IMAD.MOV.U32 R18, RZ, RZ, RZ ;  /* 0x000000ffff127224 */ /* 0x000fe400078e00ff */
[----:B0--34-:R-:W-:Y:S02]  /*d310*/  IMAD.MOV.U32 R0, RZ, RZ, RZ ;  /* 0x000000ffff007224 */ /* 0x019fe400078e00ff */
[----:B------:R-:W-:Y:S01]  /*d320*/  IMAD.MOV.U32 R16, RZ, RZ, RZ ;  /* 0x000000ffff107224 */ /* 0x000fe200078e00ff */
[----:B-----5:R-:W-:-:S09]  /*d330*/  UISETP.NE.AND UP0, UPT, UR4, URZ, UPT ;  /* 0x000000ff0400728c */ /* 0x020fd2000bf05270 */
[----:B------:R-:W-:Y:S05]  /*d340*/  BRA.U !UP0, `(.L_x_1257) ;  /* 0x0000001508707547 */ /* 0x000fea000b800000 */
[----:B------:R-:W1:Y:S01]  /*d350*/  LDCU.64 UR4, c[0x0][0x390] ;  /* 0x00007200ff0477ac */ /* 0x000e620008000a00 */
[----:B------:R-:W-:Y:S01]  /*d360*/  MOV R16, RZ ;  /* 0x000000ff00107202 */ /* 0x000fe20000000f00 */
[----:B------:R-:W0:Y:S01]  /*d370*/  LDCU UR6, c[0x0][0x38c] ;  /* 0x00007180ff0677ac */ /* 0x000e220008000800 */
[----:B------:R-:W3:Y:S01]  /*d380*/  LDCU.64 UR8, c[0x0][0x4b8] ;  /* 0x00009700ff0877ac */ /* 0x000ee20008000a00 */
[----:B------:R-:W-:Y:S02]  /*d390*/  UISETP.NE.AND UP0, UPT, UR39, URZ, UPT ;  /* 0x000000ff2700728c */ /* 0x000fe4000bf05270 */
[----:B-12---:R-:W-:Y:S01]  /*d3a0*/  IMAD.HI.U32 R2, R17, UR4, R16 ;  /* 0x0000000411027c27 */ /* 0x006fe2000f8e0010 */
        /* <DEDUP_REMOVED lines=342> */
.L_x_1257:
[----:B------:R-:W1:Y:S01]  /*e910*/  LDCU.64 UR8, c[0x0][0x5f0] ;  /* 0x0000be00ff0877ac */ /* 0x000e620008000a00 */
[----:B------:R-:W0:Y:S01]  /*e920*/  LDCU.64 UR6, c[0x0][0x5e8] ;  /* 0x0000bd00ff0677ac */ /* 0x000e220008000a00 */
[----:B------:R-:W-:-:S04]  /*e930*/  UPRMT UR4, UR40, 0x7771, URZ ;  /* 0x0000777128047896 */ /* 0x000fc800080000ff */
[----:B------:R-:W-:Y:S01]  /*e940*/  UISETP.GT.AND UP0, UPT, UR4, 0x9, UPT ;  /* 0x000000090400788c */ /* 0x000fe2000bf04270 */
[----:B-12---:R-:W-:Y:S02]  /*e950*/  IADD3 R2, P1, PT, R0, UR8, RZ ;  /* 0x0000000800027c10 */ /* 0x006fe4000ff3e0ff */
[----:B0-----:R-:W-:-:S03]  /*e960*/  IADD3 R16, P0, PT, R16, UR6, RZ ;  /* 0x0000000610107c10 */ /* 0x001fc6000ff1e0ff */
        /* <DEDUP_REMOVED lines=16> */
.L_x_1261:
[----:B------:R-:W2:Y:S02]  /*ea70*/  LDG.E.U8 R2, desc[UR36][R2.64] ;  /* 0x0000002402027981 */ /* 0x000ea4000c1e1100 */
[----:B--2---:R-:W-:-:S04]  /*ea80*/  I2FP.F32.U32 R0, R2 ;  /* 0x0000000200007245 */ /* 0x004fc80000201000 */
[----:B------:R-:W-:-:S04]  /*ea90*/  F2FP.F16.F32.PACK_AB R0, RZ, R0 ;  /* 0x00000000ff00723e */ /* 0x000fc800000000ff */
[----:B------:R-:W-:Y:S01]  /*eaa0*/  PRMT R19, R0, 0x7610, R19 ;  /* 0x0000761000137816 */ /* 0x000fe20000000013 */
[----:B------:R-:W-:Y:S06]  /*eab0*/  BRA `(.L_x_1263) ;  /* 0x0000000c00b47947 */ /* 0x000fec0003800000 */
.L_x_1260:
        /* <DEDUP_REMOVED lines=11> */
.L_x_1265:
[----:B------:R-:W2:Y:S02]  /*eb70*/  LDG.E R2, desc[UR36][R2.64] ;  /* 0x0000002402027981 */ /* 0x000ea4000c1e1900 */
[----:B--2---:R-:W-:-:S04]  /*eb80*/  I2FP.F32.S32 R0, R2 ;  /* 0x0000000200007245 */ /* 0x004fc80000201400 */
[----:B------:R-:W-:-:S04]  /*eb90*/  F2FP.F16.F32.PACK_AB R0, RZ, R0 ;  /* 0x00000000ff00723e */ /* 0x000fc800000000ff */
[----:B------:R-:W-:Y:S01]  /*eba0*/  PRMT R19, R0, 0x7610, R19 ;  /* 0x0000761000137816 */ /* 0x000fe20000000013 */
[----:B------:R-:W-:Y:S06]  /*ebb0*/  BRA `(.L_x_1263) ;  /* 0x0000000c00747947 */ /* 0x000fec0003800000 */
.L_x_1264:
[----:B------:R-:W2:Y:S02]  /*ebc0*/  LDG.E.U16 R2, desc[UR36][R2.64] ;  /* 0x0000002402027981 */ /* 0x000ea4000c1e1500 */
[----:B--2---:R-:W0:Y:S02]  /*ebd0*/  I2F.S16 R0, R2 ;  /* 0x0000000200007306 */ /* 0x004e240000101400 */
[----:B0-----:R-:W-:-:S04]  /*ebe0*/  F2FP.F16.F32.PACK_AB R0, RZ, R0 ;  /* 0x00000000ff00723e */ /* 0x001fc800000000ff */
[----:B------:R-:W-:Y:S01]  /*ebf0*/  PRMT R19, R0, 0x7610, R19 ;  /* 0x0000761000137816 */ /* 0x000fe20000000013 */
[----:B------:R-:W-:Y:S06]  /*ec00*/  BRA `(.L_x_1263) ;  /* 0x0000000c00607947 */ /* 0x000fec0003800000 */
.L_x_1259:
        /* <DEDUP_REMOVED lines=9> */
.L_x_1267:
[----:B------:R0:W5:Y:S01]  /*eca0*/  LDG.E.U16 R19, desc[UR36][R2.64] ;  /* 0x0000002402137981 */ /* 0x000162000c1e1500 */
[----:B------:R-:W-:Y:S05]  /*ecb0*/  BRA `(.L_x_1263) ;  /* 0x0000000c00347947 */ /* 0x000fea0003800000 */
.L_x_1266:
        /* <DEDUP_REMOVED lines=9> */
.L_x_1269:
[----:B------:R1:W5:Y:S01]  /*ed50*/  LDG.E.U16 R19, desc[UR36][R2.64] ;  /* 0x0000002402137981 */ /* 0x000362000c1e1500 */
[----:B------:R-:W-:Y:S05]  /*ed60*/  BRA `(.L_x_1263) ;  /* 0x0000000c00087947 */ /* 0x000fea0003800000 */
.L_x_1268:
        /* <DEDUP_REMOVED lines=9> */
.L_x_1258:
        /* <DEDUP_REMOVED lines=14> */
.L_x_1272:
        /* <DEDUP_REMOVED lines=9> */
.L_x_1271:
        /* <DEDUP_REMOVED lines=27> */
.L_x_1274:
        /* <DEDUP_REMOVED lines=14> */
.L_x_1273:
[----:B------:R-:W2:Y:S02]  /*f200*/  LDG.E.U16 R0, desc[UR36][R2.64] ;  /* 0x0000002402007981 */ /* 0x000ea4000c1e1500 */
[----:B--2---:R-:W-:-:S05]  /*f210*/  IMAD.U32 R0, R0, 0x10000, RZ ;  /* 0x0001000000007824 */ /* 0x004fca00078e00ff */
[----:B------:R-:W-:-:S04]  /*f220*/  F2FP.F16.F32.PACK_AB R0, RZ, R0 ;  /* 0x00000000ff00723e */ /* 0x000fc800000000ff */
[----:B------:R-:W-:Y:S01]  /*f230*/  PRMT R19, R0, 0x7610, R19 ;  /* 0x0000761000137816 */ /* 0x000fe20000000013 */
[----:B------:R-:W-:Y:S06]  /*f240*/  BRA `(.L_x_1263) ;  /* 0x0000000400d07947 */ /* 0x000fec0003800000 */
.L_x_1270:
        /* <DEDUP_REMOVED lines=13> */
.L_x_1277:
        /* <DEDUP_REMOVED lines=21> */
.L_x_1281:
[----:B------:R-:W-:Y:S05]  /*f470*/  BSYNC.RECONVERGENT B1 ;  /* 0x0000000000017941 */ /* 0x000fea0003800200 */
.L_x_1280:
[----:B------:R-:W-:Y:S01]  /*f480*/  IMAD.SHL.U32 R0, R0, 0x100000, RZ ;  /* 0x0010000000007824 */ /* 0x000fe200078e00ff */
[----:B------:R-:W-:-:S04]  /*f490*/  LEA R2, R2, 0x3b800000, 0x17 ;  /* 0x3b80000002027811 */ /* 0x000fc800078eb8ff */
[----:B------:R-:W-:-:S07]  /*f4a0*/  LOP3.LUT R0, R2, R0, R7, 0xfe, !PT ;  /* 0x0000000002007212 */ /* 0x000fce00078efe07 */
.L_x_1279:
[----:B------:R-:W-:Y:S05]  /*f4b0*/  BSYNC.RECONVERGENT B0 ;  /* 0x0000000000007941 */ /* 0x000fea0003800200 */
.L_x_1278:
[----:B------:R-:W-:-:S04]  /*f4c0*/  F2FP.F16.F32.PACK_AB R0, RZ, R0 ;  /* 0x00000000ff00723e */ /* 0x000fc800000000ff */
[----:B------:R-:W-:Y:S01]  /*f4d0*/  PRMT R19, R0, 0x7610, R19 ;  /* 0x0000761000137816 */ /* 0x000fe20000000013 */
[----:B------:R-:W-:Y:S06]  /*f4e0*/  BRA `(.L_x_1263) ;  /* 0x0000000400287947 */ /* 0x000fec0003800000 */
.L_x_1276:
        /* <DEDUP_REMOVED lines=21> */
.L_x_1285:
[----:B------:R-:W-:Y:S05]  /*f640*/  BSYNC.RECONVERGENT B1 ;  /* 0x0000000000017941 */ /* 0x000fea0003800200 */
.L_x_1284:
[----:B------:R-:W-:Y:S01]  /*f650*/  IMAD.SHL.U32 R0, R0, 0x200000, RZ ;  /* 0x0020000000007824 */ /* 0x000fe200078e00ff */
[----:B------:R-:W-:-:S04]  /*f660*/  LEA R2, R2, 0x37800000, 0x17 ;  /* 0x3780000002027811 */ /* 0x000fc800078eb8ff */
[----:B------:R-:W-:-:S07]  /*f670*/  LOP3.LUT R0, R2, R0, R7, 0xfe, !PT ;  /* 0x0000000002007212 */ /* 0x000fce00078efe07 */
.L_x_1283:
[----:B------:R-:W-:Y:S05]  /*f680*/  BSYNC.RECONVERGENT B0 ;  /* 0x0000000000007941 */ /* 0x000fea0003800200 */
.L_x_1282:
[----:B------:R-:W-:-:S04]  /*f690*/  F2FP.F16.F32.PACK_AB R0, RZ, R0 ;  /* 0x00000000ff00723e */ /* 0x000fc800000000ff */
[----:B------:R-:W-:Y:S01]  /*f6a0*/  PRMT R19, R0, 0x7610, R19 ;  /* 0x0000761000137816 */ /* 0x000fe20000000013 */
[----:B------:R-:W-:Y:S06]  /*f6b0*/  BRA `(.L_x_1263) ;  /* 0x0000000000b47947 */ /* 0x000fec0003800000 */
.L_x_1275:
        /* <DEDUP_REMOVED lines=14> */
.L_x_1289:
[----:B------:R-:W-:Y:S05]  /*f7a0*/  BSYNC.RECONVERGENT B0 ;  /* 0x0000000000007941 */ /* 0x000fea0003800200 */
.L_x_1288:
[----:B------:R-:W-:-:S04]  /*f7b0*/  F2FP.F16.F32.PACK_AB R0, RZ, R0 ;  /* 0x00000000ff00723e */ /* 0x000fc800000000ff */
[----:B------:R-:W-:Y:S01]  /*f7c0*/  PRMT R19, R0, 0x7610, R19 ;  /* 0x0000761000137816 */ /* 0x000fe20000000013 */
[----:B------:R-:W-:Y:S06]  /*f7d0*/  BRA `(.L_x_1263) ;  /* 0x00000000006c7947 */ /* 0x000fec0003800000 */
.L_x_1262:
        /* <DEDUP_REMOVED lines=16> */
.L_x_1290:
[----:B------:R-:W-:Y:S01]  /*f8e0*/  PRMT R19, RZ, 0x7610, R19 ;  /* 0x00007610ff137816 */ /* 0x000fe20000000013 */
[----:B------:R-:W-:Y:S06]  /*f8f0*/  BRA `(.L_x_1263) ;  /* 0x0000000000247947 */ /* 0x000fec0003800000 */
.L_x_1287:
[----:B------:R-:W2:Y:S02]  /*f900*/  LDG.E.64 R2, desc[UR36][R2.64] ;  /* 0x0000002402027981 */ /* 0x000ea4000c1e1b00 */
[----:B--2---:R-:W0:Y:S02]  /*f910*/  I2F.U64 R0, R2 ;  /* 0x0000000200007312 */ /* 0x004e240000301000 */
[----:B0-----:R-:W-:-:S04]  /*f920*/  F2FP.F16.F32.PACK_AB R0, RZ, R0 ;  /* 0x00000000ff00723e */ /* 0x001fc800000000ff */
[----:B------:R-:W-:Y:S01]  /*f930*/  PRMT R19, R0, 0x7610, R19 ;  /* 0x0000761000137816 */ /* 0x000fe20000000013 */
[----:B------:R-:W-:Y:S06]  /*f940*/  BRA `(.L_x_1263) ;  /* 0x0000000000107947 */ /* 0x000fec0003800000 */
.L_x_1286:
[----:B------:R-:W2:Y:S02]  /*f950*/  LDG.E R2, desc[UR36][R2.64] ;  /* 0x0000002402027981 */ /* 0x000ea4000c1e1900 */
[----:B--2---:R-:W-:-:S04]  /*f960*/  I2FP.F32.U32 R0, R2 ;  /* 0x0000000200007245 */ /* 0x004fc80000201000 */
[----:B------:R-:W-:-:S04]  /*f970*/  F2FP.F16.F32.PACK_AB R0, RZ, R0 ;  /* 0x00000000ff00723e */ /* 0x000fc800000000ff */
[----:B------:R-:W-:-:S07]  /*f980*/  PRMT R19, R0, 0x7610, R19 ;  /* 0x0000761000137816 */ /* 0x000fce0000000013 */
.L_x_1263:
[----:B------:R-:W0:Y:S01]  /*f990*/  LDCU.64 UR6, c[0x0][0x5f8] ;  /* 0x0000bf00ff0677ac */ /* 0x000e220008000a00 */
[----:B------:R-:W-:-:S04]  /*f9a0*/  UPRMT UR4, UR40, 0x7772, URZ ;  /* 0x0000777228047896 */ /* 0x000fc800080000ff */
[----:B------:R-:W-:Y:S01]  /*f9b0*/  UISETP.GT.AND UP0, UPT, UR4, 0x9, UPT ;  /* 0x000000090400788c */ /* 0x000fe2000bf04270 */
[----:B01----:R-:W-:-:S04]  /*f9c0*/  IADD3 R2, P0, PT, R18, UR6, RZ ;  /* 0x0000000612027c10 */ /* 0x003fc8000ff1e0ff */
        /* <DEDUP_REMOVED lines=14> */
.L_x_1294:
[----:B------:R-:W2:Y:S02]  /*fab0*/  LDG.E.U8 R2, desc[UR36][R2.64] ;  /* 0x0000002402027981 */ /* 0x000ea4000c1e1100 */
[----:B--2---:R-:W-:-:S04]  /*fac0*/  I2FP.F32.U32 R0, R2 ;  /* 0x0000000200007245 */ /* 0x004fc80000201000 */
[----:B------:R-:W-:Y:S01]  /*fad0*/  F2FP.F16.F32.PACK_AB R0, RZ, R0 ;  /* 0x00000000ff00723e */ /* 0x000fe200000000ff */
[----:B------:R-:W-:Y:S06]  /*fae0*/  BRA `(.L_x_1296) ;  /* 0x0000000c007c7947 */ /* 0x000fec0003800000 */
.L_x_1293:
        /* <DEDUP_REMOVED lines=10> */
.L_x_1298:
[----:B------:R-:W2:Y:S02]  /*fb90*/  LDG.E R2, desc[UR36][R2.64] ;  /* 0x0000002402027981 */ /* 0x000ea4000c1e1900 */
[----:B--2---:R-:W-:-:S04]  /*fba0*/  I2FP.F32.S32 R0, R2 ;  /* 0x0000000200007245 */ /* 0x004fc80000201400 */
[----:B------:R-:W-:Y:S01]  /*fbb0*/  F2FP.F16.F32.PACK_AB R0, RZ, R0 ;  /* 0x00000000ff00723e */ /* 0x000fe200000000ff */
[----:B------:R-:W-:Y:S06]  /*fbc0*/  BRA `(.L_x_1296) ;  /* 0x0000000c00447947 */ /* 0x000fec0003800000 */
.L_x_1297:
[----:B------:R-:W2:Y:S02]  /*fbd0*/  LDG.E.U16 R2, desc[UR36][R2.64] ;  /* 0x0000002402027981 */ /* 0x000ea4000c1e1500 */
[----:B--2---:R-:W0:Y:S02]  /*fbe0*/  I2F.S16 R0, R2 ;  /* 0x0000000200007306 */ /* 0x004e240000101400 */
[----:B0-----:R-:W-:Y:S01]  /*fbf0*/  F2FP.F16.F32.PACK_AB R0, RZ, R0 ;  /* 0x00000000ff00723e */ /* 0x001fe200000000ff */
[----:B------:R-:W-:Y:S06]  /*fc00*/  BRA `(.L_x_1296) ;  /* 0x0000000c00347947 */ /* 0x000fec0003800000 */
.L_x_1292:
        /* <DEDUP_REMOVED lines=9> */
.L_x_1300:
[----:B------:R1:W5:Y:S01]  /*fca0*/  LDG.E.U16 R0, desc[UR36][R2.64] ;  /* 0x0000002402007981 */ /* 0x000362000c1e1500 */
[----:B------:R-:W-:Y:S05]  /*fcb0*/  BRA `(.L_x_1296) ;  /* 0x0000000c00087947 */ /* 0x000fea0003800000 */
.L_x_1299:
        /* <DEDUP_REMOVED lines=9> */
.L_x_1302:
[----:B------:R0:W5:Y:S01]  /*fd50*/  LDG.E.U16 R0, desc[UR36][R2.64] ;  /* 0x0000002402007981 */ /* 0x000162000c1e1500 */
[----:B------:R-:W-:Y:S05]  /*fd60*/  BRA `(.L_x_1296) ;  /* 0x0000000800dc7947 */ /* 0x000fea0003800000 */
.L_x_1301:
        /* <DEDUP_REMOVED lines=8> */
.L_x_1291:
        /* <DEDUP_REMOVED lines=13> */
.L_x_1305:
        /* <DEDUP_REMOVED lines=8> */
.L_x_1304:
        /* <DEDUP_REMOVED lines=27> */
.L_x_1307:
        /* <DEDUP_REMOVED lines=13> */
.L_x_1306:
[----:B------:R-:W2:Y:S02]  /*101c0*/  LDG.E.U16 R0, desc[UR36][R2.64] ;  /* 0x0000002402007981 */ /* 0x000ea4000c1e1500 */
[----:B--2---:R-:W-:-:S05]  /*101d0*/  IMAD.U32 R0, R0, 0x10000, RZ ;  /* 0x0001000000007824 */ /* 0x004fca00078e00ff */
[----:B------:R-:W-:Y:S01]  /*101e0*/  F2FP.F16.F32.PACK_AB R0, RZ, R0 ;  /* 0x00000000ff00723e */ /* 0x000fe200000000ff */
[----:B------:R-:W-:Y:S06]  /*101f0*/  BRA `(.L_x_1296) ;  /* 0x0000000400b87947 */ /* 0x000fec0003800000 */
.L_x_1303:
        /* <DEDUP_REMOVED lines=12> */
.L_x_1310:
        /* <DEDUP_REMOVED lines=21> */
.L_x_1314:
[----:B------:R-:W-:Y:S05]  /*10410*/  BSYNC.RECONVERGENT B1 ;  /* 0x0000000000017941 */ /* 0x000fea0003800200 */
.L_x_1313:
[----:B------:R-:W-:Y:S01]  /*10420*/  IMAD.SHL.U32 R0, R0, 0x100000, RZ ;  /* 0x0010000000007824 */ /* 0x000fe200078e00ff */
[----:B------:R-:W-:-:S04]  /*10430*/  LEA R2, R2, 0x3b800000, 0x17 ;  /* 0x3b80000002027811 */ /* 0x000fc800078eb8ff */
[----:B------:R-:W-:-:S07]  /*10440*/  LOP3.LUT R0, R2, R0, R7, 0xfe, !PT ;  /* 0x0000000002007212 */ /* 0x000fce00078efe07 */
.L_x_1312:
[----:B------:R-:W-:Y:S05]  /*10450*/  BSYNC.RECONVERGENT B0 ;  /* 0x0000000000007941 */ /* 0x000fea0003800200 */
.L_x_1311:
[----:B------:R-:W-:Y:S01]  /*10460*/  F2FP.F16.F32.PACK_AB R0, RZ, R0 ;  /* 0x00000000ff00723e */ /* 0x000fe200000000ff */
[----:B------:R-:W-:Y:S06]  /*10470*/  BRA `(.L_x_1296) ;  /* 0x0000000400187947 */ /* 0x000fec0003800000 */
.L_x_1309:
        /* <DEDUP_REMOVED lines=21> */
.L_x_1318:
[----:B------:R-:W-:Y:S05]  /*105d0*/  BSYNC.RECONVERGENT B1 ;  /* 0x0000000000017941 */ /* 0x000fea0003800200 */
.L_x_1317:
[----:B------:R-:W-:Y:S02]  /*105e0*/  SHF.L.U32 R0, R0, 0x15, RZ ;  /* 0x0000001500007819 */ /* 0x000fe400000006ff */
[----:B------:R-:W-:-:S04]  /*105f0*/  LEA R2, R2, 0x37800000, 0x17 ;  /* 0x3780000002027811 */ /* 0x000fc800078eb8ff */
[----:B------:R-:W-:-:S07]  /*10600*/  LOP3.LUT R0, R2, R0, R7, 0xfe, !PT ;  /* 0x0000000002007212 */ /* 0x000fce00078efe07 */
.L_x_1316:
[----:B------:R-:W-:Y:S05]  /*10610*/  BSYNC.RECONVERGENT B0 ;  /* 0x0000000000007941 */ /* 0x000fea0003800200 */
.L_x_1315:
[----:B------:R-:W-:Y:S01]  /*10620*/  F2FP.F16.F32.PACK_AB R0, RZ, R0 ;  /* 0x00000000ff00723e */ /* 0x000fe200000000ff */
[----:B------:R-:W-:Y:S06]  /*10630*/  BRA `(.L_x_1296) ;  /* 0x0000000000a87947 */ /* 0x000fec0003800000 */
.L_x_1308:
        /* <DEDUP_REMOVED lines=14> */
.L_x_1322:
[----:B------:R-:W-:Y:S05]  /*10720*/  BSYNC.RECONVERGENT B0 ;  /* 0x0000000000007941 */ /* 0x000fea0003800200 */
.L_x_1321:
[----:B------:R-:W-:Y:S01]  /*10730*/  F2FP.F16.F32.PACK_AB R0, RZ, R0 ;  /* 0x00000000ff00723e */ /* 0x000fe200000000ff */
[----:B------:R-:W-:Y:S06]  /*10740*/  BRA `(.L_x_1296) ;  /* 0x0000000000647947 */ /* 0x000fec0003800000 */
.L_x_1295:
        /* <DEDUP_REMOVED lines=8> */
[----:B0-----:R-:W-:Y:S01]  /*107d0*/  MOV R4, UR4 ;  /* 0x0000000400047c02 */ /* 0x001fe20008000f00 */
[----:B------:R-:W-:-:S02]  /*107e0*/  IMAD.U32 R5, RZ, RZ, UR5 ;  /* 0x00000005ff057e24 */ /* 0x000fc4000f8e00ff */
[----:B-1----:R-:W-:Y:S02]  /*107f0*/  IMAD.U32 R6, RZ, RZ, UR6 ;  /* 0x00000006ff067e24 */ /* 0x002fe4000f8e00ff */
[----:B------:R-:W-:Y:S01]  /*10800*/  IMAD.U32 R7, RZ, RZ, UR7 ;  /* 0x00000007ff077e24 */ /* 0x000fe2000f8e00ff */
[----:B---3--:R-:W-:Y:S01]  /*10810*/  MOV R10, UR8 ;  /* 0x00000008000a7c02 */ /* 0x008fe20008000f00 */
[----:B------:R-:W-:-:S07]  /*10820*/  IMAD.U32 R11, RZ, RZ, UR9 ;  /* 0x00000009ff0b7e24 */ /* 0x000fce000f8e00ff */
[----:B------:R-:W-:-:S07]  /*10830*/  LEPC R20, `(.L_x_1323) ;  /* 0x000000001014794e */ /* 0x000fce0000000000 */
[----:B--2--5:R-:W-:Y:S05]  /*10840*/  CALL.ABS.NOINC R2 ;  /* 0x0000000002007343 */ /* 0x024fea0003c00000 */
.L_x_1323:
[----:B------:R-:W-:Y:S01]  /*10850*/  PRMT R0, RZ, 0x7610, R0 ;  /* 0x00007610ff007816 */ /* 0x000fe20000000000 */
[----:B------:R-:W-:Y:S06]  /*10860*/  BRA `(.L_x_1296) ;  /* 0x00000000001c7947 */ /* 0x000fec0003800000 */
.L_x_1320:
[----:B------:R-:W2:Y:S02]  /*10870*/  LDG.E.64 R2, desc[UR36][R2.64] ;  /* 0x0000002402027981 */ /* 0x000ea4000c1e1b00 */
[----:B--2---:R-:W0:Y:S02]  /*10880*/  I2F.U64 R0, R2 ;  /* 0x0000000200007312 */ /* 0x004e240000301000 */
[----:B0-----:R-:W-:Y:S01]  /*10890*/  F2FP.F16.F32.PACK_AB R0, RZ, R0 ;  /* 0x00000000ff00723e */ /* 0x001fe200000000ff */
[----:B------:R-:W-:Y:S06]  /*108a0*/  BRA `(.L_x_1296) ;  /* 0x00000000000c7947 */ /* 0x000fec0003800000 */
.L_x_1319:
[----:B------:R-:W2:Y:S02]  /*108b0*/  LDG.E R2, desc[UR36][R2.64] ;  /* 0x0000002402027981 */ /* 0x000ea4000c1e1900 */
[----:B--2---:R-:W-:-:S04]  /*108c0*/  I2FP.F32.U32 R0, R2 ;  /* 0x0000000200007245 */ /* 0x004fc80000201000 */
[----:B------:R-:W-:-:S07]  /*108d0*/  F2FP.F16.F32.PACK_AB R0, RZ, R0 ;  /* 0x00000000ff00723e */ /* 0x000fce00000000ff */
.L_x_1296:
[----:B------:R-:W2:Y:S01]  /*108e0*/  LDCU.64 UR4, c[0x0][0x600] ;  /* 0x0000c000ff0477ac */ /* 0x000ea20008000a00 */
[----:B-----5:R-:W-:Y:S02]  /*108f0*/  HADD2.F32 R0, -RZ, R0.H0_H0 ;  /* 0x20000000ff007230 */ /* 0x020fe40000004100 */
[----:B------:R-:W-:-:S03]  /*10900*/  HADD2.F32 R19, -RZ, R19.H0_H0 ;  /* 0x20000013ff137230 */ /* 0x000fc60000004100 */
[----:B--2---:R-:W-:Y:S01]  /*10910*/  FMUL.FTZ R0, R0, UR4 ;  /* 0x0000000400007c20 */ /* 0x004fe20008410000 */
[----:B------:R-:W-:-:S04]  /*10920*/  ULOP3.LUT UR4, UR40, 0xff, URZ, 0xc0, !UPT ;  /* 0x000000ff28047892 */ /* 0x000fc8000f8ec0ff */
[----:B------:R-:W-:Y:S01]  /*10930*/  FSETP.GT.FTZ.AND P0, PT, R0, UR5, PT ;  /* 0x0000000500007c0b */ /* 0x000fe2000bf14000 */
[----:B------:R-:W-:-:S12]  /*10940*/  UISETP.GT.AND UP0, UPT, UR4, 0x9, UPT ;  /* 0x000000090400788c */ /* 0x000fd8000bf04270 */
[----:B------:R-:W-:-:S06]  /*10950*/  @!P0 FMUL.FTZ R0, R0, 1.4426950216293334961 ;  /* 0x3fb8aa3b00008820 */ /* 0x000fcc0000410000 */
[----:B------:R-:W0:Y:S02]  /*10960*/  @!P0 MUFU.EX2 R0, R0 ;  /* 0x0000000000008308 */ /* 0x000e240000000800 */
[----:B01----:R-:W-:Y:S01]  /*10970*/  @!P0 FADD.FTZ R3, R0, 1 ;  /* 0x3f80000000038421 */ /* 0x003fe20000010000 */
[----:B------:R-:W-:-:S05]  /*10980*/  @!P0 FMUL.FTZ R2, R19, R0 ;  /* 0x0000000013028220 */ /* 0x000fca0000410000 */
[----:B------:R-:W0:Y:S02]  /*10990*/  @!P0 MUFU.RCP R3, R3 ;  /* 0x0000000300038308 */ /* 0x000e240000001000 */
[----:B0-----:R-:W-:-:S05]  /*109a0*/  @!P0 FMUL.FTZ R19, R2, R3 ;  /* 0x0000000302138220 */ /* 0x001fca0000410000 */
        /* <DEDUP_REMOVED lines=12> */
[----:B0-----:R-:W-:Y:S01]  /*10a70*/  STG.E.U8 desc[UR36][R16.64], R3 ;  /* 0x0000000310007986 */ /* 0x001fe2000c101124 */
[----:B------:R-:W-:Y:S05]  /*10a80*/  EXIT ;  /* 0x000000000000794d */ /* 0x000fea0003800000 */
.L_x_1327:
[----:B------:R-:W-:-:S06]  /*10a90*/  HADD2.F32 R3, -RZ, R19.H0_H0 ;  /* 0x20000013ff037230 */ /* 0x000fcc0000004100 */
[----:B------:R-:W0:Y:S02]  /*10aa0*/  F2I.S64.TRUNC R2, R3 ;  /* 0x0000000300027311 */ /* 0x000e24000020d900 */
[----:B0-----:R-:W-:Y:S01]  /*10ab0*/  STG.E.U8 desc[UR36][R16.64], R2 ;  /* 0x0000000210007986 */ /* 0x001fe2000c101124 */
[----:B------:R-:W-:Y:S05]  /*10ac0*/  EXIT ;  /* 0x000000000000794d */ /* 0x000fea0003800000 */
.L_x_1326:
        /* <DEDUP_REMOVED lines=8> */
[----:B0-----:R-:W-:Y:S01]  /*10b50*/  STG.E.64 desc[UR36][R16.64], R2 ;  /* 0x0000000210007986 */ /* 0x001fe2000c101b24 */
[----:B------:R-:W-:Y:S05]  /*10b60*/  EXIT ;  /* 0x000000000000794d */ /* 0x000fea0003800000 */
.L_x_1330:
[----:B------:R-:W-:-:S06]  /*10b70*/  HADD2.F32 R19, -RZ, R19.H0_H0 ;  /* 0x20000013ff137230 */ /* 0x000fcc0000004100 */
[----:B------:R-:W0:Y:S02]  /*10b80*/  F2I.FTZ.TRUNC.NTZ R19, R19 ;  /* 0x0000001300137305 */ /* 0x000e24000021f100 */
[----:B0-----:R-:W-:Y:S01]  /*10b90*/  STG.E desc[UR36][R16.64], R19 ;  /* 0x0000001310007986 */ /* 0x001fe2000c101924 */
[----:B------:R-:W-:Y:S05]  /*10ba0*/  EXIT ;  /* 0x000000000000794d */ /* 0x000fea0003800000 */
.L_x_1329:
[----:B------:R-:W-:-:S06]  /*10bb0*/  HADD2.F32 R19, -RZ, R19.H0_H0 ;  /* 0x20000013ff137230 */ /* 0x000fcc0000004100 */
[----:B------:R-:W0:Y:S02]  /*10bc0*/  F2I.FTZ.TRUNC.NTZ R19, R19 ;  /* 0x0000001300137305 */ /* 0x000e24000021f100 */
[----:B0-----:R-:W-:Y:S01]  /*10bd0*/  STG.E.U16 desc[UR36][R16.64], R19 ;  /* 0x0000001310007986 */ /* 0x001fe2000c101524 */
[----:B------:R-:W-:Y:S05]  /*10be0*/  EXIT ;  /* 0x000000000000794d */ /* 0x000fea0003800000 */
.L_x_1325:
[----:B------:R-:W-:-:S09]  /*10bf0*/  UISETP.GT.AND UP0, UPT, UR4, 0x6, UPT ;  /* 0x000000060400788c */ /* 0x000fd2000bf04270 */
[----:B------:R-:W-:Y:S05]  /*10c00*/  BRA.U UP0, `(.L_x_1331) ;  /* 0x0000000100247547 */ /* 0x000fea000b800000 */
[----:B------:R-:W-:-:S09]  /*10c10*/  UISETP.NE.AND UP0, UPT, UR4, 0x5, UPT ;  /* 0x000000050400788c */ /* 0x000fd2000bf05270 */
[----:B------:R-:W-:Y:S05]  /*10c20*/  BRA.U !UP0, `(.L_x_1332) ;  /* 0x0000000108147547 */ /* 0x000fea000b800000 */
[----:B------:R-:W-:-:S09]  /*10c30*/  UISETP.NE.AND UP0, UPT, UR4, 0x6, UPT ;  /* 0x000000060400788c */ /* 0x000fd2000bf05270 */
[----:B------:R-:W-:Y:S05]  /*10c40*/  BRA.U UP0, `(.L_x_1328) ;  /* 0x0000000900287547 */ /* 0x000fea000b800000 */
[----:B------:R-:W-:-:S05]  /*10c50*/  HADD2.F32 R19, -RZ, R19.H0_H0 ;  /* 0x20000013ff137230 */ /* 0x000fca0000004100 */
[----:B------:R-:W-:Y:S01]  /*10c60*/  STG.E desc[UR36][R16.64], R19 ;  /* 0x0000001310007986 */ /* 0x000fe2000c101924 */
[----:B------:R-:W-:Y:S05]  /*10c70*/  EXIT ;  /* 0x000000000000794d */ /* 0x000fea0003800000 */
.L_x_1332:
[----:B------:R-:W-:Y:S01]  /*10c80*/  STG.E.U16 desc[UR36][R16.64], R19 ;  /* 0x0000001310007986 */ /* 0x000fe2000c101524 */
[----:B------:R-:W-:Y:S05]  /*10c90*/  EXIT ;  /* 0x000000000000794d */ /* 0x000fea0003800000 */
.L_x_1331:
        /* <DEDUP_REMOVED lines=8> */
[----:B------:R-:W-:Y:S01]  /*10d20*/  STG.E.64 desc[UR36][R16.64], R2 ;  /* 0x0000000210007986 */ /* 0x000fe2000c101b24 */
[----:B------:R-:W-:Y:S05]  /*10d30*/  EXIT ;  /* 0x000000000000794d */ /* 0x000fea0003800000 */
.L_x_1334:
[----:B------:R-:W-:-:S05]  /*10d40*/  HADD2.F32 R0, -RZ, R19.H0_H0 ;  /* 0x20000013ff007230 */ /* 0x000fca0000004100 */
[----:B------:R-:W-:-:S04]  /*10d50*/  F2FP.F16.F32.PACK_AB R0, RZ, R0 ;  /* 0x00000000ff00723e */ /* 0x000fc800000000ff */
[----:B------:R-:W-:-:S05]  /*10d60*/  PRMT R0, R0, 0x5410, RZ ;  /* 0x0000541000007816 */ /* 0x000fca00000000ff */
[----:B------:R-:W-:Y:S01]  /*10d70*/  STG.E desc[UR36][R16.64], R0 ;  /* 0x0000000010007986 */ /* 0x000fe2000c101924 */
[----:B------:R-:W-:Y:S05]  /*10d80*/  EXIT ;  /* 0x000000000000794d */ /* 0x000fea0003800000 */
.L_x_1333:
[----:B------:R-:W-:-:S05]  /*10d90*/  HADD2.F32 R2, -RZ, R19.H0_H0 ;  /* 0x20000013ff027230 */ /* 0x000fca0000004100 */
[----:B------:R-:W-:-:S06]  /*10da0*/  FMUL.FTZ R2, R2, 1 ;  /* 0x3f80000002027820 */ /* 0x000fcc0000410000 */
[----:B------:R-:W0:Y:S02]  /*10db0*/  F2F.F64.F32 R2, R2 ;  /* 0x0000000200027310 */ /* 0x000e240000201800 */
[----:B0-----:R-:W-:Y:S01]  /*10dc0*/  STG.E.64 desc[UR36][R16.64], R2 ;  /* 0x0000000210007986 */ /* 0x001fe2000c101b24 */
[----:B------:R-:W-:Y:S05]  /*10dd0*/  EXIT ;  /* 0x000000000000794d */ /* 0x000fea0003800000 */
.L_x_1324:
        /* <DEDUP_REMOVED lines=12> */
[----:B0-----:R-:W-:Y:S01]  /*10ea0*/  STG.E.U16 desc[UR36][R16.64], R3 ;  /* 0x0000000310007986 */ /* 0x001fe2000c101524 */
[----:B------:R-:W-:Y:S05]  /*10eb0*/  EXIT ;  /* 0x000000000000794d */ /* 0x000fea0003800000 */
.L_x_1338:
        /* <DEDUP_REMOVED lines=17> */
.L_x_1341:
[----:B------:R-:W-:-:S04]  /*10fd0*/  SHF.R.U32.HI R3, RZ, 0x18, R3 ;  /* 0x00000018ff037819 */ /* 0x000fc80000011603 */
[----:B------:R-:W-:-:S04]  /*10fe0*/  LOP3.LUT R0, R0, 0x80, R3, 0xf8, !PT ;  /* 0x0000008000007812 */ /* 0x000fc800078ef803 */
[----:B------:R-:W-:-:S07]  /*10ff0*/  PRMT R8, R0, 0x7610, R8 ;  /* 0x0000761000087816 */ /* 0x000fce0000000008 */
.L_x_1340:
[----:B------:R-:W-:Y:S05]  /*11000*/  BSYNC.RECONVERGENT B0 ;  /* 0x0000000000007941 */ /* 0x000fea0003800200 */
.L_x_1339:
[----:B------:R-:W-:Y:S01]  /*11010*/  STG.E.U8 desc[UR36][R16.64], R8 ;  /* 0x0000000810007986 */ /* 0x000fe2000c101124 */
[----:B------:R-:W-:Y:S05]  /*11020*/  EXIT ;  /* 0x000000000000794d */ /* 0x000fea0003800000 */
.L_x_1337:
        /* <DEDUP_REMOVED lines=17> */
.L_x_1344:
[----:B------:R-:W-:-:S04]  /*11140*/  SHF.R.U32.HI R3, RZ, 0x18, R3 ;  /* 0x00000018ff037819 */ /* 0x000fc80000011603 */
[----:B------:R-:W-:-:S04]  /*11150*/  LOP3.LUT R0, R0, 0x80, R3, 0xf8, !PT ;  /* 0x0000008000007812 */ /* 0x000fc800078ef803 */
[----:B------:R-:W-:-:S07]  /*11160*/  PRMT R8, R0, 0x7610, R8 ;  /* 0x0000761000087816 */ /* 0x000fce0000000008 */
.L_x_1343:
[----:B------:R-:W-:Y:S05]  /*11170*/  BSYNC.RECONVERGENT B0 ;  /* 0x0000000000007941 */ /* 0x000fea0003800200 */
.L_x_1342:
[----:B------:R-:W-:Y:S01]  /*11180*/  STG.E.U8 desc[UR36][R16.64], R8 ;  /* 0x0000000810007986 */ /* 0x000fe2000c101124 */
[----:B------:R-:W-:Y:S05]  /*11190*/  EXIT ;  /* 0x000000000000794d */ /* 0x000fea0003800000 */
.L_x_1336:
[----:B------:R-:W-:-:S09]  /*111a0*/  UISETP.NE.AND UP0, UPT, UR4, 0x1c, UPT ;  /* 0x0000001c0400788c */ /* 0x000fd2000bf05270 */
[----:B------:R-:W-:Y:S05]  /*111b0*/  BRA.U !UP0, `(.L_x_1345) ;  /* 0x0000000108607547 */ /* 0x000fea000b800000 */
[----:B------:R-:W-:-:S09]  /*111c0*/  UISETP.NE.AND UP0, UPT, UR4, 0x1d, UPT ;  /* 0x0000001d0400788c */ /* 0x000fd2000bf05270 */
[----:B------:R-:W-:Y:S05]  /*111d0*/  BRA.U !UP0, `(.L_x_1346) ;  /* 0x0000000108487547 */ /* 0x000fea000b800000 */
[----:B------:R-:W-:-:S09]  /*111e0*/  UISETP.NE.AND UP0, UPT, UR4, 0x2c, UPT ;  /* 0x0000002c0400788c */ /* 0x000fd2000bf05270 */
[----:B------:R-:W-:Y:S05]  /*111f0*/  BRA.U UP0, `(.L_x_1328) ;  /* 0x0000000100bc7547 */ /* 0x000fea000b800000 */
[----:B------:R-:W-:Y:S02]  /*11200*/  HADD2.F32 R19, -RZ, R19.H0_H0 ;  /* 0x20000013ff137230 */ /* 0x000fe40000004100 */
[----:B------:R-:W-:-:S03]  /*11210*/  HFMA2 R3, -RZ, RZ, 0, 1.5199184417724609375e-05 ;  /* 0x000000ffff037431 */ /* 0x000fc600000001ff */
        /* <DEDUP_REMOVED lines=14> */
.L_x_1346:
[----:B------:R-:W-:-:S06]  /*11300*/  HADD2.F32 R2, -RZ, R19.H0_H0 ;  /* 0x20000013ff027230 */ /* 0x000fcc0000004100 */
[----:B------:R-:W0:Y:S02]  /*11310*/  F2I.U64.TRUNC R2, R2 ;  /* 0x0000000200027311 */ /* 0x000e24000020d800 */
[----:B0-----:R-:W-:Y:S01]  /*11320*/  STG.E.64 desc[UR36][R16.64], R2 ;  /* 0x0000000210007986 */ /* 0x001fe2000c101b24 */
[----:B------:R-:W-:Y:S05]  /*11330*/  EXIT ;  /* 0x000000000000794d */ /* 0x000fea0003800000 */
.L_x_1345:
[----:B------:R-:W-:-:S06]  /*11340*/  HADD2.F32 R19, -RZ, R19.H0_H0 ;  /* 0x20000013ff137230 */ /* 0x000fcc0000004100 */
[----:B------:R-:W0:Y:S02]  /*11350*/  F2I.FTZ.U32.TRUNC.NTZ R19, R19 ;  /* 0x0000001300137305 */ /* 0x000e24000021f000 */
[----:B0-----:R-:W-:Y:S01]  /*11360*/  STG.E desc[UR36][R16.64], R19 ;  /* 0x0000001310007986 */ /* 0x001fe2000c101924 */
[----:B------:R-:W-:Y:S05]  /*11370*/  EXIT ;  /* 0x000000000000794d */ /* 0x000fea0003800000 */
.L_x_1335:
        /* <DEDUP_REMOVED lines=9> */
[----:B------:R-:W-:Y:S01]  /*11410*/  STG.E.U8 desc[UR36][R16.64], R3 ;  /* 0x0000000310007986 */ /* 0x000fe2000c101124 */
[----:B------:R-:W-:Y:S05]  /*11420*/  EXIT ;  /* 0x000000000000794d */ /* 0x000fea0003800000 */
.L_x_1348:
[----:B------:R-:W-:Y:S01]  /*11430*/  HADD2.F32 R19, -RZ, R19.H0_H0 ;  /* 0x20000013ff137230 */ /* 0x000fe20000004100 */
[----:B------:R-:W-:-:S04]  /*11440*/  CS2R R6, SRZ ;  /* 0x0000000000067805 */ /* 0x000fc8000001ff00 */
[----:B------:R-:W-:-:S06]  /*11450*/  FMUL.FTZ R4, R19, 1 ;  /* 0x3f80000013047820 */ /* 0x000fcc0000410000 */
[----:B------:R-:W0:Y:S02]  /*11460*/  F2F.F64.F32 R4, R4 ;  /* 0x0000000400047310 */ /* 0x000e240000201800 */
[----:B0-----:R-:W-:Y:S01]  /*11470*/  STG.E.128 desc[UR36][R16.64], R4 ;  /* 0x0000000410007986 */ /* 0x001fe2000c101d24 */
[----:B------:R-:W-:Y:S05]  /*11480*/  EXIT ;  /* 0x000000000000794d */ /* 0x000fea0003800000 */
.L_x_1347:
[----:B------:R-:W-:-:S09]  /*11490*/  UISETP.NE.AND UP0, UPT, UR4, 0xf, UPT ;  /* 0x0000000f0400788c */ /* 0x000fd2000bf05270 */
[----:B------:R-:W-:Y:S05]  /*114a0*/  BRA.U !UP0, `(.L_x_1349) ;  /* 0x0000000108e87547 */ /* 0x000fea000b800000 */
[----:B------:R-:W-:-:S09]  /*114b0*/  UISETP.NE.AND UP0, UPT, UR4, 0x17, UPT ;  /* 0x000000170400788c */ /* 0x000fd2000bf05270 */
[----:B------:R-:W-:Y:S05]  /*114c0*/  BRA.U !UP0, `(.L_x_1350) ;  /* 0x0000000108907547 */ /* 0x000fea000b800000 */
[----:B------:R-:W-:-:S09]  /*114d0*/  UISETP.NE.AND UP0, UPT, UR4, 0x18, UPT ;  /* 0x000000180400788c */ /* 0x000fd2000bf05270 */
[----:B------:R-:W-:Y:S05]  /*114e0*/  BRA.U !UP0, `(.L_x_1351) ;  /* 0x0000000108447547 */ /* 0x000fea000b800000 */
.L_x_1328:
[----:B------:R-:W-:Y:S01]  /*114f0*/  MOV R0, 0x0 ;  /* 0x0000000000007802 */ /* 0x000fe20000000f00 */
[----:B------:R-:W0:Y:S01]  /*11500*/  LDCU.64 UR4, c[0x4][0x128] ;  /* 0x01002500ff0477ac */ /* 0x000e220008000a00 */
[----:B------:R-:W-:Y:S02]  /*11510*/  HFMA2 R13, -RZ, RZ, 0, 0 ;  /* 0x00000000ff0d7431 */ /* 0x000fe400000001ff */
[----:B------:R-:W-:Y:S01]  /*11520*/  IMAD.MOV.U32 R8, RZ, RZ, 0x65 ;  /* 0x00000065ff087424 */ /* 0x000fe200078e00ff */
[----:B------:R1:W2:Y:S01]  /*11530*/  LDC.64 R2, c[0x4][R0] ;  /* 0x0100000000027b82 */ /* 0x0002a20000000a00 */
[----:B------:R-:W3:Y:S01]  /*11540*/  LDCU.64 UR6, c[0x4][0x130] ;  /* 0x01002600ff0677ac */ /* 0x000ee20008000a00 */
[----:B------:R-:W-:Y:S01]  /*11550*/  IMAD.MOV.U32 R12, RZ, RZ, 0x1 ;  /* 0x00000001ff0c7424 */ /* 0x000fe200078e00ff */
[----:B------:R-:W4:Y:S01]  /*11560*/  LDCU.64 UR8, c[0x4][0x30] ;  /* 0x01000600ff0877ac */ /* 0x000f220008000a00 */
[----:B0-----:R-:W-:Y:S01]  /*11570*/  MOV R4, UR4 ;  /* 0x0000000400047c02 */ /* 0x001fe20008000f00 */
[----:B------:R-:W-:-:S02]  /*11580*/  IMAD.U32 R5, RZ, RZ, UR5 ;  /* 0x00000005ff057e24 */ /* 0x000fc4000f8e00ff */
[----:B---3--:R-:W-:Y:S02]  /*11590*/  IMAD.U32 R6, RZ, RZ, UR6 ;  /* 0x00000006ff067e24 */ /* 0x008fe4000f8e00ff */
[----:B------:R-:W-:Y:S01]  /*115a0*/  IMAD.U32 R7, RZ, RZ, UR7 ;  /* 0x00000007ff077e24 */ /* 0x000fe2000f8e00ff */
[----:B----4-:R-:W-:Y:S01]  /*115b0*/  MOV R10, UR8 ;  /* 0x00000008000a7c02 */ /* 0x010fe20008000f00 */
[----:B-1----:R-:W-:-:S07]  /*115c0*/  IMAD.U32 R11, RZ, RZ, UR9 ;  /* 0x00000009ff0b7e24 */ /* 0x002fce000f8e00ff */
[----:B------:R-:W-:-:S07]  /*115d0*/  LEPC R20, `(.L_x_1352) ;  /* 0x000000001014794e */ /* 0x000fce0000000000 */
[----:B--2---:R-:W-:Y:S05]  /*115e0*/  CALL.ABS.NOINC R2 ;  /* 0x0000000002007343 */ /* 0x004fea0003c00000 */
.L_x_1352:
[----:B------:R-:W-:Y:S05]  /*115f0*/  EXIT ;  /* 0x000000000000794d */ /* 0x000fea0003800000 */
.L_x_1351:
        /* <DEDUP_REMOVED lines=13> */
.L_x_1354:
[----:B------:R-:W-:Y:S05]  /*116d0*/  BSYNC.RECONVERGENT B0 ;  /* 0x0000000000007941 */ /* 0x000fea0003800200 */
.L_x_1353:
[----:B------:R-:W-:-:S05]  /*116e0*/  LOP3.LUT R3, R0, 0x80, R3, 0xf8, !PT ;  /* 0x0000008000037812 */ /* 0x000fca00078ef803 */
[----:B------:R-:W-:Y:S01]  /*116f0*/  STG.E.U8 desc[UR36][R16.64], R3 ;  /* 0x0000000310007986 */ /* 0x000fe2000c101124 */
[----:B------:R-:W-:Y:S05]  /*11700*/  EXIT ;  /* 0x000000000000794d */ /* 0x000fea0003800000 */
.L_x_1350:
        /* <DEDUP_REMOVED lines=12> */
.L_x_1356:
[----:B------:R-:W-:Y:S01]  /*117d0*/  IMAD.MOV.U32 R0, RZ, RZ, 0x7f ;  /* 0x0000007fff007424 */ /* 0x000fe200078e00ff */
[----:B------:R-:W-:-:S04]  /*117e0*/  ISETP.GT.U32.AND P0, PT, R2, 0x7f800000, PT ;  /* 0x7f8000000200780c */ /* 0x000fc80003f04070 */
[----:B------:R-:W-:-:S09]  /*117f0*/  SEL R0, R0, 0x7c, P0 ;  /* 0x0000007c00007807 */ /* 0x000fd20000000000 */
.L_x_1357:
[----:B------:R-:W-:Y:S05]  /*11800*/  BSYNC.RECONVERGENT B0 ;  /* 0x0000000000007941 */ /* 0x000fea0003800200 */
.L_x_1355:
[----:B------:R-:W-:-:S04]  /*11810*/  SHF.R.U32.HI R3, RZ, 0x18, R3 ;  /* 0x00000018ff037819 */ /* 0x000fc80000011603 */
[----:B------:R-:W-:-:S05]  /*11820*/  LOP3.LUT R3, R0, 0x80, R3, 0xf8, !PT ;  /* 0x0000008000037812 */ /* 0x000fca00078ef803 */
[----:B------:R-:W-:Y:S01]  /*11830*/  STG.E.U8 desc[UR36][R16.64], R3 ;  /* 0x0000000310007986 */ /* 0x000fe2000c101124 */
[----:B------:R-:W-:Y:S05]  /*11840*/  EXIT ;  /* 0x000000000000794d */ /* 0x000fea0003800000 */
.L_x_1349:
[----:B------:R-:W-:-:S05]  /*11850*/  HADD2.F32 R0, -RZ, R19.H0_H0 ;  /* 0x20000013ff007230 */ /* 0x000fca0000004100 */
[----:B------:R-:W-:-:S05]  /*11860*/  F2FP.BF16.F32.PACK_AB R0, RZ, R0 ;  /* 0x00000000ff00723e */ /* 0x000fca00000010ff */
[----:B------:R-:W-:Y:S01]  /*11870*/  STG.E.U16 desc[UR36][R16.64], R0 ;  /* 0x0000000010007986 */ /* 0x000fe2000c101524 */
[----:B------:R-:W-:Y:S05]  /*11880*/  EXIT ;  /* 0x000000000000794d */ /* 0x000fea0003800000 */
.L_x_1358:
        /* <DEDUP_REMOVED lines=15> */
.L_x_7562:


//--------------------- .text._ZN2at6native27unrolled_elementwise_kernelIZZZNS0_65_GLOBAL__N__cd49fe81_27_ActivationSoftplusKernel_cu_9e10b42f_310024softplus_backward_kernelERNS_18TensorIteratorBaseERKN3c106ScalarES8_ENKUlvE_clEvENKUlvE1_clEvEUlNS5_4HalfESB_E_St5arrayIPcLm3EELi4E23TrivialOffsetCalculatorILi2EjESG_ILi1EjENS0_6memory12LoadWithCastILi2EEENSJ_13StoreWithCastILi1EEEEEviT_T0_T2_T3_T4_T5_ --------------------------
	.section	.text._ZN2at6native27unrolled_elementwise_kernelIZZZNS0_65_GLOBAL__N__cd49fe81_27_ActivationSoftplusKernel_cu_9e10b42f_310024softplus_backward_kernelERNS_18TensorIteratorBaseERKN3c106ScalarES8_ENKUlvE_clEvENKUlvE1_clEvEUlNS5_4HalfESB_E_St5arrayIPcLm3EELi4E23TrivialOffsetCalculatorILi2EjESG_ILi1EjENS0_6memory12LoadWithCastILi2EEENSJ_13StoreWithCastILi1EEEEEviT_T0_T2_T3_T4_T5_,"ax",@progbits
	.align	128
        .global         _ZN2at6native27unrolled_elementwise_kernelIZZZNS0_65_GLOBAL__N__cd49fe81_27_ActivationSoftplusKernel_cu_9e10b42f_310024softplus_backward_kernelERNS_18TensorIteratorBaseERKN3c106ScalarES8_ENKUlvE_clEvENKUlvE1_clEvEUlNS5_4HalfESB_E_St5arrayIPcLm3EELi4E23TrivialOffsetCalculatorILi2EjESG_ILi1EjENS0_6memory12LoadWithCastILi2EEENSJ_13StoreWithCastILi1EEEEEviT_T0_T2_T3_T4_T5_
        .type           _ZN2at6native27unrolled_elementwise_kernelIZZZNS0_65_GLOBAL__N__cd49fe81_27_ActivationSoftplusKernel_cu_9e10b42f_310024softplus_backward_kernelERNS_18TensorIteratorBaseERKN3c106ScalarES8_ENKUlvE_clEvENKUlvE1_clEvEUlNS5_4HalfESB_E_St5arrayIPcLm3EELi4E23TrivialOffsetCalculatorILi2EjESG_ILi1EjENS0_6memory12LoadWithCastILi2EEENSJ_13StoreWithCastILi1EEEEEviT_T0_T2_T3_T4_T5_,@function
        .size           _ZN2at6native27unrolled_elementwise_kernelIZZZNS0_65_GLOBAL__N__cd49fe81_27_ActivationSoftplusKernel_cu_9e10b42f_310024softplus_backward_kernelERNS_18TensorIteratorBaseERKN3c106ScalarES8_ENKUlvE_clEvENKUlvE1_clEvEUlNS5_4HalfESB_E_St5arrayIPcLm3EELi4E23TrivialOffsetCalculatorILi2EjESG_ILi1EjENS0_6memory12LoadWithCastILi2EEENSJ_13StoreWithCastILi1EEEEEviT_T0_T2_T3_T4_T5_,(.L_x_7563 - _ZN2at6native27unrolled_elementwise_kernelIZZZNS0_65_GLOBAL__N__cd49fe81_27_ActivationSoftplusKernel_cu_9e10b42f_310024softplus_backward_kernelERNS_18TensorIteratorBaseERKN3c106ScalarES8_ENKUlvE_clEvENKUlvE1_clEvEUlNS5_4HalfESB_E_St5arrayIPcLm3EELi4E23TrivialOffsetCalculatorILi2EjESG_ILi1EjENS0_6memory12LoadWithCastILi2EEENSJ_13StoreWithCastILi1EEEEEviT_T0_T2_T3_T4_T5_)
        .other          _ZN2at6native27unrolled_elementwise_kernelIZZZNS0_65_GLOBAL__N__cd49fe81_27_ActivationSoftplusKernel_cu_9e10b42f_310024softplus_backward_kernelERNS_18TensorIteratorBaseERKN3c106ScalarES8_ENKUlvE_clEvENKUlvE1_clEvEUlNS5_4HalfESB_E_St5arrayIPcLm3EELi4E23TrivialOffsetCalculatorILi2EjESG_ILi1EjENS0_6memory12LoadWithCastILi2EEENSJ_13StoreWithCastILi1EEEEEviT_T0_T2_T3_T4_T5_,@"STO_CUDA_ENTRY STV_DEFAULT"
_ZN2at6native27unrolled_elementwise_kernelIZZZNS0_65_GLOBAL__N__cd49fe81_27_ActivationSoftplusKernel_cu_9e10b42f_310024softplus_backward_kernelERNS_18TensorIteratorBaseERKN3c106ScalarES8_ENKUlvE_clEvENKUlvE1_clEvEUlNS5_4HalfESB_E_St5arrayIPcLm3EELi4E23TrivialOffsetCalculatorILi2EjESG_ILi1EjENS0_6memory12LoadWithCastILi2EEENSJ_13StoreWithCastILi1EEEEEviT_T0_T2_T3_T4_T5_:
.text._ZN2at6native27unrolled_elementwise_kernelIZZZNS0_65_GLOBAL__N__cd49fe81_27_ActivationSoftplusKernel_cu_9e10b42f_310024softplus_backward_kernelERNS_18TensorIteratorBaseERKN3c106ScalarES8_ENKUlvE_clEvENKUlvE1_clEvEUlNS5_4HalfESB_E_St5arrayIPcLm3EELi4E23TrivialOffsetCalculatorILi2EjESG_ILi1EjENS0_6memory12LoadWithCastILi2EEENSJ_13StoreWithCastILi1EEEEEviT_T0_T2_T3_T4_T5_:
        /* <DEDUP_REMOVED lines=36> */
.L_x_1364:
[----:B------:R-:W2:Y:S02]  /*0240*/  LDG.E.U8 R4, desc[UR36][R4.64] ;  /* 0x0000002404047981 */ /* 0x000ea4000c1e1100 */
[----:B--2---:R-:W-:-:S04]  /*0250*/  I2FP.F32.U32 R0, R4 ;  /* 0x0000000400007245 */ /* 0x004fc80000201000 */
[----:B------:R-:W-:-:S04]  /*0260*/  F2FP.F16.F32.PACK_AB R0, RZ, R0 ;  /* 0x00000000ff00723e */ /* 0x000fc800000000ff */
[----:B------:R-:W-:Y:S01]  /*0270*/  PRMT R16, R0, 0x7610, R16 ;  /* 0x0000761000107816 */ /* 0x000fe20000000010 */
[----:B------:R-:W-:Y:S06]  /*0280*/  BRA `(.L_x_1366) ;  /* 0x0000000c00b87947 */ /* 0x000fec0003800000 */
.L_x_1363:
        /* <DEDUP_REMOVED lines=11> */
.L_x_1368:
[----:B------:R-:W2:Y:S02]  /*0340*/  LDG.E R4, desc[UR36][R4.64] ;  /* 0x0000002404047981 */ /* 0x000ea4000c1e1900 */
[----:B--2---:R-:W-:-:S04]  /*0350*/  I2FP.F32.S32 R0, R4 ;  /* 0x0000000400007245 */ /* 0x004fc80000201400 */
[----:B------:R-:W-:-:S04]  /*0360*/  F2FP.F16.F32.PACK_AB R0, RZ, R0 ;  /* 0x00000000ff00723e */ /* 0x000fc800000000ff */
[----:B------:R-:W-:Y:S01]  /*0370*/  PRMT R16, R0, 0x7610, R16 ;  /* 0x0000761000107816 */ /* 0x000fe20000000010 */
[----:B------:R-:W-:Y:S06]  /*0380*/  BRA `(.L_x_1366) ;  /* 0x0000000c00787947 */ /* 0x000fec0003800000 */
.L_x_1367:
[----:B------:R-:W2:Y:S02]  /*0390*/  LDG.E.U16 R4, desc[UR36][R4.64] ;  /* 0x0000002404047981 */ /* 0x000ea4000c1e1500 */
[----:B--2---:R-:W0:Y:S02]  /*03a0*/  I2F.S16 R0, R4 ;  /* 0x0000000400007306 */ /* 0x004e240000101400 */
[----:B0-----:R-:W-:-:S04]  /*03b0*/  F2FP.F16.F32.PACK_AB R0, RZ, R0 ;  /* 0x00000000ff00723e */ /* 0x001fc800000000ff */
[----:B------:R-:W-:Y:S01]  /*03c0*/  PRMT R16, R0, 0x7610, R16 ;  /* 0x0000761000107816 */ /* 0x000fe20000000010 */
[----:B------:R-:W-:Y:S06]  /*03d0*/  BRA `(.L_x_1366) ;  /* 0x0000000c00647947 */ /* 0x000fec0003800000 */
.L_x_1362:
        /* <DEDUP_REMOVED lines=9> */
.L_x_1370:
[----:B------:R1:W5:Y:S01]  /*0470*/  LDG.E.U16 R16, desc[UR36][R4.64] ;  /* 0x0000002404107981 */ /* 0x000362000c1e1500 */
[----:B------:R-:W-:Y:S05]  /*0480*/  BRA `(.L_x_1366) ;  /* 0x0000000c00387947 */ /* 0x000fea0003800000 */
.L_x_1369:
        /* <DEDUP_REMOVED lines=9> */
.L_x_1372:
[----:B------:R0:W5:Y:S01]  /*0520*/  LDG.E.U16 R16, desc[UR36][R4.64] ;  /* 0x0000002404107981 */ /* 0x000162000c1e1500 */
[----:B------:R-:W-:Y:S05]  /*0530*/  BRA `(.L_x_1366) ;  /* 0x0000000c000c7947 */ /* 0x000fea0003800000 */
.L_x_1371:
        /* <DEDUP_REMOVED lines=9> */
.L_x_1361:
        /* <DEDUP_REMOVED lines=14> */
.L_x_1375:
        /* <DEDUP_REMOVED lines=9> */
.L_x_1374:
        /* <DEDUP_REMOVED lines=27> */
.L_x_1377:
        /* <DEDUP_REMOVED lines=12> */
[----:B------:R-:W-:-:S04]  /*09b0*/  F2FP.F16.F32.PACK_AB R0, RZ, R0 ;  /* 0x00000000ff00723e */ /* 0x000fc800000000ff */
[----:B------:R-:W-:Y:S01]  /*09c0*/  PRMT R16, R0, 0x7610, R16 ;  /* 0x0000761000107816 */ /* 0x000fe20000000010 */
[----:B------:R-:W-:Y:S06]  /*09d0*/  BRA `(.L_x_1366) ;  /* 0x0000000400e47947 */ /* 0x000fec0003800000 */
.L_x_1376:
[----:B------:R-:W2:Y:S02]  /*09e0*/  LDG.E.U16 R0, desc[UR36][R4.64] ;  /* 0x0000002404007981 */ /* 0x000ea4000c1e1500 */
[----:B--2---:R-:W-:-:S05]  /*09f0*/  IMAD.U32 R0, R0, 0x10000, RZ ;  /* 0x0001000000007824 */ /* 0x004fca00078e00ff */
[----:B------:R-:W-:-:S04]  /*0a00*/  F2FP.F16.F32.PACK_AB R0, RZ, R0 ;  /* 0x00000000ff00723e */ /* 0x000fc800000000ff */
[----:B------:R-:W-:Y:S01]  /*0a10*/  PRMT R16, R0, 0x7610, R16 ;  /* 0x0000761000107816 */ /* 0x000fe20000000010 */
[----:B------:R-:W-:Y:S06]  /*0a20*/  BRA `(.L_x_1366) ;  /* 0x0000000400d07947 */ /* 0x000fec0003800000 */
.L_x_1373:
        /* <DEDUP_REMOVED lines=13> */
.L_x_1380:
        /* <DEDUP_REMOVED lines=21> */
.L_x_1384:
[----:B------:R-:W-:Y:S05]  /*0c50*/  BSYNC.RECONVERGENT B1 ;  /* 0x0000000000017941 */ /* 0x000fea0003800200 */
.L_x_1383:
[----:B------:R-:W-:Y:S01]  /*0c60*/  IMAD.SHL.U32 R0, R0, 0x100000, RZ ;  /* 0x0010000000007824 */ /* 0x000fe200078e00ff */
[----:B------:R-:W-:-:S04]  /*0c70*/  LEA R3, R3, 0x3b800000, 0x17 ;  /* 0x3b80000003037811 */ /* 0x000fc800078eb8ff */
[----:B------:R-:W-:-:S07]  /*0c80*/  LOP3.LUT R0, R3, R0, R7, 0xfe, !PT ;  /* 0x0000000003007212 */ /* 0x000fce00078efe07 */
.L_x_1382:
[----:B------:R-:W-:Y:S05]  /*0c90*/  BSYNC.RECONVERGENT B0 ;  /* 0x0000000000007941 */ /* 0x000fea0003800200 */
.L_x_1381:
[----:B------:R-:W-:-:S04]  /*0ca0*/  F2FP.F16.F32.PACK_AB R0, RZ, R0 ;  /* 0x00000000ff00723e */ /* 0x000fc800000000ff */
[----:B------:R-:W-:Y:S01]  /*0cb0*/  PRMT R16, R0, 0x7610, R16 ;  /* 0x0000761000107816 */ /* 0x000fe20000000010 */
[----:B------:R-:W-:Y:S06]  /*0cc0*/  BRA `(.L_x_1366) ;  /* 0x0000000400287947 */ /* 0x000fec0003800000 */
.L_x_1379:
        /* <DEDUP_REMOVED lines=21> */
.L_x_1388:
[----:B------:R-:W-:Y:S05]  /*0e20*/  BSYNC.RECONVERGENT B1 ;  /* 0x0000000000017941 */ /* 0x000fea0003800200 */
.L_x_1387:
[----:B------:R-:W-:Y:S01]  /*0e30*/  IMAD.SHL.U32 R0, R0, 0x200000, RZ ;  /* 0x0020000000007824 */ /* 0x000fe200078e00ff */
[----:B------:R-:W-:-:S04]  /*0e40*/  LEA R3, R3, 0x37800000, 0x17 ;  /* 0x3780000003037811 */ /* 0x000fc800078eb8ff */
[----:B------:R-:W-:-:S07]  /*0e50*/  LOP3.LUT R0, R3, R0, R7, 0xfe, !PT ;  /* 0x0000000003007212 */ /* 0x000fce00078efe07 */
.L_x_1386:
[----:B------:R-:W-:Y:S05]  /*0e60*/  BSYNC.RECONVERGENT B0 ;  /* 0x0000000000007941 */ /* 0x000fea0003800200 */
.L_x_1385:
[----:B------:R-:W-:-:S04]  /*0e70*/  F2FP.F16.F32.PACK_AB R0, RZ, R0 ;  /* 0x00000000ff00723e */ /* 0x000fc800000000ff */
[----:B------:R-:W-:Y:S01]  /*0e80*/  PRMT R16, R0, 0x7610, R16 ;  /* 0x0000761000107816 */ /* 0x000fe20000000010 */
[----:B------:R-:W-:Y:S06]  /*0e90*/  BRA `(.L_x_1366) ;  /* 0x0000000000b47947 */ /* 0x000fec0003800000 */
.L_x_1378:
[----:B------:R-:W-:-:S09]  /*0ea0*/  UISETP.NE.AND UP0, UPT, UR4, 0x1c, UPT ;  /* 0x0000001c0400788c */ /* 0x000fd2000bf05270 */
[----:B------:R-:W-:Y:S05]  /*0eb0*/  BRA.U !UP0, `(.L_x_1389) ;  /* 0x00000001089c7547 */ /* 0x000fea000b800000 */
[----:B------:R-:W-:-:S09]  /*0ec0*/  UISETP.NE.AND UP0, UPT, UR4, 0x1d, UPT ;  /* 0x0000001d0400788c */ /* 0x000fd2000bf05270 */
[----:B------:R-:W-:Y:S05]  /*0ed0*/  BRA.U !UP0, `(.L_x_1390) ;  /* 0x0000000108807547 */ /* 0x000fea000b800000 */
[----:B------:R-:W-:-:S09]  /*0ee0*/  UISETP.NE.AND UP0, UPT, UR4, 0x2c, UPT ;  /* 0x0000002c0400788c */ /* 0x000fd2000bf05270 */
[----:B------:R-:W-:Y:S05]  /*0ef0*/  BRA.U !UP0, `(.L_x_1391) ;  /* 0x0000000108487547 */ /* 0x000fea000b800000 */
.L_x_1365:
        /* <DEDUP_REMOVED lines=16> */
.L_x_1392:
[----:B------:R-:W-:Y:S01]  /*1000*/  PRMT R16, RZ, 0x7610, R16 ;  /* 0x00007610ff107816 */ /* 0x000fe20000000010 */
[----:B------:R-:W-:Y:S06]  /*1010*/  BRA `(.L_x_1366) ;  /* 0x0000000000547947 */ /* 0x000fec0003800000 */
.L_x_1391:
        /* <DEDUP_REMOVED lines=8> */
.L_x_1394:
[----:B------:R-:W-:Y:S05]  /*10a0*/  BSYNC.RECONVERGENT B0 ;  /* 0x0000000000007941 */ /* 0x000fea0003800200 */
.L_x_1393:
[----:B------:R-:W-:-:S04]  /*10b0*/  F2FP.F16.F32.PACK_AB R0, RZ, R0 ;  /* 0x00000000ff00723e */ /* 0x000fc800000000ff */
[----:B------:R-:W-:Y:S01]  /*10c0*/  PRMT R16, R0, 0x7610, R16 ;  /* 0x0000761000107816 */ /* 0x000fe20000000010 */
[----:B------:R-:W-:Y:S06]  /*10d0*/  BRA `(.L_x_1366) ;  /* 0x0000000000247947 */ /* 0x000fec0003800000 */
.L_x_1390:
[----:B------:R-:W2:Y:S02]  /*10e0*/  LDG.E.64 R4, desc[UR36][R4.64] ;  /* 0x0000002404047981 */ /* 0x000ea4000c1e1b00 */
[----:B--2---:R-:W0:Y:S02]  /*10f0*/  I2F.U64 R0, R4 ;  /* 0x0000000400007312 */ /* 0x004e240000301000 */
[----:B0-----:R-:W-:-:S04]  /*1100*/  F2FP.F16.F32.PACK_AB R0, RZ, R0 ;  /* 0x00000000ff00723e */ /* 0x001fc800000000ff */
[----:B------:R-:W-:Y:S01]  /*1110*/  PRMT R16, R0, 0x7610, R16 ;  /* 0x0000761000107816 */ /* 0x000fe20000000010 */
[----:B------:R-:W-:Y:S06]  /*1120*/  BRA `(.L_x_1366) ;  /* 0x0000000000107947 */ /* 0x000fec0003800000 */
.L_x_1389:
[----:B------:R-:W2:Y:S02]  /*1130*/  LDG.E R4, desc[UR36][R4.64] ;  /* 0x0000002404047981 */ /* 0x000ea4000c1e1900 */
[----:B--2---:R-:W-:-:S04]  /*1140*/  I2FP.F32.U32 R0, R4 ;  /* 0x0000000400007245 */ /* 0x004fc80000201000 */
[----:B------:R-:W-:-:S04]  /*1150*/  F2FP.F16.F32.PACK_AB R0, RZ, R0 ;  /* 0x00000000ff00723e */ /* 0x000fc800000000ff */
[----:B------:R-:W-:-:S07]  /*1160*/  PRMT R16, R0, 0x7610, R16 ;  /* 0x0000761000107816 */ /* 0x000fce0000000010 */
.L_x_1366:
[----:B01----:R-:W0:Y:S01]  /*1170*/  LDC.64 R4, c[0x0][0x3a8] ;  /* 0x0000ea00ff047b82 */ /* 0x003e220000000a00 */
        /* <DEDUP_REMOVED lines=20> */
.L_x_1398:
[----:B------:R-:W2:Y:S02]  /*12c0*/  LDG.E.U8 R4, desc[UR36][R4.64] ;  /* 0x0000002404047981 */ /* 0x000ea4000c1e1100 */
[----:B--2---:R-:W-:-:S04]  /*12d0*/  I2FP.F32.U32 R0, R4 ;  /* 0x0000000400007245 */ /* 0x004fc80000201000 */
[----:B------:R-:W-:-:S04]  /*12e0*/  F2FP.F16.F32.PACK_AB R0, RZ, R0 ;  /* 0x00000000ff00723e */ /* 0x000fc800000000ff */
[----:B------:R-:W-:Y:S01]  /*12f0*/  PRMT R17, R0, 0x7610, R17 ;  /* 0x0000761000117816 */ /* 0x000fe20000000011 */
[----:B------:R-:W-:Y:S06]  /*1300*/  BRA `(.L_x_1400) ;  /* 0x0000000c00b87947 */ /* 0x000fec0003800000 */
.L_x_1397:
        /* <DEDUP_REMOVED lines=11> */
.L_x_1402:
[----:B------:R-:W2:Y:S02]  /*13c0*/  LDG.E R4, desc[UR36][R4.64] ;  /* 0x0000002404047981 */ /* 0x000ea4000c1e1900 */
[----:B--2---:R-:W-:-:S04]  /*13d0*/  I2FP.F32.S32 R0, R4 ;  /* 0x0000000400007245 */ /* 0x004fc80000201400 */
[----:B------:R-:W-:-:S04]  /*13e0*/  F2FP.F16.F32.PACK_AB R0, RZ, R0 ;  /* 0x00000000ff00723e */ /* 0x000fc800000000ff */
[----:B------:R-:W-:Y:S01]  /*13f0*/  PRMT R17, R0, 0x7610, R17 ;  /* 0x0000761000117816 */ /* 0x000fe20000000011 */
[----:B------:R-:W-:Y:S06]  /*1400*/  BRA `(.L_x_1400) ;  /* 0x0000000c00787947 */ /* 0x000fec0003800000 */
.L_x_1401:
[----:B------:R-:W2:Y:S02]  /*1410*/  LDG.E.U16 R4, desc[UR36][R4.64] ;  /* 0x0000002404047981 */ /* 0x000ea4000c1e1500 */
[----:B--2---:R-:W0:Y:S02]  /*1420*/  I2F.S16 R0, R4 ;  /* 0x0000000400007306 */ /* 0x004e240000101400 */
[----:B0-----:R-:W-:-:S04]  /*1430*/  F2FP.F16.F32.PACK_AB R0, RZ, R0 ;  /* 0x00000000ff00723e */ /* 0x001fc800000000ff */
[----:B------:R-:W-:Y:S01]  /*1440*/  PRMT R17, R0, 0x7610, R17 ;  /* 0x0000761000117816 */ /* 0x000fe20000000011 */
[----:B------:R-:W-:Y:S06]  /*1450*/  BRA `(.L_x_1400) ;  /* 0x0000000c00647947 */ /* 0x000fec0003800000 */
.L_x_1396:
        /* <DEDUP_REMOVED lines=9> */
.L_x_1404:
[----:B------:R1:W5:Y:S01]  /*14f0*/  LDG.E.U16 R17, desc[UR36][R4.64] ;  /* 0x0000002404117981 */ /* 0x000362000c1e1500 */
[----:B------:R-:W-:Y:S05]  /*1500*/  BRA `(.L_x_1400) ;  /* 0x0000000c00387947 */ /* 0x000fea0003800000 */
.L_x_1403:
        /* <DEDUP_REMOVED lines=9> */
.L_x_1406:
[----:B------:R0:W5:Y:S01]  /*15a0*/  LDG.E.U16 R17, desc[UR36][R4.64] ;  /* 0x0000002404117981 */ /* 0x000162000c1e1500 */
[----:B------:R-:W-:Y:S05]  /*15b0*/  BRA `(.L_x_1400) ;  /* 0x0000000c000c7947 */ /* 0x000fea0003800000 */
.L_x_1405:
        /* <DEDUP_REMOVED lines=9> */
.L_x_1395:
        /* <DEDUP_REMOVED lines=14> */
.L_x_1409:
        /* <DEDUP_REMOVED lines=9> */
.L_x_1408:
        /* <DEDUP_REMOVED lines=27> */
.L_x_1411:
        /* <DEDUP_REMOVED lines=15> */
.L_x_1410:
[----:B------:R-:W2:Y:S02]  /*1a60*/  LDG.E.U16 R0, desc[UR36][R4.64] ;  /* 0x0000002404007981 */ /* 0x000ea4000c1e1500 */
[----:B--2---:R-:W-:-:S05]  /*1a70*/  IMAD.U32 R0, R0, 0x10000, RZ ;  /* 0x0001000000007824 */ /* 0x004fca00078e00ff */
[----:B------:R-:W-:-:S04]  /*1a80*/  F2FP.F16.F32.PACK_AB R0, RZ, R0 ;  /* 0x00000000ff00723e */ /* 0x000fc800000000ff */
[----:B------:R-:W-:Y:S01]  /*1a90*/  PRMT R17, R0, 0x7610, R17 ;  /* 0x0000761000117816 */ /* 0x000fe20000000011 */
[----:B------:R-:W-:Y:S06]  /*1aa0*/  BRA `(.L_x_1400) ;  /* 0x0000000400d07947 */ /* 0x000fec0003800000 */
.L_x_1407:
        /* <DEDUP_REMOVED lines=13> */
.L_x_1414:
        /* <DEDUP_REMOVED lines=21> */
.L_x_1418:
[----:B------:R-:W-:Y:S05]  /*1cd0*/  BSYNC.RECONVERGENT B1 ;  /* 0x0000000000017941 */ /* 0x000fea0003800200 */
.L_x_1417:
[----:B------:R-:W-:Y:S01]  /*1ce0*/  IMAD.SHL.U32 R0, R0, 0x100000, RZ ;  /* 0x0010000000007824 */ /* 0x000fe200078e00ff */
[----:B------:R-:W-:-:S04]  /*1cf0*/  LEA R3, R3, 0x3b800000, 0x17 ;  /* 0x3b80000003037811 */ /* 0x000fc800078eb8ff */
[----:B------:R-:W-:-:S07]  /*1d00*/  LOP3.LUT R0, R3, R0, R7, 0xfe, !PT ;  /* 0x0000000003007212 */ /* 0x000fce00078efe07 */
.L_x_1416:
[----:B------:R-:W-:Y:S05]  /*1d10*/  BSYNC.RECONVERGENT B0 ;  /* 0x0000000000007941 */ /* 0x000fea0003800200 */
.L_x_1415:
[----:B------:R-:W-:-:S04]  /*1d20*/  F2FP.F16.F32.PACK_AB R0, RZ, R0 ;  /* 0x00000000ff00723e */ /* 0x000fc800000000ff */
[----:B------:R-:W-:Y:S01]  /*1d30*/  PRMT R17, R0, 0x7610, R17 ;  /* 0x0000761000117816 */ /* 0x000fe20000000011 */
[----:B------:R-:W-:Y:S06]  /*1d40*/  BRA `(.L_x_1400) ;  /* 0x0000000400287947 */ /* 0x000fec0003800000 */
.L_x_1413:
        /* <DEDUP_REMOVED lines=21> */
.L_x_1422:
[----:B------:R-:W-:Y:S05]  /*1ea0*/  BSYNC.RECONVERGENT B1 ;  /* 0x0000000000017941 */ /* 0x000fea0003800200 */
.L_x_1421:
[----:B------:R-:W-:Y:S01]  /*1eb0*/  IMAD.SHL.U32 R0, R0, 0x200000, RZ ;  /* 0x0020000000007824 */ /* 0x000fe200078e00ff */
[----:B------:R-:W-:-:S04]  /*1ec0*/  LEA R3, R3, 0x37800000, 0x17 ;  /* 0x3780000003037811 */ /* 0x000fc800078eb8ff */
[----:B------:R-:W-:-:S07]  /*1ed0*/  LOP3.LUT R0, R3, R0, R7, 0xfe, !PT ;  /* 0x0000000003007212 */ /* 0x000fce00078efe07 */
.L_x_1420:
[----:B------:R-:W-:Y:S05]  /*1ee0*/  BSYNC.RECONVERGENT B0 ;  /* 0x0000000000007941 */ /* 0x000fea0003800200 */
.L_x_1419:
[----:B------:R-:W-:-:S04]  /*1ef0*/  F2FP.F16.F32.PACK_AB R0, RZ, R0 ;  /* 0x00000000ff00723e */ /* 0x000fc800000000ff */
[----:B------:R-:W-:Y:S01]  /*1f00*/  PRMT R17, R0, 0x7610, R17 ;  /* 0x0000761000117816 */ /* 0x000fe20000000011 */
[----:B------:R-:W-:Y:S06]  /*1f10*/  BRA `(.L_x_1400) ;  /* 0x0000000000b47947 */ /* 0x000fec0003800000 */
.L_x_1412:
[----:B------:R-:W-:-:S09]  /*1f20*/  UISETP.NE.AND UP0, UPT, UR4, 0x1c, UPT ;  /* 0x0000001c0400788c */ /* 0x000fd2000bf05270 */
[----:B------:R-:W-:Y:S05]  /*1f30*/  BRA.U !UP0, `(.L_x_1423) ;  /* 0x00000001089c7547 */ /* 0x000fea000b800000 */
[----:B------:R-:W-:-:S09]  /*1f40*/  UISETP.NE.AND UP0, UPT, UR4, 0x1d, UPT ;  /* 0x0000001d0400788c */ /* 0x000fd2000bf05270 */
[----:B------:R-:W-:Y:S05]  /*1f50*/  BRA.U !UP0, `(.L_x_1424) ;  /* 0x0000000108807547 */ /* 0x000fea000b800000 */
[----:B------:R-:W-:-:S09]  /*1f60*/  UISETP.NE.AND UP0, UPT, UR4, 0x2c, UPT ;  /* 0x0000002c0400788c */ /* 0x000fd2000bf05270 */
[----:B------:R-:W-:Y:S05]  /*1f70*/  BRA.U !UP0, `(.L_x_1425) ;  /* 0x0000000108487547 */ /* 0x000fea000b800000 */
.L_x_1399:
        /* <DEDUP_REMOVED lines=16> */
.L_x_1426:
[----:B------:R-:W-:Y:S01]  /*2080*/  PRMT R17, RZ, 0x7610, R17 ;  /* 0x00007610ff117816 */ /* 0x000fe20000000011 */
[----:B------:R-:W-:Y:S06]  /*2090*/  BRA `(.L_x_1400) ;  /* 0x0000000000547947 */ /* 0x000fec0003800000 */
.L_x_1425:
        /* <DEDUP_REMOVED lines=8> */
.L_x_1428:
[----:B------:R-:W-:Y:S05]  /*2120*/  BSYNC.RECONVERGENT B0 ;  /* 0x0000000000007941 */ /* 0x000fea0003800200 */
.L_x_1427:
[----:B------:R-:W-:-:S04]  /*2130*/  F2FP.F16.F32.PACK_AB R0, RZ, R0 ;  /* 0x00000000ff00723e */ /* 0x000fc800000000ff */
[----:B------:R-:W-:Y:S01]  /*2140*/  PRMT R17, R0, 0x7610, R17 ;  /* 0x0000761000117816 */ /* 0x000fe20000000011 */
[----:B------:R-:W-:Y:S06]  /*2150*/  BRA `(.L_x_1400) ;  /* 0x0000000000247947 */ /* 0x000fec0003800000 */
.L_x_1424:
[----:B------:R-:W2:Y:S02]  /*2160*/  LDG.E.64 R4, desc[UR36][R4.64] ;  /* 0x0000002404047981 */ /* 0x000ea4000c1e1b00 */
[----:B--2---:R-:W0:Y:S02]  /*2170*/  I2F.U64 R0, R4 ;  /* 0x0000000400007312 */ /* 0x004e240000301000 */
[----:B0-----:R-:W-:-:S04]  /*2180*/  F2FP.F16.F32.PACK_AB R0, RZ, R0 ;  /* 0x00000000ff00723e */ /* 0x001fc800000000ff */
[----:B------:R-:W-:Y:S01]  /*2190*/  PRMT R17, R0, 0x7610, R17 ;  /* 0x0000761000117816 */ /* 0x000fe20000000011 */
[----:B------:R-:W-:Y:S06]  /*21a0*/  BRA `(.L_x_1400) ;  /* 0x0000000000107947 */ /* 0x000fec0003800000 */
.L_x_1423:
[----:B------:R-:W2:Y:S02]  /*21b0*/  LDG.E R4, desc[UR36][R4.64] ;  /* 0x0000002404047981 */ /* 0x000ea4000c1e1900 */
[----:B--2---:R-:W-:-:S04]  /*21c0*/  I2FP.F32.U32 R0, R4 ;  /* 0x0000000400007245 */ /* 0x004fc80000201000 */
[----:B------:R-:W-:-:S04]  /*21d0*/  F2FP.F16.F32.PACK_AB R0, RZ, R0 ;  /* 0x00000000ff00723e */ /* 0x000fc800000000ff */
[----:B------:R-:W-:-:S07]  /*21e0*/  PRMT R17, R0, 0x7610, R17 ;  /* 0x0000761000117816 */ /* 0x000fce0000000011 */
.L_x_1400:
[----:B------:R-:W-:-:S07]  /*21f0*/  VIADD R27, R19, 0x80 ;  /* 0x00000080131b7836 */ /* 0x000fce0000000000 */
.L_x_1360:
[----:B------:R-:W-:Y:S05]  /*2200*/  BSYNC.RECONVERGENT B6 ;  /* 0x0000000000067941 */ /* 0x000fea0003800200 */
.L_x_1359:
[----:B------:R-:W-:Y:S01]  /*2210*/  ISETP.GE.AND P0, PT, R27, R28, PT ;  /* 0x0000001c1b00720c */ /* 0x000fe20003f06270 */
[----:B------:R-:W-:Y:S01]  /*2220*/  BSSY.RECONVERGENT B6, `(.L_x_1429) ;  /* 0x0000216000067945 */ /* 0x000fe20003800200 */
[----:B------:R-:W-:Y:S02]  /*2230*/  PRMT R18, RZ, 0x7610, R18 ;  /* 0x00007610ff127816 */ /* 0x000fe40000000012 */
[----:B------:R-:W-:-:S09]  /*2240*/  PRMT R22, RZ, 0x7610, R22 ;  /* 0x00007610ff167816 */ /* 0x000fd20000000016 */
[----:B------:R-:W-:Y:S05]  /*2250*/  @P0 BRA `(.L_x_1430) ;  /* 0x0000002000480947 */ /* 0x000fea0003800000 */
[----:B01----:R-:W0:Y:S01]  /*2260*/  LDC.64 R4, c[0x0][0x3a0] ;  /* 0x0000e800ff047b82 */ /* 0x003e220000000a00 */
        /* <DEDUP_REMOVED lines=21> */
.L_x_1434:
[----:B------:R-:W2:Y:S02]  /*23c0*/  LDG.E.U8 R4, desc[UR36][R4.64] ;  /* 0x0000002404047981 */ /* 0x000ea4000c1e1100 */
[----:B--2---:R-:W-:-:S04]  /*23d0*/  I2FP.F32.U32 R0, R4 ;  /* 0x0000000400007245 */ /* 0x004fc80000201000 */
[----:B------:R-:W-:-:S04]  /*23e0*/  F2FP.F16.F32.PACK_AB R0, RZ, R0 ;  /* 0x00000000ff00723e */ /* 0x000fc800000000ff */
[----:B------:R-:W-:Y:S01]  /*23f0*/  PRMT R18, R0, 0x7610, R18 ;  /* 0x0000761000127816 */ /* 0x000fe20000000012 */
[----:B------:R-:W-:Y:S06]  /*2400*/  BRA `(.L_x_1436) ;  /* 0x0000000c00b87947 */ /* 0x000fec0003800000 */
.L_x_1433:
        /* <DEDUP_REMOVED lines=11> */
.L_x_1438:
[----:B------:R-:W2:Y:S02]  /*24c0*/  LDG.E R4, desc[UR36][R4.64] ;  /* 0x0000002404047981 */ /* 0x000ea4000c1e1900 */
[----:B--2---:R-:W-:-:S04]  /*24d0*/  I2FP.F32.S32 R0, R4 ;  /* 0x0000000400007245 */ /* 0x004fc80000201400 */
[----:B------:R-:W-:-:S04]  /*24e0*/  F2FP.F16.F32.PACK_AB R0, RZ, R0 ;  /* 0x00000000ff00723e */ /* 0x000fc800000000ff */
[----:B------:R-:W-:Y:S01]  /*24f0*/  PRMT R18, R0, 0x7610, R18 ;  /* 0x0000761000127816 */ /* 0x000fe20000000012 */
[----:B------:R-:W-:Y:S06]  /*2500*/  BRA `(.L_x_1436) ;  /* 0x0000000c00787947 */ /* 0x000fec0003800000 */
.L_x_1437:
[----:B------:R-:W2:Y:S02]  /*2510*/  LDG.E.U16 R4, desc[UR36][R4.64] ;  /* 0x0000002404047981 */ /* 0x000ea4000c1e1500 */
[----:B--2---:R-:W0:Y:S02]  /*2520*/  I2F.S16 R0, R4 ;  /* 0x0000000400007306 */ /* 0x004e240000101400 */
[----:B0-----:R-:W-:-:S04]  /*2530*/  F2FP.F16.F32.PACK_AB R0, RZ, R0 ;  /* 0x00000000ff00723e */ /* 0x001fc800000000ff */
[----:B------:R-:W-:Y:S01]  /*2540*/  PRMT R18, R0, 0x7610, R18 ;  /* 0x0000761000127816 */ /* 0x000fe20000000012 */
[----:B------:R-:W-:Y:S06]  /*2550*/  BRA `(.L_x_1436) ;  /* 0x0000000c00647947 */ /* 0x000fec0003800000 */
.L_x_1432:
        /* <DEDUP_REMOVED lines=9> */
.L_x_1440:
[----:B------:R1:W5:Y:S01]  /*25f0*/  LDG.E.U16 R18, desc[UR36][R4.64] ;  /* 0x0000002404127981 */ /* 0x000362000c1e1500 */
[----:B------:R-:W-:Y:S05]  /*2600*/  BRA `(.L_x_1436) ;  /* 0x0000000c00387947 */ /* 0x000fea0003800000 */
.L_x_1439:
        /* <DEDUP_REMOVED lines=9> */
.L_x_1442:
[----:B------:R0:W5:Y:S01]  /*26a0*/  LDG.E.U16 R18, desc[UR36][R4.64] ;  /* 0x0000002404127981 */ /* 0x000162000c1e1500 */
[----:B------:R-:W-:Y:S05]  /*26b0*/  BRA `(.L_x_1436) ;  /* 0x0000000c000c7947 */ /* 0x000fea0003800000 */
.L_x_1441:
        /* <DEDUP_REMOVED lines=9> */
.L_x_1431:
        /* <DEDUP_REMOVED lines=14> */
.L_x_1445:
        /* <DEDUP_REMOVED lines=9> */
.L_x_1444:
        /* <DEDUP_REMOVED lines=27> */
.L_x_1447:
        /* <DEDUP_REMOVED lines=12> */
[----:B------:R-:W-:-:S04]  /*2b30*/  F2FP.F16.F32.PACK_AB R0, RZ, R0 ;  /* 0x00000000ff00723e */ /* 0x000fc800000000ff */
[----:B------:R-:W-:Y:S01]  /*2b40*/  PRMT R18, R0, 0x7610, R18 ;  /* 0x0000761000127816 */ /* 0x000fe20000000012 */
[----:B------:R-:W-:Y:S06]  /*2b50*/  BRA `(.L_x_1436) ;  /* 0x0000000400e47947 */ /* 0x000fec0003800000 */
.L_x_1446:
[----:B------:R-:W2:Y:S02]  /*2b60*/  LDG.E.U16 R0, desc[UR36][R4.64] ;  /* 0x0000002404007981 */ /* 0x000ea4000c1e1500 */
[----:B--2---:R-:W-:-:S05]  /*2b70*/  IMAD.U32 R0, R0, 0x10000, RZ ;  /* 0x0001000000007824 */ /* 0x004fca00078e00ff */
[----:B------:R-:W-:-:S04]  /*2b80*/  F2FP.F16.F32.PACK_AB R0, RZ, R0 ;  /* 0x00000000ff00723e */ /* 0x000fc800000000ff */
[----:B------:R-:W-:Y:S01]  /*2b90*/  PRMT R18, R0, 0x7610, R18 ;  /* 0x0000761000127816 */ /* 0x000fe20000000012 */
[----:B------:R-:W-:Y:S06]  /*2ba0*/  BRA `(.L_x_1436) ;  /* 0x0000000400d07947 */ /* 0x000fec0003800000 */
.L_x_1443:
        /* <DEDUP_REMOVED lines=13> */
.L_x_1450:
        /* <DEDUP_REMOVED lines=21> */
.L_x_1454:
[----:B------:R-:W-:Y:S05]  /*2dd0*/  BSYNC.RECONVERGENT B1 ;  /* 0x0000000000017941 */ /* 0x000fea0003800200 */
.L_x_1453:
[----:B------:R-:W-:Y:S01]  /*2de0*/  IMAD.SHL.U32 R0, R0, 0x100000, RZ ;  /* 0x0010000000007824 */ /* 0x000fe200078e00ff */
[----:B------:R-:W-:-:S04]  /*2df0*/  LEA R3, R3, 0x3b800000, 0x17 ;  /* 0x3b80000003037811 */ /* 0x000fc800078eb8ff */
[----:B------:R-:W-:-:S07]  /*2e00*/  LOP3.LUT R0, R3, R0, R7, 0xfe, !PT ;  /* 0x0000000003007212 */ /* 0x000fce00078efe07 */
.L_x_1452:
[----:B------:R-:W-:Y:S05]  /*2e10*/  BSYNC.RECONVERGENT B0 ;  /* 0x0000000000007941 */ /* 0x000fea0003800200 */
.L_x_1451:
[----:B------:R-:W-:-:S04]  /*2e20*/  F2FP.F16.F32.PACK_AB R0, RZ, R0 ;  /* 0x00000000ff00723e */ /* 0x000fc800000000ff */
[----:B------:R-:W-:Y:S01]  /*2e30*/  PRMT R18, R0, 0x7610, R18 ;  /* 0x0000761000127816 */ /* 0x000fe20000000012 */
[----:B------:R-:W-:Y:S06]  /*2e40*/  BRA `(.L_x_1436) ;  /* 0x0000000400287947 */ /* 0x000fec0003800000 */
.L_x_1449:
        /* <DEDUP_REMOVED lines=21> */
.L_x_1458:
[----:B------:R-:W-:Y:S05]  /*2fa0*/  BSYNC.RECONVERGENT B1 ;  /* 0x0000000000017941 */ /* 0x000fea0003800200 */
.L_x_1457:
[----:B------:R-:W-:Y:S01]  /*2fb0*/  IMAD.SHL.U32 R0, R0, 0x200000, RZ ;  /* 0x0020000000007824 */ /* 0x000fe200078e00ff */
[----:B------:R-:W-:-:S04]  /*2fc0*/  LEA R3, R3, 0x37800000, 0x17 ;  /* 0x3780000003037811 */ /* 0x000fc800078eb8ff */
[----:B------:R-:W-:-:S07]  /*2fd0*/  LOP3.LUT R0, R3, R0, R7, 0xfe, !PT ;  /* 0x0000000003007212 */ /* 0x000fce00078efe07 */
.L_x_1456:
[----:B------:R-:W-:Y:S05]  /*2fe0*/  BSYNC.RECONVERGENT B0 ;  /* 0x0000000000007941 */ /* 0x000fea0003800200 */
.L_x_1455:
[----:B------:R-:W-:-:S04]  /*2ff0*/  F2FP.F16.F32.PACK_AB R0, RZ, R0 ;  /* 0x00000000ff00723e */ /* 0x000fc800000000ff */
[----:B------:R-:W-:Y:S01]  /*3000*/  PRMT R18, R0, 0x7610, R18 ;  /* 0x0000761000127816 */ /* 0x000fe20000000012 */
[----:B------:R-:W-:Y:S06]  /*3010*/  BRA `(.L_x_1436) ;  /* 0x0000000000b47947 */ /* 0x000fec0003800000 */
.L_x_1448:
        /* <DEDUP_REMOVED lines=14> */
.L_x_1462:
[----:B------:R-:W-:Y:S05]  /*3100*/  BSYNC.RECONVERGENT B0 ;  /* 0x0000000000007941 */ /* 0x000fea0003800200 */
.L_x_1461:
[----:B------:R-:W-:-:S04]  /*3110*/  F2FP.F16.F32.PACK_AB R0, RZ, R0 ;  /* 0x00000000ff00723e */ /* 0x000fc800000000ff */
[----:B------:R-:W-:Y:S01]  /*3120*/  PRMT R18, R0, 0x7610, R18 ;  /* 0x0000761000127816 */ /* 0x000fe20000000012 */
[----:B------:R-:W-:Y:S06]  /*3130*/  BRA `(.L_x_1436) ;  /* 0x00000000006c7947 */ /* 0x000fec0003800000 */
.L_x_1435:
        /* <DEDUP_REMOVED lines=16> */
.L_x_1463:
[----:B------:R-:W-:Y:S01]  /*3240*/  PRMT R18, RZ, 0x7610, R18 ;  /* 0x00007610ff127816 */ /* 0x000fe20000000012 */
[----:B------:R-:W-:Y:S06]  /*3250*/  BRA `(.L_x_1436) ;  /* 0x0000000000247947 */ /* 0x000fec0003800000 */
.L_x_1460:
[----:B------:R-:W2:Y:S02]  /*3260*/  LDG.E.64 R4, desc[UR36][R4.64] ;  /* 0x0000002404047981 */ /* 0x000ea4000c1e1b00 */
[----:B--2---:R-:W0:Y:S02]  /*3270*/  I2F.U64 R0, R4 ;  /* 0x0000000400007312 */ /* 0x004e240000301000 */
[----:B0-----:R-:W-:-:S04]  /*3280*/  F2FP.F16.F32.PACK_AB R0, RZ, R0 ;  /* 0x00000000ff00723e */ /* 0x001fc800000000ff */
[----:B------:R-:W-:Y:S01]  /*3290*/  PRMT R18, R0, 0x7610, R18 ;  /* 0x0000761000127816 */ /* 0x000fe20000000012 */
[----:B------:R-:W-:Y:S06]  /*32a0*/  BRA `(.L_x_1436) ;  /* 0x0000000000107947 */ /* 0x000fec0003800000 */
.L_x_1459:
[----:B------:R-:W2:Y:S02]  /*32b0*/  LDG.E R4, desc[UR36][R4.64] ;  /* 0x0000002404047981 */ /* 0x000ea4000c1e1900 */
[----:B--2---:R-:W-:-:S04]  /*32c0*/  I2FP.F32.U32 R0, R4 ;  /* 0x0000000400007245 */ /* 0x004fc80000201000 */
[----:B------:R-:W-:-:S04]  /*32d0*/  F2FP.F16.F32.PACK_AB R0, RZ, R0 ;  /* 0x00000000ff00723e */ /* 0x000fc800000000ff */
[----:B------:R-:W-:-:S07]  /*32e0*/  PRMT R18, R0, 0x7610, R18 ;  /* 0x0000761000127816 */ /* 0x000fce0000000012 */
.L_x_1436:
        /* <DEDUP_REMOVED lines=21> */
.L_x_1467:
[----:B------:R-:W2:Y:S02]  /*3440*/  LDG.E.U8 R4, desc[UR36][R4.64] ;  /* 0x0000002404047981 */ /* 0x000ea4000c1e1100 */
[----:B--2---:R-:W-:-:S04]  /*3450*/  I2FP.F32.U32 R0, R4 ;  /* 0x0000000400007245 */ /* 0x004fc80000201000 */
[----:B------:R-:W-:-:S04]  /*3460*/  F2FP.F16.F32.PACK_AB R0, RZ, R0 ;  /* 0x00000000ff00723e */ /* 0x000fc800000000ff */
[----:B------:R-:W-:Y:S01]  /*3470*/  PRMT R22, R0, 0x7610, R22 ;  /* 0x0000761000167816 */ /* 0x000fe20000000016 */
[----:B------:R-:W-:Y:S06]  /*3480*/  BRA `(.L_x_1469) ;  /* 0x0000000c00b87947 */ /* 0x000fec0003800000 */
.L_x_1466:
        /* <DEDUP_REMOVED lines=11> */
.L_x_1471:
[----:B------:R-:W2:Y:S02]  /*3540*/  LDG.E R4, desc[UR36][R4.64] ;  /* 0x0000002404047981 */ /* 0x000ea4000c1e1900 */
[----:B--2---:R-:W-:-:S04]  /*3550*/  I2FP.F32.S32 R0, R4 ;  /* 0x0000000400007245 */ /* 0x004fc80000201400 */
[----:B------:R-:W-:-:S04]  /*3560*/  F2FP.F16.F32.PACK_AB R0, RZ, R0 ;  /* 0x00000000ff00723e */ /* 0x000fc800000000ff */
[----:B------:R-:W-:Y:S01]  /*3570*/  PRMT R22, R0, 0x7610, R22 ;  /* 0x0000761000167816 */ /* 0x000fe20000000016 */
[----:B------:R-:W-:Y:S06]  /*3580*/  BRA `(.L_x_1469) ;  /* 0x0000000c00787947 */ /* 0x000fec0003800000 */
.L_x_1470:
[----:B------:R-:W2:Y:S02]  /*3590*/  LDG.E.U16 R4, desc[UR36][R4.64] ;  /* 0x0000002404047981 */ /* 0x000ea4000c1e1500 */
[----:B--2---:R-:W0:Y:S02]  /*35a0*/  I2F.S16 R0, R4 ;  /* 0x0000000400007306 */ /* 0x004e240000101400 */
[----:B0-----:R-:W-:-:S04]  /*35b0*/  F2FP.F16.F32.PACK_AB R0, RZ, R0 ;  /* 0x00000000ff00723e */ /* 0x001fc800000000ff */
[----:B------:R-:W-:Y:S01]  /*35c0*/  PRMT R22, R0, 0x7610, R22 ;  /* 0x0000761000167816 */ /* 0x000fe20000000016 */
[----:B------:R-:W-:Y:S06]  /*35d0*/  BRA `(.L_x_1469) ;  /* 0x0000000c00647947 */ /* 0x000fec0003800000 */
.L_x_1465:
        /* <DEDUP_REMOVED lines=9> */
.L_x_1473:
[----:B------:R1:W5:Y:S01]  /*3670*/  LDG.E.U16 R22, desc[UR36][R4.64] ;  /* 0x0000002404167981 */ /* 0x000362000c1e1500 */
[----:B------:R-:W-:Y:S05]  /*3680*/  BRA `(.L_x_1469) ;  /* 0x0000000c00387947 */ /* 0x000fea0003800000 */
.L_x_1472:
        /* <DEDUP_REMOVED lines=9> */
.L_x_1475:
[----:B------:R0:W5:Y:S01]  /*3720*/  LDG.E.U16 R22, desc[UR36][R4.64] ;  /* 0x0000002404167981 */ /* 0x000162000c1e1500 */
[----:B------:R-:W-:Y:S05]  /*3730*/  BRA `(.L_x_1469) ;  /* 0x0000000c000c7947 */ /* 0x000fea0003800000 */
.L_x_1474:
        /* <DEDUP_REMOVED lines=9> */
.L_x_1464:
        /* <DEDUP_REMOVED lines=14> */
.L_x_1478:
        /* <DEDUP_REMOVED lines=9> */
.L_x_1477:
        /* <DEDUP_REMOVED lines=27> */
.L_x_1480:
        /* <DEDUP_REMOVED lines=15> */
.L_x_1479:
[----:B------:R-:W2:Y:S02]  /*3be0*/  LDG.E.U16 R0, desc[UR36][R4.64] ;  /* 0x0000002404007981 */ /* 0x000ea4000c1e1500 */
[----:B--2---:R-:W-:-:S05]  /*3bf0*/  IMAD.U32 R0, R0, 0x10000, RZ ;  /* 0x0001000000007824 */ /* 0x004fca00078e00ff */
[----:B------:R-:W-:-:S04]  /*3c00*/  F2FP.F16.F32.PACK_AB R0, RZ, R0 ;  /* 0x00000000ff00723e */ /* 0x000fc800000000ff */
[----:B------:R-:W-:Y:S01]  /*3c10*/  PRMT R22, R0, 0x7610, R22 ;  /* 0x0000761000167816 */ /* 0x000fe20000000016 */
[----:B------:R-:W-:Y:S06]  /*3c20*/  BRA `(.L_x_1469) ;  /* 0x0000000400d07947 */ /* 0x000fec0003800000 */
.L_x_1476:
        /* <DEDUP_REMOVED lines=13> */
.L_x_1483:
        /* <DEDUP_REMOVED lines=21> */
.L_x_1487:
[----:B------:R-:W-:Y:S05]  /*3e50*/  BSYNC.RECONVERGENT B1 ;  /* 0x0000000000017941 */ /* 0x000fea0003800200 */
.L_x_1486:
[----:B------:R-:W-:Y:S01]  /*3e60*/  IMAD.SHL.U32 R0, R0, 0x100000, RZ ;  /* 0x0010000000007824 */ /* 0x000fe200078e00ff */
[----:B------:R-:W-:-:S04]  /*3e70*/  LEA R3, R3, 0x3b800000, 0x17 ;  /* 0x3b80000003037811 */ /* 0x000fc800078eb8ff */
[----:B------:R-:W-:-:S07]  /*3e80*/  LOP3.LUT R0, R3, R0, R7, 0xfe, !PT ;  /* 0x0000000003007212 */ /* 0x000fce00078efe07 */
.L_x_1485:
[----:B------:R-:W-:Y:S05]  /*3e90*/  BSYNC.RECONVERGENT B0 ;  /* 0x0000000000007941 */ /* 0x000fea0003800200 */
.L_x_1484:
[----:B------:R-:W-:-:S04]  /*3ea0*/  F2FP.F16.F32.PACK_AB R0, RZ, R0 ;  /* 0x00000000ff00723e */ /* 0x000fc800000000ff */
[----:B------:R-:W-:Y:S01]  /*3eb0*/  PRMT R22, R0, 0x7610, R22 ;  /* 0x0000761000167816 */ /* 0x000fe20000000016 */
[----:B------:R-:W-:Y:S06]  /*3ec0*/  BRA `(.L_x_1469) ;  /* 0x0000000400287947 */ /* 0x000fec0003800000 */
.L_x_1482:
        /* <DEDUP_REMOVED lines=21> */
.L_x_1491:
[----:B------:R-:W-:Y:S05]  /*4020*/  BSYNC.RECONVERGENT B1 ;  /* 0x0000000000017941 */ /* 0x000fea0003800200 */
.L_x_1490:
[----:B------:R-:W-:Y:S01]  /*4030*/  IMAD.SHL.U32 R0, R0, 0x200000, RZ ;  /* 0x0020000000007824 */ /* 0x000fe200078e00ff */
[----:B------:R-:W-:-:S04]  /*4040*/  LEA R3, R3, 0x37800000, 0x17 ;  /* 0x3780000003037811 */ /* 0x000fc800078eb8ff */
[----:B------:R-:W-:-:S07]  /*4050*/  LOP3.LUT R0, R3, R0, R7, 0xfe, !PT ;  /* 0x0000000003007212 */ /* 0x000fce00078efe07 */
.L_x_1489:
[----:B------:R-:W-:Y:S05]  /*4060*/  BSYNC.RECONVERGENT B0 ;  /* 0x0000000000007941 */ /* 0x000fea0003800200 */
.L_x_1488:
[----:B------:R-:W-:-:S04]  /*4070*/  F2FP.F16.F32.PACK_AB R0, RZ, R0 ;  /* 0x00000000ff00723e */ /* 0x000fc800000000ff */
[----:B------:R-:W-:Y:S01]  /*4080*/  PRMT R22, R0, 0x7610, R22 ;  /* 0x0000761000167816 */ /* 0x000fe20000000016 */
[----:B------:R-:W-:Y:S06]  /*4090*/  BRA `(.L_x_1469) ;  /* 0x0000000000b47947 */ /* 0x000fec0003800000 */
.L_x_1481:
        /* <DEDUP_REMOVED lines=14> */
.L_x_1495:
[----:B------:R-:W-:Y:S05]  /*4180*/  BSYNC.RECONVERGENT B0 ;  /* 0x0000000000007941 */ /* 0x000fea0003800200 */
.L_x_1494:
[----:B------:R-:W-:-:S04]  /*4190*/  F2FP.F16.F32.PACK_AB R0, RZ, R0 ;  /* 0x00000000ff00723e */ /* 0x000fc800000000ff */
[----:B------:R-:W-:Y:S01]  /*41a0*/  PRMT R22, R0, 0x7610, R22 ;  /* 0x0000761000167816 */ /* 0x000fe20000000016 */
[----:B------:R-:W-:Y:S06]  /*41b0*/  BRA `(.L_x_1469) ;  /* 0x00000000006c7947 */ /* 0x000fec0003800000 */
.L_x_1468:
        /* <DEDUP_REMOVED lines=16> */
.L_x_1496:
[----:B------:R-:W-:Y:S01]  /*42c0*/  PRMT R22, RZ, 0x7610, R22 ;  /* 0x00007610ff167816 */ /* 0x000fe20000000016 */
[----:B------:R-:W-:Y:S06]  /*42d0*/  BRA `(.L_x_1469) ;  /* 0x0000000000247947 */ /* 0x000fec0003800000 */
.L_x_1493:
[----:B------:R-:W2:Y:S02]  /*42e0*/  LDG.E.64 R4, desc[UR36][R4.64] ;  /* 0x0000002404047981 */ /* 0x000ea4000c1e1b00 */
[----:B--2---:R-:W0:Y:S02]  /*42f0*/  I2F.U64 R0, R4 ;  /* 0x0000000400007312 */ /* 0x004e240000301000 */
[----:B0-----:R-:W-:-:S04]  /*4300*/  F2FP.F16.F32.PACK_AB R0, RZ, R0 ;  /* 0x00000000ff00723e */ /* 0x001fc800000000ff */
[----:B------:R-:W-:Y:S01]  /*4310*/  PRMT R22, R0, 0x7610, R22 ;  /* 0x0000761000167816 */ /* 0x000fe20000000016 */
[----:B------:R-:W-:Y:S06]  /*4320*/  BRA `(.L_x_1469) ;  /* 0x0000000000107947 */ /* 0x000fec0003800000 */
.L_x_1492:
[----:B------:R-:W2:Y:S02]  /*4330*/  LDG.E R4, desc[UR36][R4.64] ;  /* 0x0000002404047981 */ /* 0x000ea4000c1e1900 */
[----:B--2---:R-:W-:-:S04]  /*4340*/  I2FP.F32.U32 R0, R4 ;  /* 0x0000000400007245 */ /* 0x004fc80000201000 */
[----:B------:R-:W-:-:S04]  /*4350*/  F2FP.F16.F32.PACK_AB R0, RZ, R0 ;  /* 0x00000000ff00723e */ /* 0x000fc800000000ff */
[----:B------:R-:W-:-:S07]  /*4360*/  PRMT R22, R0, 0x7610, R22 ;  /* 0x0000761000167816 */ /* 0x000fce0000000016 */
.L_x_1469:
[----:B------:R-:W-:-:S07]  /*4370*/  VIADD R27, R27, 0x80 ;  /* 0x000000801b1b7836 */ /* 0x000fce0000000000 */
.L_x_1430:
[----:B------:R-:W-:Y:S05]  /*4380*/  BSYNC.RECONVERGENT B6 ;  /* 0x0000000000067941 */ /* 0x000fea0003800200 */
.L_x_1429:
        /* <DEDUP_REMOVED lines=27> */
.L_x_1502:
[----:B------:R-:W2:Y:S02]  /*4540*/  LDG.E.U8 R4, desc[UR36][R4.64] ;  /* 0x0000002404047981 */ /* 0x000ea4000c1e1100 */
[----:B--2---:R-:W-:-:S04]  /*4550*/  I2FP.F32.U32 R0, R4 ;  /* 0x0000000400007245 */ /* 0x004fc80000201000 */
[----:B------:R-:W-:-:S04]  /*4560*/  F2FP.F16.F32.PACK_AB R0, RZ, R0 ;  /* 0x00000000ff00723e */ /* 0x000fc800000000ff */
[----:B------:R-:W-:Y:S01]  /*4570*/  PRMT R23, R0, 0x7610, R23 ;  /* 0x0000761000177816 */ /* 0x000fe20000000017 */
[----:B------:R-:W-:Y:S06]  /*4580*/  BRA `(.L_x_1504) ;  /* 0x0000000c00b87947 */ /* 0x000fec0003800000 */
.L_x_1501:
        /* <DEDUP_REMOVED lines=11> */
.L_x_1506:
[----:B------:R-:W2:Y:S02]  /*4640*/  LDG.E R4, desc[UR36][R4.64] ;  /* 0x0000002404047981 */ /* 0x000ea4000c1e1900 */
[----:B--2---:R-:W-:-:S04]  /*4650*/  I2FP.F32.S32 R0, R4 ;  /* 0x0000000400007245 */ /* 0x004fc80000201400 */
[----:B------:R-:W-:-:S04]  /*4660*/  F2FP.F16.F32.PACK_AB R0, RZ, R0 ;  /* 0x00000000ff00723e */ /* 0x000fc800000000ff */
[----:B------:R-:W-:Y:S01]  /*4670*/  PRMT R23, R0, 0x7610, R23 ;  /* 0x0000761000177816 */ /* 0x000fe20000000017 */
[----:B------:R-:W-:Y:S06]  /*4680*/  BRA `(.L_x_1504) ;  /* 0x0000000c00787947 */ /* 0x000fec0003800000 */
.L_x_1505:
[----:B------:R-:W2:Y:S02]  /*4690*/  LDG.E.U16 R4, desc[UR36][R4.64] ;  /* 0x0000002404047981 */ /* 0x000ea4000c1e1500 */
[----:B--2---:R-:W0:Y:S02]  /*46a0*/  I2F.S16 R0, R4 ;  /* 0x0000000400007306 */ /* 0x004e240000101400 */
[----:B0-----:R-:W-:-:S04]  /*46b0*/  F2FP.F16.F32.PACK_AB R0, RZ, R0 ;  /* 0x00000000ff00723e */ /* 0x001fc800000000ff */
[----:B------:R-:W-:Y:S01]  /*46c0*/  PRMT R23, R0, 0x7610, R23 ;  /* 0x0000761000177816 */ /* 0x000fe20000000017 */
[----:B------:R-:W-:Y:S06]  /*46d0*/  BRA `(.L_x_1504) ;  /* 0x0000000c00647947 */ /* 0x000fec0003800000 */
.L_x_1500:
        /* <DEDUP_REMOVED lines=9> */
.L_x_1508:
[----:B------:R1:W5:Y:S01]  /*4770*/  LDG.E.U16 R23, desc[UR36][R4.64] ;  /* 0x0000002404177981 */ /* 0x000362000c1e1500 */
[----:B------:R-:W-:Y:S05]  /*4780*/  BRA `(.L_x_1504) ;  /* 0x0000000c00387947 */ /* 0x000fea0003800000 */
.L_x_1507:
        /* <DEDUP_REMOVED lines=9> */
.L_x_1510:
[----:B------:R0:W5:Y:S01]  /*4820*/  LDG.E.U16 R23, desc[UR36][R4.64] ;  /* 0x0000002404177981 */ /* 0x000162000c1e1500 */
[----:B------:R-:W-:Y:S05]  /*4830*/  BRA `(.L_x_1504) ;  /* 0x0000000c000c7947 */ /* 0x000fea0003800000 */
.L_x_1509:
        /* <DEDUP_REMOVED lines=9> */
.L_x_1499:
        /* <DEDUP_REMOVED lines=14> */
.L_x_1513:
        /* <DEDUP_REMOVED lines=9> */
.L_x_1512:
        /* <DEDUP_REMOVED lines=27> */
.L_x_1515:
        /* <DEDUP_REMOVED lines=15> */
.L_x_1514:
[----:B------:R-:W2:Y:S02]  /*4ce0*/  LDG.E.U16 R0, desc[UR36][R4.64] ;  /* 0x0000002404007981 */ /* 0x000ea4000c1e1500 */
[----:B--2---:R-:W-:-:S05]  /*4cf0*/  IMAD.U32 R0, R0, 0x10000, RZ ;  /* 0x0001000000007824 */ /* 0x004fca00078e00ff */
[----:B------:R-:W-:-:S04]  /*4d00*/  F2FP.F16.F32.PACK_AB R0, RZ, R0 ;  /* 0x00000000ff00723e */ /* 0x000fc800000000ff */
[----:B------:R-:W-:Y:S01]  /*4d10*/  PRMT R23, R0, 0x7610, R23 ;  /* 0x0000761000177816 */ /* 0x000fe20000000017 */
[----:B------:R-:W-:Y:S06]  /*4d20*/  BRA `(.L_x_1504) ;  /* 0x0000000400d07947 */ /* 0x000fec0003800000 */
.L_x_1511:
        /* <DEDUP_REMOVED lines=13> */
.L_x_1518:
        /* <DEDUP_REMOVED lines=21> */
.L_x_1522:
[----:B------:R-:W-:Y:S05]  /*4f50*/  BSYNC.RECONVERGENT B1 ;  /* 0x0000000000017941 */ /* 0x000fea0003800200 */
.L_x_1521:
[----:B------:R-:W-:Y:S01]  /*4f60*/  IMAD.SHL.U32 R0, R0, 0x100000, RZ ;  /* 0x0010000000007824 */ /* 0x000fe200078e00ff */
[----:B------:R-:W-:-:S04]  /*4f70*/  LEA R3, R3, 0x3b800000, 0x17 ;  /* 0x3b80000003037811 */ /* 0x000fc800078eb8ff */
[----:B------:R-:W-:-:S07]  /*4f80*/  LOP3.LUT R0, R3, R0, R7, 0xfe, !PT ;  /* 0x0000000003007212 */ /* 0x000fce00078efe07 */
.L_x_1520:
[----:B------:R-:W-:Y:S05]  /*4f90*/  BSYNC.RECONVERGENT B0 ;  /* 0x0000000000007941 */ /* 0x000fea0003800200 */
.L_x_1519:
[----:B------:R-:W-:-:S04]  /*4fa0*/  F2FP.F16.F32.PACK_AB R0, RZ, R0 ;  /* 0x00000000ff00723e */ /* 0x000fc800000000ff */
[----:B------:R-:W-:Y:S01]  /*4fb0*/  PRMT R23, R0, 0x7610, R23 ;  /* 0x0000761000177816 */ /* 0x000fe20000000017 */
[----:B------:R-:W-:Y:S06]  /*4fc0*/  BRA `(.L_x_1504) ;  /* 0x0000000400287947 */ /* 0x000fec0003800000 */
.L_x_1517:
        /* <DEDUP_REMOVED lines=21> */
.L_x_1526:
[----:B------:R-:W-:Y:S05]  /*5120*/  BSYNC.RECONVERGENT B1 ;  /* 0x0000000000017941 */ /* 0x000fea0003800200 */
.L_x_1525:
[----:B------:R-:W-:Y:S01]  /*5130*/  IMAD.SHL.U32 R0, R0, 0x200000, RZ ;  /* 0x0020000000007824 */ /* 0x000fe200078e00ff */
[----:B------:R-:W-:-:S04]  /*5140*/  LEA R3, R3, 0x37800000, 0x17 ;  /* 0x3780000003037811 */ /* 0x000fc800078eb8ff */
[----:B------:R-:W-:-:S07]  /*5150*/  LOP3.LUT R0, R3, R0, R7, 0xfe, !PT ;  /* 0x0000000003007212 */ /* 0x000fce00078efe07 */
.L_x_1524:
[----:B------:R-:W-:Y:S05]  /*5160*/  BSYNC.RECONVERGENT B0 ;  /* 0x0000000000007941 */ /* 0x000fea0003800200 */
.L_x_1523:
[----:B------:R-:W-:-:S04]  /*5170*/  F2FP.F16.F32.PACK_AB R0, RZ, R0 ;  /* 0x00000000ff00723e */ /* 0x000fc800000000ff */
[----:B------:R-:W-:Y:S01]  /*5180*/  PRMT R23, R0, 0x7610, R23 ;  /* 0x0000761000177816 */ /* 0x000fe20000000017 */
[----:B------:R-:W-:Y:S06]  /*5190*/  BRA `(.L_x_1504) ;  /* 0x0000000000b47947 */ /* 0x000fec0003800000 */
.L_x_1516:
        /* <DEDUP_REMOVED lines=14> */
.L_x_1530:
[----:B------:R-:W-:Y:S05]  /*5280*/  BSYNC.RECONVERGENT B0 ;  /* 0x0000000000007941 */ /* 0x000fea0003800200 */
.L_x_1529:
[----:B------:R-:W-:-:S04]  /*5290*/  F2FP.F16.F32.PACK_AB R0, RZ, R0 ;  /* 0x00000000ff00723e */ /* 0x000fc800000000ff */
[----:B------:R-:W-:Y:S01]  /*52a0*/  PRMT R23, R0, 0x7610, R23 ;  /* 0x0000761000177816 */ /* 0x000fe20000000017 */
[----:B------:R-:W-:Y:S06]  /*52b0*/  BRA `(.L_x_1504) ;  /* 0x00000000006c7947 */ /* 0x000fec0003800000 */
.L_x_1503:
        /* <DEDUP_REMOVED lines=16> */
.L_x_1531:
[----:B------:R-:W-:Y:S01]  /*53c0*/  PRMT R23, RZ, 0x7610, R23 ;  /* 0x00007610ff177816 */ /* 0x000fe20000000017 */
[----:B------:R-:W-:Y:S06]  /*53d0*/  BRA `(.L_x_1504) ;  /* 0x0000000000247947 */ /* 0x000fec0003800000 */
.L_x_1528:
[----:B------:R-:W2:Y:S02]  /*53e0*/  LDG.E.64 R4, desc[UR36][R4.64] ;  /* 0x0000002404047981 */ /* 0x000ea4000c1e1b00 */
[----:B--2---:R-:W0:Y:S02]  /*53f0*/  I2F.U64 R0, R4 ;  /* 0x0000000400007312 */ /* 0x004e240000301000 */
[----:B0-----:R-:W-:-:S04]  /*5400*/  F2FP.F16.F32.PACK_AB R0, RZ, R0 ;  /* 0x00000000ff00723e */ /* 0x001fc800000000ff */
[----:B------:R-:W-:Y:S01]  /*5410*/  PRMT R23, R0, 0x7610, R23 ;  /* 0x0000761000177816 */ /* 0x000fe20000000017 */
[----:B------:R-:W-:Y:S06]  /*5420*/  BRA `(.L_x_1504) ;  /* 0x0000000000107947 */ /* 0x000fec0003800000 */
.L_x_1527:
[----:B------:R-:W2:Y:S02]  /*5430*/  LDG.E R4, desc[UR36][R4.64] ;  /* 0x0000002404047981 */ /* 0x000ea4000c1e1900 */
[----:B--2---:R-:W-:-:S04]  /*5440*/  I2FP.F32.U32 R0, R4 ;  /* 0x0000000400007245 */ /* 0x004fc80000201000 */
[----:B------:R-:W-:-:S04]  /*5450*/  F2FP.F16.F32.PACK_AB R0, RZ, R0 ;  /* 0x00000000ff00723e */ /* 0x000fc800000000ff */
[----:B------:R-:W-:-:S07]  /*5460*/  PRMT R23, R0, 0x7610, R23 ;  /* 0x0000761000177816 */ /* 0x000fce0000000017 */
.L_x_1504:
[----:B------:R-:W2:Y:S01]  /*5470*/  LDCU.U8 UR6, c[0x0][0x3b5] ;  /* 0x000076a0ff0677ac */ /* 0x000ea20008000000 */
[----:B01----:R-:W0:Y:S01]  /*5480*/  LDC.64 R4, c[0x0][0x3a8] ;  /* 0x0000ea00ff047b82 */ /* 0x003e220000000a00 */
[----:B------:R-:W1:Y:S01]  /*5490*/  LDCU UR5, c[0x0][0x3bc] ;  /* 0x00007780ff0577ac */ /* 0x000e620008000800 */
[----:B--2---:R-:W-:-:S04]  /*54a0*/  UPRMT UR4, UR6, 0x9910, URZ ;  /* 0x0000991006047896 */ /* 0x004fc800080000ff */
        /* <DEDUP_REMOVED lines=18> */
.L_x_1535:
[----:B------:R-:W2:Y:S02]  /*55d0*/  LDG.E.U8 R4, desc[UR36][R4.64] ;  /* 0x0000002404047981 */ /* 0x000ea4000c1e1100 */
[----:B--2---:R-:W-:-:S04]  /*55e0*/  I2FP.F32.U32 R0, R4 ;  /* 0x0000000400007245 */ /* 0x004fc80000201000 */
[----:B------:R-:W-:-:S04]  /*55f0*/  F2FP.F16.F32.PACK_AB R0, RZ, R0 ;  /* 0x00000000ff00723e */ /* 0x000fc800000000ff */
[----:B------:R-:W-:Y:S01]  /*5600*/  PRMT R24, R0, 0x7610, R24 ;  /* 0x0000761000187816 */ /* 0x000fe20000000018 */
[----:B------:R-:W-:Y:S06]  /*5610*/  BRA `(.L_x_1537) ;  /* 0x0000000c00b87947 */ /* 0x000fec0003800000 */
.L_x_1534:
        /* <DEDUP_REMOVED lines=11> */
.L_x_1539:
[----:B------:R-:W2:Y:S02]  /*56d0*/  LDG.E R4, desc[UR36][R4.64] ;  /* 0x0000002404047981 */ /* 0x000ea4000c1e1900 */
[----:B--2---:R-:W-:-:S04]  /*56e0*/  I2FP.F32.S32 R0, R4 ;  /* 0x0000000400007245 */ /* 0x004fc80000201400 */
[----:B------:R-:W-:-:S04]  /*56f0*/  F2FP.F16.F32.PACK_AB R0, RZ, R0 ;  /* 0x00000000ff00723e */ /* 0x000fc800000000ff */
[----:B------:R-:W-:Y:S01]  /*5700*/  PRMT R24, R0, 0x7610, R24 ;  /* 0x0000761000187816 */ /* 0x000fe20000000018 */
[----:B------:R-:W-:Y:S06]  /*5710*/  BRA `(.L_x_1537) ;  /* 0x0000000c00787947 */ /* 0x000fec0003800000 */
.L_x_1538:
[----:B------:R-:W2:Y:S02]  /*5720*/  LDG.E.U16 R4, desc[UR36][R4.64] ;  /* 0x0000002404047981 */ /* 0x000ea4000c1e1500 */
[----:B--2---:R-:W0:Y:S02]  /*5730*/  I2F.S16 R0, R4 ;  /* 0x0000000400007306 */ /* 0x004e240000101400 */
[----:B0-----:R-:W-:-:S04]  /*5740*/  F2FP.F16.F32.PACK_AB R0, RZ, R0 ;  /* 0x00000000ff00723e */ /* 0x001fc800000000ff */
[----:B------:R-:W-:Y:S01]  /*5750*/  PRMT R24, R0, 0x7610, R24 ;  /* 0x0000761000187816 */ /* 0x000fe20000000018 */
[----:B------:R-:W-:Y:S06]  /*5760*/  BRA `(.L_x_1537) ;  /* 0x0000000c00647947 */ /* 0x000fec0003800000 */
.L_x_1533:
        /* <DEDUP_REMOVED lines=9> */
.L_x_1541:
[----:B------:R1:W5:Y:S01]  /*5800*/  LDG.E.U16 R24, desc[UR36][R4.64] ;  /* 0x0000002404187981 */ /* 0x000362000c1e1500 */
[----:B------:R-:W-:Y:S05]  /*5810*/  BRA `(.L_x_1537) ;  /* 0x0000000c00387947 */ /* 0x000fea0003800000 */
.L_x_1540:
        /* <DEDUP_REMOVED lines=9> */
.L_x_1543:
[----:B------:R0:W5:Y:S01]  /*58b0*/  LDG.E.U16 R24, desc[UR36][R4.64] ;  /* 0x0000002404187981 */ /* 0x000162000c1e1500 */
[----:B------:R-:W-:Y:S05]  /*58c0*/  BRA `(.L_x_1537) ;  /* 0x0000000c000c7947 */ /* 0x000fea0003800000 */
.L_x_1542:
        /* <DEDUP_REMOVED lines=9> */
.L_x_1532:
        /* <DEDUP_REMOVED lines=14> */
.L_x_1546:
        /* <DEDUP_REMOVED lines=9> */
.L_x_1545:
        /* <DEDUP_REMOVED lines=27> */
.L_x_1548:
        /* <DEDUP_REMOVED lines=15> */
.L_x_1547:
[----:B------:R-:W2:Y:S02]  /*5d70*/  LDG.E.U16 R0, desc[UR36][R4.64] ;  /* 0x0000002404007981 */ /* 0x000ea4000c1e1500 */
[----:B--2---:R-:W-:-:S05]  /*5d80*/  IMAD.U32 R0, R0, 0x10000, RZ ;  /* 0x0001000000007824 */ /* 0x004fca00078e00ff */
[----:B------:R-:W-:-:S04]  /*5d90*/  F2FP.F16.F32.PACK_AB R0, RZ, R0 ;  /* 0x00000000ff00723e */ /* 0x000fc800000000ff */
[----:B------:R-:W-:Y:S01]  /*5da0*/  PRMT R24, R0, 0x7610, R24 ;  /* 0x0000761000187816 */ /* 0x000fe20000000018 */
[----:B------:R-:W-:Y:S06]  /*5db0*/  BRA `(.L_x_1537) ;  /* 0x0000000400d07947 */ /* 0x000fec0003800000 */
.L_x_1544:
        /* <DEDUP_REMOVED lines=13> */
.L_x_1551:
        /* <DEDUP_REMOVED lines=21> */
.L_x_1555:
[----:B------:R-:W-:Y:S05]  /*5fe0*/  BSYNC.RECONVERGENT B1 ;  /* 0x0000000000017941 */ /* 0x000fea0003800200 */
.L_x_1554:
[----:B------:R-:W-:Y:S01]  /*5ff0*/  IMAD.SHL.U32 R0, R0, 0x100000, RZ ;  /* 0x0010000000007824 */ /* 0x000fe200078e00ff */
[----:B------:R-:W-:-:S04]  /*6000*/  LEA R3, R3, 0x3b800000, 0x17 ;  /* 0x3b80000003037811 */ /* 0x000fc800078eb8ff */
[----:B------:R-:W-:-:S07]  /*6010*/  LOP3.LUT R0, R3, R0, R7, 0xfe, !PT ;  /* 0x0000000003007212 */ /* 0x000fce00078efe07 */
.L_x_1553:
[----:B------:R-:W-:Y:S05]  /*6020*/  BSYNC.RECONVERGENT B0 ;  /* 0x0000000000007941 */ /* 0x000fea0003800200 */
.L_x_1552:
[----:B------:R-:W-:-:S04]  /*6030*/  F2FP.F16.F32.PACK_AB R0, RZ, R0 ;  /* 0x00000000ff00723e */ /* 0x000fc800000000ff */
[----:B------:R-:W-:Y:S01]  /*6040*/  PRMT R24, R0, 0x7610, R24 ;  /* 0x0000761000187816 */ /* 0x000fe20000000018 */
[----:B------:R-:W-:Y:S06]  /*6050*/  BRA `(.L_x_1537) ;  /* 0x0000000400287947 */ /* 0x000fec0003800000 */
.L_x_1550:
        /* <DEDUP_REMOVED lines=21> */
.L_x_1559:
[----:B------:R-:W-:Y:S05]  /*61b0*/  BSYNC.RECONVERGENT B1 ;  /* 0x0000000000017941 */ /* 0x000fea0003800200 */
.L_x_1558:
[----:B------:R-:W-:Y:S01]  /*61c0*/  IMAD.SHL.U32 R0, R0, 0x200000, RZ ;  /* 0x0020000000007824 */ /* 0x000fe200078e00ff */
[----:B------:R-:W-:-:S04]  /*61d0*/  LEA R3, R3, 0x37800000, 0x17 ;  /* 0x3780000003037811 */ /* 0x000fc800078eb8ff */
[----:B------:R-:W-:-:S07]  /*61e0*/  LOP3.LUT R0, R3, R0, R7, 0xfe, !PT ;  /* 0x0000000003007212 */ /* 0x000fce00078efe07 */
.L_x_1557:
[----:B------:R-:W-:Y:S05]  /*61f0*/  BSYNC.RECONVERGENT B0 ;  /* 0x0000000000007941 */ /* 0x000fea0003800200 */
.L_x_1556:
[----:B------:R-:W-:-:S04]  /*6200*/  F2FP.F16.F32.PACK_AB R0, RZ, R0 ;  /* 0x00000000ff00723e */ /* 0x000fc800000000ff */
[----:B------:R-:W-:Y:S01]  /*6210*/  PRMT R24, R0, 0x7610, R24 ;  /* 0x0000761000187816 */ /* 0x000fe20000000018 */
[----:B------:R-:W-:Y:S06]  /*6220*/  BRA `(.L_x_1537) ;  /* 0x0000000000b47947 */ /* 0x000fec0003800000 */
.L_x_1549:
        /* <DEDUP_REMOVED lines=14> */
.L_x_1563:
[----:B------:R-:W-:Y:S05]  /*6310*/  BSYNC.RECONVERGENT B0 ;  /* 0x0000000000007941 */ /* 0x000fea0003800200 */
.L_x_1562:
[----:B------:R-:W-:-:S04]  /*6320*/  F2FP.F16.F32.PACK_AB R0, RZ, R0 ;  /* 0x00000000ff00723e */ /* 0x000fc800000000ff */
[----:B------:R-:W-:Y:S01]  /*6330*/  PRMT R24, R0, 0x7610, R24 ;  /* 0x0000761000187816 */ /* 0x000fe20000000018 */
[----:B------:R-:W-:Y:S06]  /*6340*/  BRA `(.L_x_1537) ;  /* 0x00000000006c7947 */ /* 0x000fec0003800000 */
.L_x_1536:
        /* <DEDUP_REMOVED lines=16> */
.L_x_1564:
[----:B------:R-:W-:Y:S01]  /*6450*/  PRMT R24, RZ, 0x7610, R24 ;  /* 0x00007610ff187816 */ /* 0x000fe20000000018 */
[----:B------:R-:W-:Y:S06]  /*6460*/  BRA `(.L_x_1537) ;  /* 0x0000000000247947 */ /* 0x000fec0003800000 */
.L_x_1561:
[----:B------:R-:W2:Y:S02]  /*6470*/  LDG.E.64 R4, desc[UR36][R4.64] ;  /* 0x0000002404047981 */ /* 0x000ea4000c1e1b00 */
[----:B--2---:R-:W0:Y:S02]  /*6480*/  I2F.U64 R0, R4 ;  /* 0x0000000400007312 */ /* 0x004e240000301000 */
[----:B0-----:R-:W-:-:S04]  /*6490*/  F2FP.F16.F32.PACK_AB R0, RZ, R0 ;  /* 0x00000000ff00723e */ /* 0x001fc800000000ff */
[----:B------:R-:W-:Y:S01]  /*64a0*/  PRMT R24, R0, 0x7610, R24 ;  /* 0x0000761000187816 */ /* 0x000fe20000000018 */
[----:B------:R-:W-:Y:S06]  /*64b0*/  BRA `(.L_x_1537) ;  /* 0x0000000000107947 */ /* 0x000fec0003800000 */
.L_x_1560:
[----:B------:R-:W2:Y:S02]  /*64c0*/  LDG.E R4, desc[UR36][R4.64] ;  /* 0x0000002404047981 */ /* 0x000ea4000c1e1900 */
[----:B--2---:R-:W-:-:S04]  /*64d0*/  I2FP.F32.U32 R0, R4 ;  /* 0x0000000400007245 */ /* 0x004fc80000201000 */
[----:B------:R-:W-:-:S04]  /*64e0*/  F2FP.F16.F32.PACK_AB R0, RZ, R0 ;  /* 0x00000000ff00723e */ /* 0x000fc800000000ff */
[----:B------:R-:W-:-:S07]  /*64f0*/  PRMT R24, R0, 0x7610, R24 ;  /* 0x0000761000187816 */ /* 0x000fce0000000018 */
.L_x_1537:
[----:B------:R-:W-:-:S07]  /*6500*/  VIADD R27, R27, 0x80 ;  /* 0x000000801b1b7836 */ /* 0x000fce0000000000 */
.L_x_1498:
[----:B------:R-:W-:Y:S05]  /*6510*/  BSYNC.RECONVERGENT B6 ;  /* 0x0000000000067941 */ /* 0x000fea0003800200 */
.L_x_1497:
        /* <DEDUP_REMOVED lines=27> */
.L_x_1570:
[----:B------:R-:W2:Y:S02]  /*66d0*/  LDG.E.U8 R4, desc[UR36][R4.64] ;  /* 0x0000002404047981 */ /* 0x000ea4000c1e1100 */
[----:B--2---:R-:W-:-:S04]  /*66e0*/  I2FP.F32.U32 R0, R4 ;  /* 0x0000000400007245 */ /* 0x004fc80000201000 */
[----:B------:R-:W-:-:S04]  /*66f0*/  F2FP.F16.F32.PACK_AB R0, RZ, R0 ;  /* 0x00000000ff00723e */ /* 0x000fc800000000ff */
[----:B------:R-:W-:Y:S01]  /*6700*/  PRMT R25, R0, 0x7610, R25 ;  /* 0x0000761000197816 */ /* 0x000fe20000000019 */
[----:B------:R-:W-:Y:S06]  /*6710*/  BRA `(.L_x_1572) ;  /* 0x0000000c00b87947 */ /* 0x000fec0003800000 */
.L_x_1569:
        /* <DEDUP_REMOVED lines=11> */
.L_x_1574:
[----:B------:R-:W2:Y:S02]  /*67d0*/  LDG.E R4, desc[UR36][R4.64] ;  /* 0x0000002404047981 */ /* 0x000ea4000c1e1900 */
[----:B--2---:R-:W-:-:S04]  /*67e0*/  I2FP.F32.S32 R0, R4 ;  /* 0x0000000400007245 */ /* 0x004fc80000201400 */
[----:B------:R-:W-:-:S04]  /*67f0*/  F2FP.F16.F32.PACK_AB R0, RZ, R0 ;  /* 0x00000000ff00723e */ /* 0x000fc800000000ff */
[----:B------:R-:W-:Y:S01]  /*6800*/  PRMT R25, R0, 0x7610, R25 ;  /* 0x0000761000197816 */ /* 0x000fe20000000019 */
[----:B------:R-:W-:Y:S06]  /*6810*/  BRA `(.L_x_1572) ;  /* 0x0000000c00787947 */ /* 0x000fec0003800000 */
.L_x_1573:
[----:B------:R-:W2:Y:S02]  /*6820*/  LDG.E.U16 R4, desc[UR36][R4.64] ;  /* 0x0000002404047981 */ /* 0x000ea4000c1e1500 */
[----:B--2---:R-:W0:Y:S02]  /*6830*/  I2F.S16 R0, R4 ;  /* 0x0000000400007306 */ /* 0x004e240000101400 */
[----:B0-----:R-:W-:-:S04]  /*6840*/  F2FP.F16.F32.PACK_AB R0, RZ, R0 ;  /* 0x00000000ff00723e */ /* 0x001fc800000000ff */
[----:B------:R-:W-:Y:S01]  /*6850*/  PRMT R25, R0, 0x7610, R25 ;  /* 0x0000761000197816 */ /* 0x000fe20000000019 */
[----:B------:R-:W-:Y:S06]  /*6860*/  BRA `(.L_x_1572) ;  /* 0x0000000c00647947 */ /* 0x000fec0003800000 */
.L_x_1568:
        /* <DEDUP_REMOVED lines=9> */
.L_x_1576:
[----:B------:R0:W5:Y:S01]  /*6900*/  LDG.E.U16 R25, desc[UR36][R4.64] ;  /* 0x0000002404197981 */ /* 0x000162000c1e1500 */
[----:B------:R-:W-:Y:S05]  /*6910*/  BRA `(.L_x_1572) ;  /* 0x0000000c00387947 */ /* 0x000fea0003800000 */
.L_x_1575:
        /* <DEDUP_REMOVED lines=9> */
.L_x_1578:
[----:B------:R1:W5:Y:S01]  /*69b0*/  LDG.E.U16 R25, desc[UR36][R4.64] ;  /* 0x0000002404197981 */ /* 0x000362000c1e1500 */
[----:B------:R-:W-:Y:S05]  /*69c0*/  BRA `(.L_x_1572) ;  /* 0x0000000c000c7947 */ /* 0x000fea0003800000 */
.L_x_1577:
        /* <DEDUP_REMOVED lines=9> */
.L_x_1567:
        /* <DEDUP_REMOVED lines=14> */
.L_x_1581:
        /* <DEDUP_REMOVED lines=9> */
.L_x_1580:
        /* <DEDUP_REMOVED lines=27> */
.L_x_1583:
        /* <DEDUP_REMOVED lines=15> */
.L_x_1582:
[----:B------:R-:W2:Y:S02]  /*6e70*/  LDG.E.U16 R0, desc[UR36][R4.64] ;  /* 0x0000002404007981 */ /* 0x000ea4000c1e1500 */
[----:B--2---:R-:W-:-:S05]  /*6e80*/  IMAD.U32 R0, R0, 0x10000, RZ ;  /* 0x0001000000007824 */ /* 0x004fca00078e00ff */
[----:B------:R-:W-:-:S04]  /*6e90*/  F2FP.F16.F32.PACK_AB R0, RZ, R0 ;  /* 0x00000000ff00723e */ /* 0x000fc800000000ff */
[----:B------:R-:W-:Y:S01]  /*6ea0*/  PRMT R25, R0, 0x7610, R25 ;  /* 0x0000761000197816 */ /* 0x000fe20000000019 */
[----:B------:R-:W-:Y:S06]  /*6eb0*/  BRA `(.L_x_1572) ;  /* 0x0000000400d07947 */ /* 0x000fec0003800000 */
.L_x_1579:
        /* <DEDUP_REMOVED lines=13> */
.L_x_1586:
        /* <DEDUP_REMOVED lines=21> */
.L_x_1590:
[----:B------:R-:W-:Y:S05]  /*70e0*/  BSYNC.RECONVERGENT B1 ;  /* 0x0000000000017941 */ /* 0x000fea0003800200 */
.L_x_1589:
[----:B------:R-:W-:Y:S01]  /*70f0*/  IMAD.SHL.U32 R0, R0, 0x100000, RZ ;  /* 0x0010000000007824 */ /* 0x000fe200078e00ff */
[----:B------:R-:W-:-:S04]  /*7100*/  LEA R3, R3, 0x3b800000, 0x17 ;  /* 0x3b80000003037811 */ /* 0x000fc800078eb8ff */
[----:B------:R-:W-:-:S07]  /*7110*/  LOP3.LUT R0, R3, R0, R7, 0xfe, !PT ;  /* 0x0000000003007212 */ /* 0x000fce00078efe07 */
.L_x_1588:
[----:B------:R-:W-:Y:S05]  /*7120*/  BSYNC.RECONVERGENT B0 ;  /* 0x0000000000007941 */ /* 0x000fea0003800200 */
.L_x_1587:
[----:B------:R-:W-:-:S04]  /*7130*/  F2FP.F16.F32.PACK_AB R0, RZ, R0 ;  /* 0x00000000ff00723e */ /* 0x000fc800000000ff */
[----:B------:R-:W-:Y:S01]  /*7140*/  PRMT R25, R0, 0x7610, R25 ;  /* 0x0000761000197816 */ /* 0x000fe20000000019 */
[----:B------:R-:W-:Y:S06]  /*7150*/  BRA `(.L_x_1572) ;  /* 0x0000000400287947 */ /* 0x000fec0003800000 */
.L_x_1585:
        /* <DEDUP_REMOVED lines=21> */
.L_x_1594:
[----:B------:R-:W-:Y:S05]  /*72b0*/  BSYNC.RECONVERGENT B1 ;  /* 0x0000000000017941 */ /* 0x000fea0003800200 */
.L_x_1593:
[----:B------:R-:W-:Y:S01]  /*72c0*/  IMAD.SHL.U32 R0, R0, 0x200000, RZ ;  /* 0x0020000000007824 */ /* 0x000fe200078e00ff */
[----:B------:R-:W-:-:S04]  /*72d0*/  LEA R3, R3, 0x37800000, 0x17 ;  /* 0x3780000003037811 */ /* 0x000fc800078eb8ff */
[----:B------:R-:W-:-:S07]  /*72e0*/  LOP3.LUT R0, R3, R0, R7, 0xfe, !PT ;  /* 0x0000000003007212 */ /* 0x000fce00078efe07 */
.L_x_1592:
[----:B------:R-:W-:Y:S05]  /*72f0*/  BSYNC.RECONVERGENT B0 ;  /* 0x0000000000007941 */ /* 0x000fea0003800200 */
.L_x_1591:
[----:B------:R-:W-:-:S04]  /*7300*/  F2FP.F16.F32.PACK_AB R0, RZ, R0 ;  /* 0x00000000ff00723e */ /* 0x000fc800000000ff */
[----:B------:R-:W-:Y:S01]  /*7310*/  PRMT R25, R0, 0x7610, R25 ;  /* 0x0000761000197816 */ /* 0x000fe20000000019 */
[----:B------:R-:W-:Y:S06]  /*7320*/  BRA `(.L_x_1572) ;  /* 0x0000000000b47947 */ /* 0x000fec0003800000 */
.L_x_1584:
        /* <DEDUP_REMOVED lines=14> */
.L_x_1598:
[----:B------:R-:W-:Y:S05]  /*7410*/  BSYNC.RECONVERGENT B0 ;  /* 0x0000000000007941 */ /* 0x000fea0003800200 */
.L_x_1597:
[----:B------:R-:W-:-:S04]  /*7420*/  F2FP.F16.F32.PACK_AB R0, RZ, R0 ;  /* 0x00000000ff00723e */ /* 0x000fc800000000ff */
[----:B------:R-:W-:Y:S01]  /*7430*/  PRMT R25, R0, 0x7610, R25 ;  /* 0x0000761000197816 */ /* 0x000fe20000000019 */
[----:B------:R-:W-:Y:S06]  /*7440*/  BRA `(.L_x_1572) ;  /* 0x00000000006c7947 */ /* 0x000fec0003800000 */
.L_x_1571:
        /* <DEDUP_REMOVED lines=16> */
.L_x_1599:
[----:B------:R-:W-:Y:S01]  /*7550*/  PRMT R25, RZ, 0x7610, R25 ;  /* 0x00007610ff197816 */ /* 0x000fe20000000019 */
[----:B------:R-:W-:Y:S06]  /*7560*/  BRA `(.L_x_1572) ;  /* 0x0000000000247947 */ /* 0x000fec0003800000 */
.L_x_1596:
[----:B------:R-:W2:Y:S02]  /*7570*/  LDG.E.64 R4, desc[UR36][R4.64] ;  /* 0x0000002404047981 */ /* 0x000ea4000c1e1b00 */
[----:B--2---:R-:W0:Y:S02]  /*7580*/  I2F.U64 R0, R4 ;  /* 0x0000000400007312 */ /* 0x004e240000301000 */
[----:B0-----:R-:W-:-:S04]  /*7590*/  F2FP.F16.F32.PACK_AB R0, RZ, R0 ;  /* 0x00000000ff00723e */ /* 0x001fc800000000ff */
[----:B------:R-:W-:Y:S01]  /*75a0*/  PRMT R25, R0, 0x7610, R25 ;  /* 0x0000761000197816 */ /* 0x000fe20000000019 */
[----:B------:R-:W-:Y:S06]  /*75b0*/  BRA `(.L_x_1572) ;  /* 0x0000000000107947 */ /* 0x000fec0003800000 */
.L_x_1595:
[----:B------:R-:W2:Y:S02]  /*75c0*/  LDG.E R4, desc[UR36][R4.64] ;  /* 0x0000002404047981 */ /* 0x000ea4000c1e1900 */
[----:B--2---:R-:W-:-:S04]  /*75d0*/  I2FP.F32.U32 R0, R4 ;  /* 0x0000000400007245 */ /* 0x004fc80000201000 */
[----:B------:R-:W-:-:S04]  /*75e0*/  F2FP.F16.F32.PACK_AB R0, RZ, R0 ;  /* 0x00000000ff00723e */ /* 0x000fc800000000ff */
[----:B------:R-:W-:-:S07]  /*75f0*/  PRMT R25, R0, 0x7610, R25 ;  /* 0x0000761000197816 */ /* 0x000fce0000000019 */
.L_x_1572:
        /* <DEDUP_REMOVED lines=21> */
.L_x_1603:
[----:B------:R-:W2:Y:S02]  /*7750*/  LDG.E.U8 R4, desc[UR36][R4.64] ;  /* 0x0000002404047981 */ /* 0x000ea4000c1e1100 */
[----:B--2---:R-:W-:-:S04]  /*7760*/  I2FP.F32.U32 R0, R4 ;  /* 0x0000000400007245 */ /* 0x004fc80000201000 */
[----:B------:R-:W-:Y:S01]  /*7770*/  F2FP.F16.F32.PACK_AB R0, RZ, R0 ;  /* 0x00000000ff00723e */ /* 0x000fe200000000ff */
[----:B------:R-:W-:Y:S06]  /*7780*/  BRA `(.L_x_1566) ;  /* 0x0000000c00807947 */ /* 0x000fec0003800000 */
.L_x_1602:
        /* <DEDUP_REMOVED lines=10> */
.L_x_1606:
[----:B------:R-:W2:Y:S02]  /*7830*/  LDG.E R4, desc[UR36][R4.64] ;  /* 0x0000002404047981 */ /* 0x000ea4000c1e1900 */
[----:B--2---:R-:W-:-:S04]  /*7840*/  I2FP.F32.S32 R0, R4 ;  /* 0x0000000400007245 */ /* 0x004fc80000201400 */
[----:B------:R-:W-:Y:S01]  /*7850*/  F2FP.F16.F32.PACK_AB R0, RZ, R0 ;  /* 0x00000000ff00723e */ /* 0x000fe200000000ff */
[----:B------:R-:W-:Y:S06]  /*7860*/  BRA `(.L_x_1566) ;  /* 0x0000000c00487947 */ /* 0x000fec0003800000 */
.L_x_1605:
[----:B------:R-:W2:Y:S02]  /*7870*/  LDG.E.U16 R4, desc[UR36][R4.64] ;  /* 0x0000002404047981 */ /* 0x000ea4000c1e1500 */
[----:B--2---:R-:W0:Y:S02]  /*7880*/  I2F.S16 R0, R4 ;  /* 0x0000000400007306 */ /* 0x004e240000101400 */
[----:B0-----:R-:W-:Y:S01]  /*7890*/  F2FP.F16.F32.PACK_AB R0, RZ, R0 ;  /* 0x00000000ff00723e */ /* 0x001fe200000000ff */
[----:B------:R-:W-:Y:S06]  /*78a0*/  BRA `(.L_x_1566) ;  /* 0x0000000c00387947 */ /* 0x000fec0003800000 */
.L_x_1601:
        /* <DEDUP_REMOVED lines=9> */
.L_x_1608:
[----:B------:R2:W5:Y:S01]  /*7940*/  LDG.E.U16 R0, desc[UR36][R4.64] ;  /* 0x0000002404007981 */ /* 0x000562000c1e1500 */
[----:B------:R-:W-:Y:S05]  /*7950*/  BRA `(.L_x_1566) ;  /* 0x0000000c000c7947 */ /* 0x000fea0003800000 */
.L_x_1607:
        /* <DEDUP_REMOVED lines=9> */
.L_x_1610:
[----:B------:R3:W5:Y:S01]  /*79f0*/  LDG.E.U16 R0, desc[UR36][R4.64] ;  /* 0x0000002404007981 */ /* 0x000762000c1e1500 */
[----:B------:R-:W-:Y:S05]  /*7a00*/  BRA `(.L_x_1566) ;  /* 0x0000000800e07947 */ /* 0x000fea0003800000 */
.L_x_1609:
        /* <DEDUP_REMOVED lines=8> */
.L_x_1600:
        /* <DEDUP_REMOVED lines=13> */
.L_x_1613:
        /* <DEDUP_REMOVED lines=8> */
.L_x_1612:
        /* <DEDUP_REMOVED lines=27> */
.L_x_1615:
        /* <DEDUP_REMOVED lines=12> */
[----:B------:R-:W-:Y:S01]  /*7e50*/  F2FP.F16.F32.PACK_AB R0, RZ, R0 ;  /* 0x00000000ff00723e */ /* 0x000fe200000000ff */
[----:B------:R-:W-:Y:S06]  /*7e60*/  BRA `(.L_x_1566) ;  /* 0x0000000400c87947 */ /* 0x000fec0003800000 */
.L_x_1614:
[----:B------:R-:W2:Y:S02]  /*7e70*/  LDG.E.U16 R0, desc[UR36][R4.64] ;  /* 0x0000002404007981 */ /* 0x000ea4000c1e1500 */
[----:B--2---:R-:W-:-:S05]  /*7e80*/  IMAD.U32 R0, R0, 0x10000, RZ ;  /* 0x0001000000007824 */ /* 0x004fca00078e00ff */
[----:B------:R-:W-:Y:S01]  /*7e90*/  F2FP.F16.F32.PACK_AB R0, RZ, R0 ;  /* 0x00000000ff00723e */ /* 0x000fe200000000ff */
[----:B------:R-:W-:Y:S06]  /*7ea0*/  BRA `(.L_x_1566) ;  /* 0x0000000400b87947 */ /* 0x000fec0003800000 */
.L_x_1611:
        /* <DEDUP_REMOVED lines=12> */
.L_x_1618:
        /* <DEDUP_REMOVED lines=21> */
.L_x_1622:
[----:B------:R-:W-:Y:S05]  /*80c0*/  BSYNC.RECONVERGENT B1 ;  /* 0x0000000000017941 */ /* 0x000fea0003800200 */
.L_x_1621:
[----:B------:R-:W-:Y:S01]  /*80d0*/  IMAD.SHL.U32 R0, R0, 0x100000, RZ ;  /* 0x0010000000007824 */ /* 0x000fe200078e00ff */
[----:B------:R-:W-:-:S04]  /*80e0*/  LEA R3, R3, 0x3b800000, 0x17 ;  /* 0x3b80000003037811 */ /* 0x000fc800078eb8ff */
[----:B------:R-:W-:-:S07]  /*80f0*/  LOP3.LUT R0, R3, R0, R7, 0xfe, !PT ;  /* 0x0000000003007212 */ /* 0x000fce00078efe07 */
.L_x_1620:
[----:B------:R-:W-:Y:S05]  /*8100*/  BSYNC.RECONVERGENT B0 ;  /* 0x0000000000007941 */ /* 0x000fea0003800200 */
.L_x_1619:
[----:B------:R-:W-:Y:S01]  /*8110*/  F2FP.F16.F32.PACK_AB R0, RZ, R0 ;  /* 0x00000000ff00723e */ /* 0x000fe200000000ff */
[----:B------:R-:W-:Y:S06]  /*8120*/  BRA `(.L_x_1566) ;  /* 0x0000000400187947 */ /* 0x000fec0003800000 */
.L_x_1617:
        /* <DEDUP_REMOVED lines=21> */
.L_x_1626:
[----:B------:R-:W-:Y:S05]  /*8280*/  BSYNC.RECONVERGENT B1 ;  /* 0x0000000000017941 */ /* 0x000fea0003800200 */
.L_x_1625:
[----:B------:R-:W-:Y:S01]  /*8290*/  IMAD.SHL.U32 R0, R0, 0x200000, RZ ;  /* 0x0020000000007824 */ /* 0x000fe200078e00ff */
[----:B------:R-:W-:-:S04]  /*82a0*/  LEA R3, R3, 0x37800000, 0x17 ;  /* 0x3780000003037811 */ /* 0x000fc800078eb8ff */
[----:B------:R-:W-:-:S07]  /*82b0*/  LOP3.LUT R0, R3, R0, R7, 0xfe, !PT ;  /* 0x0000000003007212 */ /* 0x000fce00078efe07 */
.L_x_1624:
[----:B------:R-:W-:Y:S05]  /*82c0*/  BSYNC.RECONVERGENT B0 ;  /* 0x0000000000007941 */ /* 0x000fea0003800200 */
.L_x_1623:
[----:B------:R-:W-:Y:S01]  /*82d0*/  F2FP.F16.F32.PACK_AB R0, RZ, R0 ;  /* 0x00000000ff00723e */ /* 0x000fe200000000ff */
[----:B------:R-:W-:Y:S06]  /*82e0*/  BRA `(.L_x_1566) ;  /* 0x0000000000a87947 */ /* 0x000fec0003800000 */
.L_x_1616:
        /* <DEDUP_REMOVED lines=14> */
.L_x_1630:
[----:B------:R-:W-:Y:S05]  /*83d0*/  BSYNC.RECONVERGENT B0 ;  /* 0x0000000000007941 */ /* 0x000fea0003800200 */
.L_x_1629:
[----:B------:R-:W-:Y:S01]  /*83e0*/  F2FP.F16.F32.PACK_AB R0, RZ, R0 ;  /* 0x00000000ff00723e */ /* 0x000fe200000000ff */
[----:B------:R-:W-:Y:S06]  /*83f0*/  BRA `(.L_x_1566) ;  /* 0x0000000000647947 */ /* 0x000fec0003800000 */
.L_x_1604:
        /* <DEDUP_REMOVED lines=16> */
.L_x_1631:
[----:B------:R-:W-:Y:S01]  /*8500*/  PRMT R0, RZ, 0x7610, R0 ;  /* 0x00007610ff007816 */ /* 0x000fe20000000000 */
[----:B------:R-:W-:Y:S06]  /*8510*/  BRA `(.L_x_1566) ;  /* 0x00000000001c7947 */ /* 0x000fec0003800000 */
.L_x_1628:
[----:B------:R-:W2:Y:S02]  /*8520*/  LDG.E.64 R4, desc[UR36][R4.64] ;  /* 0x0000002404047981 */ /* 0x000ea4000c1e1b00 */
[----:B--2---:R-:W0:Y:S02]  /*8530*/  I2F.U64 R0, R4 ;  /* 0x0000000400007312 */ /* 0x004e240000301000 */
[----:B0-----:R-:W-:Y:S01]  /*8540*/  F2FP.F16.F32.PACK_AB R0, RZ, R0 ;  /* 0x00000000ff00723e */ /* 0x001fe200000000ff */
[----:B------:R-:W-:Y:S06]  /*8550*/  BRA `(.L_x_1566) ;  /* 0x00000000000c7947 */ /* 0x000fec0003800000 */
.L_x_1627:
[----:B------:R-:W2:Y:S02]  /*8560*/  LDG.E R4, desc[UR36][R4.64] ;  /* 0x0000002404047981 */ /* 0x000ea4000c1e1900 */
[----:B--2---:R-:W-:-:S04]  /*8570*/  I2FP.F32.U32 R0, R4 ;  /* 0x0000000400007245 */ /* 0x004fc80000201000 */
[----:B------:R-:W-:-:S07]  /*8580*/  F2FP.F16.F32.PACK_AB R0, RZ, R0 ;  /* 0x00000000ff00723e */ /* 0x000fce00000000ff */
.L_x_1566:
[----:B------:R-:W-:Y:S05]  /*8590*/  BSYNC.RECONVERGENT B6 ;  /* 0x0000000000067941 */ /* 0x000fea0003800200 */
.L_x_1565:
[----:B------:R-:W4:Y:S01]  /*85a0*/  LDC.U8 R26, c[0x0][0x3c0] ;  /* 0x0000f000ff1a7b82 */ /* 0x000f220000000000 */
[CC--:B------:R-:W-:Y:S01]  /*85b0*/  ISETP.GE.AND P1, PT, R19.reuse, R28.reuse, PT ;  /* 0x0000001c1300720c */ /* 0x0c0fe20003f26270 */
[C---:B------:R-:W-:Y:S01]  /*85c0*/  VIADD R3, R19.reuse, 0x100 ;  /* 0x0000010013037836 */ /* 0x040fe20000000000 */
[----:B------:R-:W-:Y:S01]  /*85d0*/  BSSY.RECONVERGENT B0, `(.L_x_1632) ;  /* 0x0000013000007945 */ /* 0x000fe20003800200 */
[C---:B0123--:R-:W-:Y:S02]  /*85e0*/  VIADD R5, R19.reuse, 0x180 ;  /* 0x0000018013057836 */ /* 0x04ffe40000000000 */
[----:B------:R-:W-:Y:S01]  /*85f0*/  VIADD R27, R19, 0x80 ;  /* 0x00000080131b7836 */ /* 0x000fe20000000000 */
[-C--:B------:R-:W-:Y:S02]  /*8600*/  ISETP.GE.AND P2, PT, R3, R28.reuse, PT ;  /* 0x0000001c0300720c */ /* 0x080fe40003f46270 */
[-C--:B------:R-:W-:Y:S02]  /*8610*/  ISETP.GE.AND P0, PT, R5, R28.reuse, PT ;  /* 0x0000001c0500720c */ /* 0x080fe40003f06270 */
[----:B------:R-:W-:-:S03]  /*8620*/  ISETP.GE.AND P4, PT, R27, R28, PT ;  /* 0x0000001c1b00720c */ /* 0x000fc60003f86270 */
[----:B------:R-:W-:Y:S10]  /*8630*/  @P1 BRA `(.L_x_1633) ;  /* 0x0000000000301947 */ /* 0x000ff40003800000 */
[----:B------:R-:W0:Y:S01]  /*8640*/  LDCU.64 UR4, c[0x0][0x388] ;  /* 0x00007100ff0477ac */ /* 0x000e220008000a00 */
[----:B-----5:R-:W-:Y:S02]  /*8650*/  HADD2.F32 R17, -RZ, R17.H0_H0 ;  /* 0x20000011ff117230 */ /* 0x020fe40000004100 */
[----:B------:R-:W-:-:S03]  /*8660*/  HADD2.F32 R3, -RZ, R16.H0_H0 ;  /* 0x20000010ff037230 */ /* 0x000fc60000004100 */
        /* <DEDUP_REMOVED lines=8> */
[----:B------:R-:W-:-:S07]  /*86f0*/  F2FP.F16.F32.PACK_AB R3, RZ, R3 ;  /* 0x00000003ff03723e */ /* 0x000fce00000000ff */
.L_x_1633:
[----:B------:R-:W-:Y:S05]  /*8700*/  BSYNC.RECONVERGENT B0 ;  /* 0x0000000000007941 */ /* 0x000fea0003800200 */
.L_x_1632:
[----:B------:R-:W-:Y:S04]  /*8710*/  BSSY.RECONVERGENT B0, `(.L_x_1634) ;  /* 0x000000e000007945 */ /* 0x000fe80003800200 */
[----:B------:R-:W-:Y:S05]  /*8720*/  @P4 BRA `(.L_x_1635) ;  /* 0x0000000000304947 */ /* 0x000fea0003800000 */
[----:B------:R-:W0:Y:S01]  /*8730*/  LDCU.64 UR4, c[0x0][0x388] ;  /* 0x00007100ff0477ac */ /* 0x000e220008000a00 */
[----:B-----5:R-:W-:Y:S02]  /*8740*/  HADD2.F32 R22, -RZ, R22.H0_H0 ;  /* 0x20000016ff167230 */ /* 0x020fe40000004100 */
[----:B------:R-:W-:-:S03]  /*8750*/  HADD2.F32 R18, -RZ, R18.H0_H0 ;  /* 0x20000012ff127230 */ /* 0x000fc60000004100 */
        /* <DEDUP_REMOVED lines=8> */
[----:B------:R-:W-:-:S07]  /*87e0*/  F2FP.F16.F32.PACK_AB R18, RZ, R18 ;  /* 0x00000012ff12723e */ /* 0x000fce00000000ff */
.L_x_1635:
[----:B------:R-:W-:Y:S05]  /*87f0*/  BSYNC.RECONVERGENT B0 ;  /* 0x0000000000007941 */ /* 0x000fea0003800200 */
.L_x_1634:
        /* <DEDUP_REMOVED lines=14> */
.L_x_1637:
[----:B------:R-:W-:Y:S05]  /*88e0*/  BSYNC.RECONVERGENT B0 ;  /* 0x0000000000007941 */ /* 0x000fea0003800200 */
.L_x_1636:
[----:B------:R-:W-:Y:S04]  /*88f0*/  BSSY.RECONVERGENT B0, `(.L_x_1638) ;  /* 0x000000e000007945 */ /* 0x000fe80003800200 */
[----:B------:R-:W-:Y:S05]  /*8900*/  @P0 BRA `(.L_x_1639) ;  /* 0x0000000000300947 */ /* 0x000fea0003800000 */
        /* <DEDUP_REMOVED lines=12> */
.L_x_1639:
[----:B------:R-:W-:Y:S05]  /*89d0*/  BSYNC.RECONVERGENT B0 ;  /* 0x0000000000007941 */ /* 0x000fea0003800200 */
.L_x_1638:
[----:B------:R-:W-:Y:S04]  /*89e0*/  BSSY.RECONVERGENT B6, `(.L_x_1640) ;  /* 0x000010e000067945 */ /* 0x000fe80003800200 */
[----:B------:R-:W-:Y:S05]  /*89f0*/  @P1 BRA `(.L_x_1641) ;  /* 0x0000001000301947 */ /* 0x000fea0003800000 */
[----:B------:R-:W0:Y:S01]  /*8a00*/  LDCU UR4, c[0x0][0x3c4] ;  /* 0x00007880ff0477ac */ /* 0x000e220008000800 */
[----:B------:R-:W1:Y:S01]  /*8a10*/  LDC.64 R8, c[0x0][0x398] ;  /* 0x0000e600ff087b82 */ /* 0x000e620000000a00 */
[----:B-----5:R-:W-:Y:S01]  /*8a20*/  IMAD R0, R2, 0x200, R19 ;  /* 0x0000020002007824 */ /* 0x020fe200078e0213 */
[----:B----4-:R-:W-:-:S03]  /*8a30*/  PRMT R4, R26, 0x9910, RZ ;  /* 0x000099101a047816 */ /* 0x010fc600000000ff */
        /* <DEDUP_REMOVED lines=14> */
[----:B------:R-:W-:Y:S02]  /*8b20*/  HADD2.F32 R3, -RZ, R3.H0_H0 ;  /* 0x20000003ff037230 */ /* 0x000fe40000004100 */
[----:B------:R-:W-:-:S04]  /*8b30*/  IMAD.MOV.U32 R19, RZ, RZ, R27 ;  /* 0x000000ffff137224 */ /* 0x000fc800078e001b */
[----:B------:R-:W0:Y:S02]  /*8b40*/  F2I.FTZ.TRUNC.NTZ R3, R3 ;  /* 0x0000000300037305 */ /* 0x000e24000021f100 */
[----:B0-----:R0:W-:Y:S01]  /*8b50*/  STG.E.U8 desc[UR36][R8.64], R3 ;  /* 0x0000000308007986 */ /* 0x0011e2000c101124 */
[----:B------:R-:W-:Y:S05]  /*8b60*/  BRA `(.L_x_1641) ;  /* 0x0000000c00d47947 */ /* 0x000fea0003800000 */
.L_x_1645:
[----:B------:R-:W-:Y:S02]  /*8b70*/  HADD2.F32 R5, -RZ, R3.H0_H0 ;  /* 0x20000003ff057230 */ /* 0x000fe40000004100 */
[----:B------:R-:W-:-:S04]  /*8b80*/  IMAD.MOV.U32 R19, RZ, RZ, R27 ;  /* 0x000000ffff137224 */ /* 0x000fc800078e001b */
[----:B------:R-:W0:Y:S02]  /*8b90*/  F2I.S64.TRUNC R4, R5 ;  /* 0x0000000500047311 */ /* 0x000e24000020d900 */
[----:B0-----:R0:W-:Y:S01]  /*8ba0*/  STG.E.U8 desc[UR36][R8.64], R4 ;  /* 0x0000000408007986 */ /* 0x0011e2000c101124 */
[----:B------:R-:W-:Y:S05]  /*8bb0*/  BRA `(.L_x_1641) ;  /* 0x0000000c00c07947 */ /* 0x000fea0003800000 */
.L_x_1644:
[----:B------:R-:W-:-:S13]  /*8bc0*/  ISETP.NE.AND P0, PT, R0, 0x2, PT ;  /* 0x000000020000780c */ /* 0x000fda0003f05270 */
[----:B------:R-:W-:Y:S05]  /*8bd0*/  @!P0 BRA `(.L_x_1647) ;  /* 0x0000000000388947 */ /* 0x000fea0003800000 */
[----:B------:R-:W-:-:S13]  /*8be0*/  ISETP.NE.AND P0, PT, R0, 0x3, PT ;  /* 0x000000030000780c */ /* 0x000fda0003f05270 */
[----:B------:R-:W-:Y:S05]  /*8bf0*/  @!P0 BRA `(.L_x_1648) ;  /* 0x00000000001c8947 */ /* 0x000fea0003800000 */
[----:B------:R-:W-:-:S13]  /*8c00*/  ISETP.NE.AND P0, PT, R0, 0x4, PT ;  /* 0x000000040000780c */ /* 0x000fda0003f05270 */
[----:B------:R-:W-:Y:S05]  /*8c10*/  @P0 BRA `(.L_x_1646) ;  /* 0x0000000800f80947 */ /* 0x000fea0003800000 */
[----:B------:R-:W-:Y:S02]  /*8c20*/  HADD2.F32 R4, -RZ, R3.H0_H0 ;  /* 0x20000003ff047230 */ /* 0x000fe40000004100 */
[----:B------:R-:W-:-:S04]  /*8c30*/  IMAD.MOV.U32 R19, RZ, RZ, R27 ;  /* 0x000000ffff137224 */ /* 0x000fc800078e001b */
[----:B------:R-:W0:Y:S02]  /*8c40*/  F2I.S64.TRUNC R4, R4 ;  /* 0x0000000400047311 */ /* 0x000e24000020d900 */
[----:B0-----:R0:W-:Y:S01]  /*8c50*/  STG.E.64 desc[UR36][R8.64], R4 ;  /* 0x0000000408007986 */ /* 0x0011e2000c101b24 */
[----:B------:R-:W-:Y:S05]  /*8c60*/  BRA `(.L_x_1641) ;  /* 0x0000000c00947947 */ /* 0x000fea0003800000 */
.L_x_1648:
[----:B------:R-:W-:Y:S02]  /*8c70*/  HADD2.F32 R3, -RZ, R3.H0_H0 ;  /* 0x20000003ff037230 */ /* 0x000fe40000004100 */
[----:B------:R-:W-:-:S04]  /*8c80*/  IMAD.MOV.U32 R19, RZ, RZ, R27 ;  /* 0x000000ffff137224 */ /* 0x000fc800078e001b */
[----:B------:R-:W0:Y:S02]  /*8c90*/  F2I.FTZ.TRUNC.NTZ R3, R3 ;  /* 0x0000000300037305 */ /* 0x000e24000021f100 */
[----:B0-----:R0:W-:Y:S01]  /*8ca0*/  STG.E desc[UR36][R8.64], R3 ;  /* 0x0000000308007986 */ /* 0x0011e2000c101924 */
[----:B------:R-:W-:Y:S05]  /*8cb0*/  BRA `(.L_x_1641) ;  /* 0x0000000c00807947 */ /* 0x000fea0003800000 */
.L_x_1647:
[----:B------:R-:W-:Y:S02]  /*8cc0*/  HADD2.F32 R3, -RZ, R3.H0_H0 ;  /* 0x20000003ff037230 */ /* 0x000fe40000004100 */
[----:B------:R-:W-:-:S04]  /*8cd0*/  IMAD.MOV.U32 R19, RZ, RZ, R27 ;  /* 0x000000ffff137224 */ /* 0x000fc800078e001b */
[----:B------:R-:W0:Y:S02]  /*8ce0*/  F2I.FTZ.TRUNC.NTZ R3, R3 ;  /* 0x0000000300037305 */ /* 0x000e24000021f100 */
[----:B0-----:R0:W-:Y:S01]  /*8cf0*/  STG.E.U16 desc[UR36][R8.64], R3 ;  /* 0x0000000308007986 */ /* 0x0011e2000c101524 */
[----:B------:R-:W-:Y:S05]  /*8d00*/  BRA `(.L_x_1641) ;  /* 0x0000000c006c7947 */ /* 0x000fea0003800000 */
.L_x_1643:
[----:B------:R-:W-:-:S13]  /*8d10*/  ISETP.GT.AND P0, PT, R0, 0x6, PT ;  /* 0x000000060000780c */ /* 0x000fda0003f04270 */
[----:B------:R-:W-:Y:S05]  /*8d20*/  @P0 BRA `(.L_x_1649) ;  /* 0x00000000002c0947 */ /* 0x000fea0003800000 */
[----:B------:R-:W-:-:S13]  /*8d30*/  ISETP.NE.AND P0, PT, R0, 0x5, PT ;  /* 0x000000050000780c */ /* 0x000fda0003f05270 */
[----:B------:R-:W-:Y:S05]  /*8d40*/  @!P0 BRA `(.L_x_1650) ;  /* 0x0000000000188947 */ /* 0x000fea0003800000 */
[----:B------:R-:W-:-:S13]  /*8d50*/  ISETP.NE.AND P0, PT, R0, 0x6, PT ;  /* 0x000000060000780c */ /* 0x000fda0003f05270 */
[----:B------:R-:W-:Y:S05]  /*8d60*/  @P0 BRA `(.L_x_1646) ;  /* 0x0000000800a40947 */ /* 0x000fea0003800000 */
[----:B------:R-:W-:Y:S02]  /*8d70*/  HADD2.F32 R3, -RZ, R3.H0_H0 ;  /* 0x20000003ff037230 */ /* 0x000fe40000004100 */
[----:B------:R-:W-:-:S03]  /*8d80*/  IMAD.MOV.U32 R19, RZ, RZ, R27 ;  /* 0x000000ffff137224 */ /* 0x000fc600078e001b */
[----:B------:R0:W-:Y:S01]  /*8d90*/  STG.E desc[UR36][R8.64], R3 ;  /* 0x0000000308007986 */ /* 0x0001e2000c101924 */
[----:B------:R-:W-:Y:S05]  /*8da0*/  BRA `(.L_x_1641) ;  /* 0x0000000c00447947 */ /* 0x000fea0003800000 */
.L_x_1650:
[----:B------:R0:W-:Y:S01]  /*8db0*/  STG.E.U16 desc[UR36][R8.64], R3 ;  /* 0x0000000308007986 */ /* 0x0001e2000c101524 */
[----:B------:R-:W-:Y:S01]  /*8dc0*/  IMAD.MOV.U32 R19, RZ, RZ, R27 ;  /* 0x000000ffff137224 */ /* 0x000fe200078e001b */
[----:B------:R-:W-:Y:S06]  /*8dd0*/  BRA `(.L_x_1641) ;  /* 0x0000000c00387947 */ /* 0x000fec0003800000 */
.L_x_1649:
[----:B------:R-:W-:-:S13]  /*8de0*/  ISETP.NE.AND P0, PT, R0, 0x7, PT ;  /* 0x000000070000780c */ /* 0x000fda0003f05270 */
[----:B------:R-:W-:Y:S05]  /*8df0*/  @!P0 BRA `(.L_x_1651) ;  /* 0x00000000003c8947 */ /* 0x000fea0003800000 */
[----:B------:R-:W-:-:S13]  /*8e00*/  ISETP.NE.AND P0, PT, R0, 0x8, PT ;  /* 0x000000080000780c */ /* 0x000fda0003f05270 */
[----:B------:R-:W-:Y:S05]  /*8e10*/  @!P0 BRA `(.L_x_1652) ;  /* 0x00000000001c8947 */ /* 0x000fea0003800000 */
[----:B------:R-:W-:-:S13]  /*8e20*/  ISETP.NE.AND P0, PT, R0, 0x9, PT ;  /* 0x000000090000780c */ /* 0x000fda0003f05270 */
[----:B------:R-:W-:Y:S05]  /*8e30*/  @P0 BRA `(.L_x_1646) ;  /* 0x0000000800700947 */ /* 0x000fea0003800000 */
[----:B------:R-:W-:Y:S02]  /*8e40*/  HADD2.F32 R4, -RZ, R3.H0_H0 ;  /* 0x20000003ff047230 */ /* 0x000fe40000004100 */
[----:B------:R-:W-:Y:S02]  /*8e50*/  IMAD.MOV.U32 R5, RZ, RZ, RZ ;  /* 0x000000ffff057224 */ /* 0x000fe400078e00ff */
[----:B------:R-:W-:-:S03]  /*8e60*/  IMAD.MOV.U32 R19, RZ, RZ, R27 ;  /* 0x000000ffff137224 */ /* 0x000fc600078e001b */
[----:B------:R0:W-:Y:S01]  /*8e70*/  STG.E.64 desc[UR36][R8.64], R4 ;  /* 0x0000000408007986 */ /* 0x0001e2000c101b24 */
[----:B------:R-:W-:Y:S05]  /*8e80*/  BRA `(.L_x_1641) ;  /* 0x0000000c000c7947 */ /* 0x000fea0003800000 */
.L_x_1652:
[----:B------:R-:W-:Y:S02]  /*8e90*/  HADD2.F32 R0, -RZ, R3.H0_H0 ;  /* 0x20000003ff007230 */ /* 0x000fe40000004100 */
[----:B------:R-:W-:-:S03]  /*8ea0*/  IMAD.MOV.U32 R19, RZ, RZ, R27 ;  /* 0x000000ffff137224 */ /* 0x000fc600078e001b */
[----:B------:R-:W-:-:S04]  /*8eb0*/  F2FP.F16.F32.PACK_AB R0, RZ, R0 ;  /* 0x00000000ff00723e */ /* 0x000fc800000000ff */
[----:B------:R-:W-:-:S05]  /*8ec0*/  PRMT R0, R0, 0x5410, RZ ;  /* 0x0000541000007816 */ /* 0x000fca00000000ff */
[----:B------:R0:W-:Y:S01]  /*8ed0*/  STG.E desc[UR36][R8.64], R0 ;  /* 0x0000000008007986 */ /* 0x0001e2000c101924 */
[----:B------:R-:W-:Y:S05]  /*8ee0*/  BRA `(.L_x_1641) ;  /* 0x0000000800f47947 */ /* 0x000fea0003800000 */
.L_x_1651:
[----:B------:R-:W-:Y:S02]  /*8ef0*/  HADD2.F32 R4, -RZ, R3.H0_H0 ;  /* 0x20000003ff047230 */ /* 0x000fe40000004100 */
[----:B------:R-:W-:-:S03]  /*8f00*/  IMAD.MOV.U32 R19, RZ, RZ, R27 ;  /* 0x000000ffff137224 */ /* 0x000fc600078e001b */
[----:B------:R-:W-:-:S06]  /*8f10*/  FMUL.FTZ R4, R4, 1 ;  /* 0x3f80000004047820 */ /* 0x000fcc0000410000 */
[----:B------:R-:W0:Y:S02]  /*8f20*/  F2F.F64.F32 R4, R4 ;  /* 0x0000000400047310 */ /* 0x000e240000201800 */
[----:B0-----:R0:W-:Y:S01]  /*8f30*/  STG.E.64 desc[UR36][R8.64], R4 ;  /* 0x0000000408007986 */ /* 0x0011e2000c101b24 */
[----:B------:R-:W-:Y:S05]  /*8f40*/  BRA `(.L_x_1641) ;  /* 0x0000000800dc7947 */ /* 0x000fea0003800000 */
.L_x_1642:
        /* <DEDUP_REMOVED lines=10> */
[----:B------:R-:W-:-:S04]  /*8ff0*/  FSETP.NEU.FTZ.AND P0, PT, R3, RZ, PT ;  /* 0x000000ff0300720b */ /* 0x000fc80003f1d000 */
[----:B------:R-:W-:-:S05]  /*9000*/  SEL R3, RZ, 0x1, !P0 ;  /* 0x00000001ff037807 */ /* 0x000fca0004000000 */
[----:B------:R0:W-:Y:S01]  /*9010*/  STG.E.U8 desc[UR36][R8.64], R3 ;  /* 0x0000000308007986 */ /* 0x0001e2000c101124 */
[----:B------:R-:W-:Y:S05]  /*9020*/  BRA `(.L_x_1641) ;  /* 0x0000000800a47947 */ /* 0x000fea0003800000 */
.L_x_1655:
[----:B------:R-:W-:Y:S01]  /*9030*/  HADD2.F32 R3, -RZ, R3.H0_H0 ;  /* 0x20000003ff037230 */ /* 0x000fe20000004100 */
[----:B------:R-:W-:Y:S01]  /*9040*/  CS2R R6, SRZ ;  /* 0x0000000000067805 */ /* 0x000fe2000001ff00 */
[----:B------:R-:W-:-:S03]  /*9050*/  IMAD.MOV.U32 R19, RZ, RZ, R27 ;  /* 0x000000ffff137224 */ /* 0x000fc600078e001b */
[----:B------:R-:W-:-:S04]  /*9060*/  FMUL.FTZ R3, R3, 1 ;  /* 0x3f80000003037820 */ /* 0x000fc80000410000 */
[----:B------:R-:W0:Y:S02]  /*9070*/  F2F.F64.F32 R4, R3 ;  /* 0x0000000300047310 */ /* 0x000e240000201800 */
[----:B0-----:R0:W-:Y:S01]  /*9080*/  STG.E.128 desc[UR36][R8.64], R4 ;  /* 0x0000000408007986 */ /* 0x0011e2000c101d24 */
[----:B------:R-:W-:Y:S05]  /*9090*/  BRA `(.L_x_1641) ;  /* 0x0000000800887947 */ /* 0x000fea0003800000 */
.L_x_1654:
[----:B------:R-:W-:-:S13]  /*90a0*/  ISETP.NE.AND P0, PT, R0, 0xf, PT ;  /* 0x0000000f0000780c */ /* 0x000fda0003f05270 */
[----:B------:R-:W-:Y:S05]  /*90b0*/  @!P0 BRA `(.L_x_1656) ;  /* 0x0000000000a88947 */ /* 0x000fea0003800000 */
[----:B------:R-:W-:-:S13]  /*90c0*/  ISETP.NE.AND P0, PT, R0, 0x17, PT ;  /* 0x000000170000780c */ /* 0x000fda0003f05270 */
[----:B------:R-:W-:Y:S05]  /*90d0*/  @!P0 BRA `(.L_x_1657) ;  /* 0x0000000000508947 */ /* 0x000fea0003800000 */
[----:B------:R-:W-:-:S13]  /*90e0*/  ISETP.NE.AND P0, PT, R0, 0x18, PT ;  /* 0x000000180000780c */ /* 0x000fda0003f05270 */
[----:B------:R-:W-:Y:S05]  /*90f0*/  @P0 BRA `(.L_x_1646) ;  /* 0x0000000400c00947 */ /* 0x000fea0003800000 */
        /* <DEDUP_REMOVED lines=13> */
.L_x_1659:
[----:B------:R-:W-:Y:S05]  /*91d0*/  BSYNC.RECONVERGENT B0 ;  /* 0x0000000000007941 */ /* 0x000fea0003800200 */
.L_x_1658:
[----:B------:R-:W-:Y:S01]  /*91e0*/  LOP3.LUT R5, R0, 0x80, R5, 0xf8, !PT ;  /* 0x0000008000057812 */ /* 0x000fe200078ef805 */
[----:B------:R-:W-:-:S04]  /*91f0*/  IMAD.MOV.U32 R19, RZ, RZ, R27 ;  /* 0x000000ffff137224 */ /* 0x000fc800078e001b */
[----:B------:R0:W-:Y:S01]  /*9200*/  STG.E.U8 desc[UR36][R8.64], R5 ;  /* 0x0000000508007986 */ /* 0x0001e2000c101124 */
[----:B------:R-:W-:Y:S05]  /*9210*/  BRA `(.L_x_1641) ;  /* 0x0000000800287947 */ /* 0x000fea0003800000 */
.L_x_1657:
        /* <DEDUP_REMOVED lines=15> */
.L_x_1661:
[----:B------:R-:W-:Y:S05]  /*9310*/  BSYNC.RECONVERGENT B0 ;  /* 0x0000000000007941 */ /* 0x000fea0003800200 */
.L_x_1660:
[----:B------:R-:W-:Y:S01]  /*9320*/  LOP3.LUT R5, R0, 0x80, R5, 0xf8, !PT ;  /* 0x0000008000057812 */ /* 0x000fe200078ef805 */
[----:B------:R-:W-:-:S04]  /*9330*/  IMAD.MOV.U32 R19, RZ, RZ, R27 ;  /* 0x000000ffff137224 */ /* 0x000fc800078e001b */
[----:B------:R0:W-:Y:S01]  /*9340*/  STG.E.U8 desc[UR36][R8.64], R5 ;  /* 0x0000000508007986 */ /* 0x0001e2000c101124 */
[----:B------:R-:W-:Y:S05]  /*9350*/  BRA `(.L_x_1641) ;  /* 0x0000000400d87947 */ /* 0x000fea0003800000 */
.L_x_1656:
[----:B------:R-:W-:Y:S02]  /*9360*/  HADD2.F32 R0, -RZ, R3.H0_H0 ;  /* 0x20000003ff007230 */ /* 0x000fe40000004100 */
[----:B------:R-:W-:-:S03]  /*9370*/  IMAD.MOV.U32 R19, RZ, RZ, R27 ;  /* 0x000000ffff137224 */ /* 0x000fc600078e001b */
[----:B------:R-:W-:-:S05]  /*9380*/  F2FP.BF16.F32.PACK_AB R0, RZ, R0 ;  /* 0x00000000ff00723e */ /* 0x000fca00000010ff */
[----:B------:R0:W-:Y:S01]  /*9390*/  STG.E.U16 desc[UR36][R8.64], R0 ;  /* 0x0000000008007986 */ /* 0x0001e2000c101524 */
[----:B------:R-:W-:Y:S05]  /*93a0*/  BRA `(.L_x_1641) ;  /* 0x0000000400c47947 */ /* 0x000fea0003800000 */
.L_x_1653:
        /* <DEDUP_REMOVED lines=10> */
[----:B------:R-:W0:Y:S02]  /*9450*/  F2I.FTZ.U32.TRUNC.NTZ R3, R3 ;  /* 0x0000000300037305 */ /* 0x000e24000021f000 */
[----:B0-----:R0:W-:Y:S01]  /*9460*/  STG.E.U16 desc[UR36][R8.64], R3 ;  /* 0x0000000308007986 */ /* 0x0011e2000c101524 */
[----:B------:R-:W-:Y:S05]  /*9470*/  BRA `(.L_x_1641) ;  /* 0x0000000400907947 */ /* 0x000fea0003800000 */
.L_x_1664:
        /* <DEDUP_REMOVED lines=13> */
.L_x_1667:
[----:B------:R-:W-:-:S04]  /*9550*/  SHF.R.U32.HI R0, RZ, 0x14, R3 ;  /* 0x00000014ff007819 */ /* 0x000fc80000011603 */
[----:B------:R-:W-:-:S04]  /*9560*/  LOP3.LUT R0, R0, 0x1, RZ, 0xc0, !PT ;  /* 0x0000000100007812 */ /* 0x000fc800078ec0ff */
[----:B------:R-:W-:-:S04]  /*9570*/  IADD3 R0, PT, PT, R3, 0x487ffff, R0 ;  /* 0x0487ffff03007810 */ /* 0x000fc80007ffe000 */
[----:B------:R-:W-:-:S04]  /*9580*/  SHF.R.U32.HI R0, RZ, 0x14, R0 ;  /* 0x00000014ff007819 */ /* 0x000fc80000011600 */
[----:B------:R-:W-:-:S07]  /*9590*/  LOP3.LUT R0, R0, 0xff, RZ, 0xc0, !PT ;  /* 0x000000ff00007812 */ /* 0x000fce00078ec0ff */
.L_x_1668:
[----:B------:R-:W-:-:S04]  /*95a0*/  SHF.R.U32.HI R3, RZ, 0x18, R3 ;  /* 0x00000018ff037819 */ /* 0x000fc80000011603 */
[----:B------:R-:W-:-:S04]  /*95b0*/  LOP3.LUT R0, R0, 0x80, R3, 0xf8, !PT ;  /* 0x0000008000007812 */ /* 0x000fc800078ef803 */
[----:B------:R-:W-:-:S07]  /*95c0*/  PRMT R4, R0, 0x7610, R4 ;  /* 0x0000761000047816 */ /* 0x000fce0000000004 */
.L_x_1666:
[----:B------:R-:W-:Y:S05]  /*95d0*/  BSYNC.RECONVERGENT B0 ;  /* 0x0000000000007941 */ /* 0x000fea0003800200 */
.L_x_1665:
[----:B------:R0:W-:Y:S01]  /*95e0*/  STG.E.U8 desc[UR36][R8.64], R4 ;  /* 0x0000000408007986 */ /* 0x0001e2000c101124 */
[----:B------:R-:W-:Y:S01]  /*95f0*/  IMAD.MOV.U32 R19, RZ, RZ, R27 ;  /* 0x000000ffff137224 */ /* 0x000fe200078e001b */
[----:B------:R-:W-:Y:S06]  /*9600*/  BRA `(.L_x_1641) ;  /* 0x00000004002c7947 */ /* 0x000fec0003800000 */
.L_x_1663:
        /* <DEDUP_REMOVED lines=13> */
.L_x_1671:
[----:B------:R-:W-:-:S04]  /*96e0*/  SHF.R.U32.HI R0, RZ, 0x15, R3 ;  /* 0x00000015ff007819 */ /* 0x000fc80000011603 */
[----:B------:R-:W-:-:S04]  /*96f0*/  LOP3.LUT R0, R0, 0x1, RZ, 0xc0, !PT ;  /* 0x0000000100007812 */ /* 0x000fc800078ec0ff */
[----:B------:R-:W-:-:S04]  /*9700*/  IADD3 R0, PT, PT, R3, 0x88fffff, R0 ;  /* 0x088fffff03007810 */ /* 0x000fc80007ffe000 */
[----:B------:R-:W-:-:S04]  /*9710*/  SHF.R.U32.HI R0, RZ, 0x15, R0 ;  /* 0x00000015ff007819 */ /* 0x000fc80000011600 */
[----:B------:R-:W-:-:S07]  /*9720*/  LOP3.LUT R0, R0, 0xff, RZ, 0xc0, !PT ;  /* 0x000000ff00007812 */ /* 0x000fce00078ec0ff */
.L_x_1672:
[----:B------:R-:W-:-:S04]  /*9730*/  SHF.R.U32.HI R3, RZ, 0x18, R3 ;  /* 0x00000018ff037819 */ /* 0x000fc80000011603 */
[----:B------:R-:W-:-:S04]  /*9740*/  LOP3.LUT R0, R0, 0x80, R3, 0xf8, !PT ;  /* 0x0000008000007812 */ /* 0x000fc800078ef803 */
[----:B------:R-:W-:-:S07]  /*9750*/  PRMT R4, R0, 0x7610, R4 ;  /* 0x0000761000047816 */ /* 0x000fce0000000004 */
.L_x_1670:
[----:B------:R-:W-:Y:S05]  /*9760*/  BSYNC.RECONVERGENT B0 ;  /* 0x0000000000007941 */ /* 0x000fea0003800200 */
.L_x_1669:
[----:B------:R3:W-:Y:S01]  /*9770*/  STG.E.U8 desc[UR36][R8.64], R4 ;  /* 0x0000000408007986 */ /* 0x0007e2000c101124 */
[----:B------:R-:W-:Y:S01]  /*9780*/  IMAD.MOV.U32 R19, RZ, RZ, R27 ;  /* 0x000000ffff137224 */ /* 0x000fe200078e001b */
[----:B------:R-:W-:Y:S06]  /*9790*/  BRA `(.L_x_1641) ;  /* 0x0000000000c87947 */ /* 0x000fec0003800000 */
.L_x_1662:
[----:B------:R-:W-:-:S13]  /*97a0*/  ISETP.NE.AND P0, PT, R0, 0x1c, PT ;  /* 0x0000001c0000780c */ /* 0x000fda0003f05270 */
[----:B------:R-:W-:Y:S05]  /*97b0*/  @!P0 BRA `(.L_x_1673) ;  /* 0x0000000000b08947 */ /* 0x000fea0003800000 */
[----:B------:R-:W-:-:S13]  /*97c0*/  ISETP.NE.AND P0, PT, R0, 0x1d, PT ;  /* 0x0000001d0000780c */ /* 0x000fda0003f05270 */
[----:B------:R-:W-:Y:S05]  /*97d0*/  @!P0 BRA `(.L_x_1674) ;  /* 0x0000000000948947 */ /* 0x000fea0003800000 */
[----:B------:R-:W-:-:S13]  /*97e0*/  ISETP.NE.AND P0, PT, R0, 0x2c, PT ;  /* 0x0000002c0000780c */ /* 0x000fda0003f05270 */
[----:B------:R-:W-:Y:S05]  /*97f0*/  @!P0 BRA `(.L_x_1675) ;  /* 0x0000000000488947 */ /* 0x000fea0003800000 */
.L_x_1646:
        /* <DEDUP_REMOVED lines=16> */
.L_x_1676:
[----:B------:R-:W-:Y:S01]  /*9900*/  IMAD.MOV.U32 R19, RZ, RZ, R27 ;  /* 0x000000ffff137224 */ /* 0x000fe200078e001b */
[----:B------:R-:W-:Y:S06]  /*9910*/  BRA `(.L_x_1641) ;  /* 0x0000000000687947 */ /* 0x000fec0003800000 */
.L_x_1675:
[----:B------:R-:W-:Y:S02]  /*9920*/  HADD2.F32 R4, -RZ, R3.H0_H0 ;  /* 0x20000003ff047230 */ /* 0x000fe40000004100 */
        /* <DEDUP_REMOVED lines=16> */
.L_x_1674:
[----:B------:R-:W-:Y:S02]  /*9a30*/  HADD2.F32 R4, -RZ, R3.H0_H0 ;  /* 0x20000003ff047230 */ /* 0x000fe40000004100 */
[----:B------:R-:W-:-:S04]  /*9a40*/  IMAD.MOV.U32 R19, RZ, RZ, R27 ;  /* 0x000000ffff137224 */ /* 0x000fc800078e001b */
[----:B------:R-:W0:Y:S02]  /*9a50*/  F2I.U64.TRUNC R4, R4 ;  /* 0x0000000400047311 */ /* 0x000e24000020d800 */
[----:B0-----:R1:W-:Y:S01]  /*9a60*/  STG.E.64 desc[UR36][R8.64], R4 ;  /* 0x0000000408007986 */ /* 0x0013e2000c101b24 */
[----:B------:R-:W-:Y:S05]  /*9a70*/  BRA `(.L_x_1641) ;  /* 0x0000000000107947 */ /* 0x000fea0003800000 */
.L_x_1673:
[----:B------:R-:W-:Y:S02]  /*9a80*/  HADD2.F32 R3, -RZ, R3.H0_H0 ;  /* 0x20000003ff037230 */ /* 0x000fe40000004100 */
[----:B------:R-:W-:-:S04]  /*9a90*/  IMAD.MOV.U32 R19, RZ, RZ, R27 ;  /* 0x000000ffff137224 */ /* 0x000fc800078e001b */
[----:B------:R-:W0:Y:S02]  /*9aa0*/  F2I.FTZ.U32.TRUNC.NTZ R3, R3 ;  /* 0x0000000300037305 */ /* 0x000e24000021f000 */
[----:B0-----:R0:W-:Y:S02]  /*9ab0*/  STG.E desc[UR36][R8.64], R3 ;  /* 0x0000000308007986 */ /* 0x0011e4000c101924 */
.L_x_1641:
[----:B------:R-:W-:Y:S05]  /*9ac0*/  BSYNC.RECONVERGENT B6 ;  /* 0x0000000000067941 */ /* 0x000fea0003800200 */
.L_x_1640:
[----:B------:R-:W-:Y:S01]  /*9ad0*/  ISETP.GE.AND P0, PT, R19, R28, PT ;  /* 0x0000001c1300720c */ /* 0x000fe20003f06270 */
[----:B------:R-:W-:-:S12]  /*9ae0*/  BSSY.RECONVERGENT B6, `(.L_x_1677) ;  /* 0x00001f0000067945 */ /* 0x000fd80003800200 */
[----:B------:R-:W-:Y:S05]  /*9af0*/  @P0 BRA `(.L_x_1678) ;  /* 0x0000001c00b80947 */ /* 0x000fea0003800000 */
[----:B------:R-:W4:Y:S01]  /*9b00*/  LDCU UR4, c[0x0][0x3c4] ;  /* 0x00007880ff0477ac */ /* 0x000f220008000800 */
[----:B0123--:R-:W0:Y:S01]  /*9b10*/  LDC.64 R8, c[0x0][0x398] ;  /* 0x0000e600ff087b82 */ /* 0x00fe220000000a00 */
[----:B-----5:R-:W-:Y:S01]  /*9b20*/  IMAD R0, R2, 0x200, R19 ;  /* 0x0000020002007824 */ /* 0x020fe200078e0213 */
[----:B----4-:R-:W-:-:S03]  /*9b30*/  PRMT R4, R26, 0x9910, RZ ;  /* 0x000099101a047816 */ /* 0x010fc600000000ff */
[----:B------:R-:W-:Y:S02]  /*9b40*/  IMAD R3, R0, UR4, RZ ;  /* 0x0000000400037c24 */ /* 0x000fe4000f8e02ff */
        /* <DEDUP_REMOVED lines=13> */
[----:B------:R-:W-:-:S04]  /*9c20*/  HADD2.F32 R18, -RZ, R18.H0_H0 ;  /* 0x20000012ff127230 */ /* 0x000fc80000004100 */
[----:B------:R-:W0:Y:S02]  /*9c30*/  F2I.FTZ.TRUNC.NTZ R3, R18 ;  /* 0x0000001200037305 */ /* 0x000e24000021f100 */
[----:B0-----:R0:W-:Y:S01]  /*9c40*/  STG.E.U8 desc[UR36][R8.64], R3 ;  /* 0x0000000308007986 */ /* 0x0011e2000c101124 */
[----:B------:R-:W-:Y:S05]  /*9c50*/  BRA `(.L_x_1684) ;  /* 0x0000000c007c7947 */ /* 0x000fea0003800000 */
.L_x_1682:
[----:B------:R-:W-:-:S06]  /*9c60*/  HADD2.F32 R5, -RZ, R18.H0_H0 ;  /* 0x20000012ff057230 */ /* 0x000fcc0000004100 */
[----:B------:R-:W0:Y:S02]  /*9c70*/  F2I.S64.TRUNC R4, R5 ;  /* 0x0000000500047311 */ /* 0x000e24000020d900 */
[----:B0-----:R0:W-:Y:S01]  /*9c80*/  STG.E.U8 desc[UR36][R8.64], R4 ;  /* 0x0000000408007986 */ /* 0x0011e2000c101124 */
[----:B------:R-:W-:Y:S05]  /*9c90*/  BRA `(.L_x_1684) ;  /* 0x0000000c006c7947 */ /* 0x000fea0003800000 */
.L_x_1681:
[----:B------:R-:W-:-:S13]  /*9ca0*/  ISETP.NE.AND P0, PT, R0, 0x2, PT ;  /* 0x000000020000780c */ /* 0x000fda0003f05270 */
[----:B------:R-:W-:Y:S05]  /*9cb0*/  @!P0 BRA `(.L_x_1685) ;  /* 0x0000000000308947 */ /* 0x000fea0003800000 */
[----:B------:R-:W-:-:S13]  /*9cc0*/  ISETP.NE.AND P0, PT, R0, 0x3, PT ;  /* 0x000000030000780c */ /* 0x000fda0003f05270 */
[----:B------:R-:W-:Y:S05]  /*9cd0*/  @!P0 BRA `(.L_x_1686) ;  /* 0x0000000000188947 */ /* 0x000fea0003800000 */
[----:B------:R-:W-:-:S13]  /*9ce0*/  ISETP.NE.AND P0, PT, R0, 0x4, PT ;  /* 0x000000040000780c */ /* 0x000fda0003f05270 */
[----:B------:R-:W-:Y:S05]  /*9cf0*/  @P0 BRA `(.L_x_1683) ;  /* 0x0000000800700947 */ /* 0x000fea0003800000 */
[----:B------:R-:W-:-:S06]  /*9d00*/  HADD2.F32 R4, -RZ, R18.H0_H0 ;  /* 0x20000012ff047230 */ /* 0x000fcc0000004100 */
[----:B------:R-:W0:Y:S02]  /*9d10*/  F2I.S64.TRUNC R4, R4 ;  /* 0x0000000400047311 */ /* 0x000e24000020d900 */
[----:B0-----:R0:W-:Y:S01]  /*9d20*/  STG.E.64 desc[UR36][R8.64], R4 ;  /* 0x0000000408007986 */ /* 0x0011e2000c101b24 */
[----:B------:R-:W-:Y:S05]  /*9d30*/  BRA `(.L_x_1684) ;  /* 0x0000000c00447947 */ /* 0x000fea0003800000 */
.L_x_1686:
[----:B------:R-:W-:-:S04]  /*9d40*/  HADD2.F32 R18, -RZ, R18.H0_H0 ;  /* 0x20000012ff127230 */ /* 0x000fc80000004100 */
[----:B------:R-:W0:Y:S02]  /*9d50*/  F2I.FTZ.TRUNC.NTZ R3, R18 ;  /* 0x0000001200037305 */ /* 0x000e24000021f100 */
[----:B0-----:R0:W-:Y:S01]  /*9d60*/  STG.E desc[UR36][R8.64], R3 ;  /* 0x0000000308007986 */ /* 0x0011e2000c101924 */
[----:B------:R-:W-:Y:S05]  /*9d70*/  BRA `(.L_x_1684) ;  /* 0x0000000c00347947 */ /* 0x000fea0003800000 */
.L_x_1685:
[----:B------:R-:W-:-:S04]  /*9d80*/  HADD2.F32 R18, -RZ, R18.H0_H0 ;  /* 0x20000012ff127230 */ /* 0x000fc80000004100 */
[----:B------:R-:W0:Y:S02]  /*9d90*/  F2I.FTZ.TRUNC.NTZ R3, R18 ;  /* 0x0000001200037305 */ /* 0x000e24000021f100 */
[----:B0-----:R0:W-:Y:S01]  /*9da0*/  STG.E.U16 desc[UR36][R8.64], R3 ;  /* 0x0000000308007986 */ /* 0x0011e2000c101524 */
[----:B------:R-:W-:Y:S05]  /*9db0*/  BRA `(.L_x_1684) ;  /* 0x0000000c00247947 */ /* 0x000fea0003800000 */
.L_x_1680:
[----:B------:R-:W-:-:S13]  /*9dc0*/  ISETP.GT.AND P0, PT, R0, 0x6, PT ;  /* 0x000000060000780c */ /* 0x000fda0003f04270 */
[----:B------:R-:W-:Y:S05]  /*9dd0*/  @P0 BRA `(.L_x_1687) ;  /* 0x0000000000240947 */ /* 0x000fea0003800000 */
[----:B------:R-:W-:-:S13]  /*9de0*/  ISETP.NE.AND P0, PT, R0, 0x5, PT ;  /* 0x000000050000780c */ /* 0x000fda0003f05270 */
[----:B------:R-:W-:Y:S05]  /*9df0*/  @!P0 BRA `(.L_x_1688) ;  /* 0x0000000000148947 */ /* 0x000fea0003800000 */
[----:B------:R-:W-:-:S13]  /*9e00*/  ISETP.NE.AND P0, PT, R0, 0x6, PT ;  /* 0x000000060000780c */ /* 0x000fda0003f05270 */
[----:B------:R-:W-:Y:S05]  /*9e10*/  @P0 BRA `(.L_x_1683) ;  /* 0x0000000800280947 */ /* 0x000fea0003800000 */
[----:B------:R-:W-:-:S05]  /*9e20*/  HADD2.F32 R3, -RZ, R18.H0_H0 ;  /* 0x20000012ff037230 */ /* 0x000fca0000004100 */
[----:B------:R3:W-:Y:S01]  /*9e30*/  STG.E desc[UR36][R8.64], R3 ;  /* 0x0000000308007986 */ /* 0x0007e2000c101924 */
[----:B------:R-:W-:Y:S05]  /*9e40*/  BRA `(.L_x_1684) ;  /* 0x0000000c00007947 */ /* 0x000fea0003800000 */
.L_x_1688:
[----:B------:R4:W-:Y:S01]  /*9e50*/  STG.E.U16 desc[UR36][R8.64], R18 ;  /* 0x0000001208007986 */ /* 0x0009e2000c101524 */
[----:B------:R-:W-:Y:S05]  /*9e60*/  BRA `(.L_x_1684) ;  /* 0x0000000800f87947 */ /* 0x000fea0003800000 */
.L_x_1687:
[----:B------:R-:W-:-:S13]  /*9e70*/  ISETP.NE.AND P0, PT, R0, 0x7, PT ;  /* 0x000000070000780c */ /* 0x000fda0003f05270 */
[----:B------:R-:W-:Y:S05]  /*9e80*/  @!P0 BRA `(.L_x_1689) ;  /* 0x0000000000348947 */ /* 0x000fea0003800000 */
[----:B------:R-:W-:-:S13]  /*9e90*/  ISETP.NE.AND P0, PT, R0, 0x8, PT ;  /* 0x000000080000780c */ /* 0x000fda0003f05270 */
[----:B------:R-:W-:Y:S05]  /*9ea0*/  @!P0 BRA `(.L_x_1690) ;  /* 0x0000000000188947 */ /* 0x000fea0003800000 */
[----:B------:R-:W-:-:S13]  /*9eb0*/  ISETP.NE.AND P0, PT, R0, 0x9, PT ;  /* 0x000000090000780c */ /* 0x000fda0003f05270 */
[----:B------:R-:W-:Y:S05]  /*9ec0*/  @P0 BRA `(.L_x_1683) ;  /* 0x0000000400fc0947 */ /* 0x000fea0003800000 */
[----:B------:R-:W-:Y:S02]  /*9ed0*/  HADD2.F32 R4, -RZ, R18.H0_H0 ;  /* 0x20000012ff047230 */ /* 0x000fe40000004100 */
[----:B------:R-:W-:-:S05]  /*9ee0*/  IMAD.MOV.U32 R5, RZ, RZ, RZ ;  /* 0x000000ffff057224 */ /* 0x000fca00078e00ff */
[----:B------:R1:W-:Y:S01]  /*9ef0*/  STG.E.64 desc[UR36][R8.64], R4 ;  /* 0x0000000408007986 */ /* 0x0003e2000c101b24 */
[----:B------:R-:W-:Y:S05]  /*9f00*/  BRA `(.L_x_1684) ;  /* 0x0000000800d07947 */ /* 0x000fea0003800000 */
.L_x_1690:
[----:B------:R-:W-:-:S05]  /*9f10*/  HADD2.F32 R0, -RZ, R18.H0_H0 ;  /* 0x20000012ff007230 */ /* 0x000fca0000004100 */
[----:B------:R-:W-:-:S04]  /*9f20*/  F2FP.F16.F32.PACK_AB R0, RZ, R0 ;  /* 0x00000000ff00723e */ /* 0x000fc800000000ff */
[----:B------:R-:W-:-:S05]  /*9f30*/  PRMT R0, R0, 0x5410, RZ ;  /* 0x0000541000007816 */ /* 0x000fca00000000ff */
[----:B------:R2:W-:Y:S01]  /*9f40*/  STG.E desc[UR36][R8.64], R0 ;  /* 0x0000000008007986 */ /* 0x0005e2000c101924 */
[----:B------:R-:W-:Y:S05]  /*9f50*/  BRA `(.L_x_1684) ;  /* 0x0000000800bc7947 */ /* 0x000fea0003800000 */
.L_x_1689:
[----:B------:R-:W-:-:S05]  /*9f60*/  HADD2.F32 R4, -RZ, R18.H0_H0 ;  /* 0x20000012ff047230 */ /* 0x000fca0000004100 */
[----:B------:R-:W-:-:S06]  /*9f70*/  FMUL.FTZ R4, R4, 1 ;  /* 0x3f80000004047820 */ /* 0x000fcc0000410000 */
[----:B------:R-:W0:Y:S02]  /*9f80*/  F2F.F64.F32 R4, R4 ;  /* 0x0000000400047310 */ /* 0x000e240000201800 */
[----:B0-----:R0:W-:Y:S01]  /*9f90*/  STG.E.64 desc[UR36][R8.64], R4 ;  /* 0x0000000408007986 */ /* 0x0011e2000c101b24 */
[----:B------:R-:W-:Y:S05]  /*9fa0*/  BRA `(.L_x_1684) ;  /* 0x0000000800a87947 */ /* 0x000fea0003800000 */
.L_x_1679:
        /* <DEDUP_REMOVED lines=10> */
[----:B------:R-:W-:-:S06]  /*a050*/  HADD2.F32 R3, -RZ, R18.H0_H0 ;  /* 0x20000012ff037230 */ /* 0x000fcc0000004100 */
[----:B------:R-:W0:Y:S02]  /*a060*/  F2I.FTZ.U32.TRUNC.NTZ R3, R3 ;  /* 0x0000000300037305 */ /* 0x000e24000021f000 */
[----:B0-----:R0:W-:Y:S01]  /*a070*/  STG.E.U16 desc[UR36][R8.64], R3 ;  /* 0x0000000308007986 */ /* 0x0011e2000c101524 */
[----:B------:R-:W-:Y:S05]  /*a080*/  BRA `(.L_x_1684) ;  /* 0x0000000800707947 */ /* 0x000fea0003800000 */
.L_x_1694:
        /* <DEDUP_REMOVED lines=17> */
.L_x_1697:
[----:B------:R-:W-:-:S04]  /*a1a0*/  SHF.R.U32.HI R3, RZ, 0x18, R5 ;  /* 0x00000018ff037819 */ /* 0x000fc80000011605 */
[----:B------:R-:W-:-:S04]  /*a1b0*/  LOP3.LUT R0, R0, 0x80, R3, 0xf8, !PT ;  /* 0x0000008000007812 */ /* 0x000fc800078ef803 */
[----:B------:R-:W-:-:S07]  /*a1c0*/  PRMT R4, R0, 0x7610, R4 ;  /* 0x0000761000047816 */ /* 0x000fce0000000004 */
.L_x_1696:
[----:B------:R-:W-:Y:S05]  /*a1d0*/  BSYNC.RECONVERGENT B0 ;  /* 0x0000000000007941 */ /* 0x000fea0003800200 */
.L_x_1695:
[----:B------:R0:W-:Y:S01]  /*a1e0*/  STG.E.U8 desc[UR36][R8.64], R4 ;  /* 0x0000000408007986 */ /* 0x0001e2000c101124 */
[----:B------:R-:W-:Y:S05]  /*a1f0*/  BRA `(.L_x_1684) ;  /* 0x0000000800147947 */ /* 0x000fea0003800000 */
.L_x_1693:
        /* <DEDUP_REMOVED lines=17> */
.L_x_1700:
[----:B------:R-:W-:-:S04]  /*a310*/  SHF.R.U32.HI R3, RZ, 0x18, R5 ;  /* 0x00000018ff037819 */ /* 0x000fc80000011605 */
[----:B------:R-:W-:-:S04]  /*a320*/  LOP3.LUT R0, R0, 0x80, R3, 0xf8, !PT ;  /* 0x0000008000007812 */ /* 0x000fc800078ef803 */
[----:B------:R-:W-:-:S07]  /*a330*/  PRMT R4, R0, 0x7610, R4 ;  /* 0x0000761000047816 */ /* 0x000fce0000000004 */
.L_x_1699:
[----:B------:R-:W-:Y:S05]  /*a340*/  BSYNC.RECONVERGENT B0 ;  /* 0x0000000000007941 */ /* 0x000fea0003800200 */
.L_x_1698:
[----:B------:R0:W-:Y:S01]  /*a350*/  STG.E.U8 desc[UR36][R8.64], R4 ;  /* 0x0000000408007986 */ /* 0x0001e2000c101124 */
[----:B------:R-:W-:Y:S05]  /*a360*/  BRA `(.L_x_1684) ;  /* 0x0000000400b87947 */ /* 0x000fea0003800000 */
.L_x_1692:
[----:B------:R-:W-:-:S13]  /*a370*/  ISETP.NE.AND P0, PT, R0, 0x1c, PT ;  /* 0x0000001c0000780c */ /* 0x000fda0003f05270 */
[----:B------:R-:W-:Y:S05]  /*a380*/  @!P0 BRA `(.L_x_1701) ;  /* 0x0000000000608947 */ /* 0x000fea0003800000 */
[----:B------:R-:W-:-:S13]  /*a390*/  ISETP.NE.AND P0, PT, R0, 0x1d, PT ;  /* 0x0000001d0000780c */ /* 0x000fda0003f05270 */
[----:B------:R-:W-:Y:S05]  /*a3a0*/  @!P0 BRA `(.L_x_1702) ;  /* 0x0000000000488947 */ /* 0x000fea0003800000 */
[----:B------:R-:W-:-:S13]  /*a3b0*/  ISETP.NE.AND P0, PT, R0, 0x2c, PT ;  /* 0x0000002c0000780c */ /* 0x000fda0003f05270 */
[----:B------:R-:W-:Y:S05]  /*a3c0*/  @P0 BRA `(.L_x_1683) ;  /* 0x0000000000bc0947 */ /* 0x000fea0003800000 */
        /* <DEDUP_REMOVED lines=16> */
.L_x_1702:
[----:B------:R-:W-:-:S06]  /*a4d0*/  HADD2.F32 R4, -RZ, R18.H0_H0 ;  /* 0x20000012ff047230 */ /* 0x000fcc0000004100 */
[----:B------:R-:W0:Y:S02]  /*a4e0*/  F2I.U64.TRUNC R4, R4 ;  /* 0x0000000400047311 */ /* 0x000e24000020d800 */
[----:B0-----:R0:W-:Y:S01]  /*a4f0*/  STG.E.64 desc[UR36][R8.64], R4 ;  /* 0x0000000408007986 */ /* 0x0011e2000c101b24 */
[----:B------:R-:W-:Y:S05]  /*a500*/  BRA `(.L_x_1684) ;  /* 0x0000000400507947 */ /* 0x000fea0003800000 */
.L_x_1701:
[----:B------:R-:W-:-:S04]  /*a510*/  HADD2.F32 R18, -RZ, R18.H0_H0 ;  /* 0x20000012ff127230 */ /* 0x000fc80000004100 */
[----:B------:R-:W0:Y:S02]  /*a520*/  F2I.FTZ.U32.TRUNC.NTZ R3, R18 ;  /* 0x0000001200037305 */ /* 0x000e24000021f000 */
[----:B0-----:R0:W-:Y:S01]  /*a530*/  STG.E desc[UR36][R8.64], R3 ;  /* 0x0000000308007986 */ /* 0x0011e2000c101924 */
[----:B------:R-:W-:Y:S05]  /*a540*/  BRA `(.L_x_1684) ;  /* 0x0000000400407947 */ /* 0x000fea0003800000 */
.L_x_1691:
[----:B------:R-:W-:-:S13]  /*a550*/  ISETP.GT.AND P0, PT, R0, 0xe, PT ;  /* 0x0000000e0000780c */ /* 0x000fda0003f04270 */
[----:B------:R-:W-:Y:S05]  /*a560*/  @P0 BRA `(.L_x_1703) ;  /* 0x00000000003c0947 */ /* 0x000fea0003800000 */
[----:B------:R-:W-:-:S13]  /*a570*/  ISETP.NE.AND P0, PT, R0, 0xa, PT ;  /* 0x0000000a0000780c */ /* 0x000fda0003f05270 */
[----:B------:R-:W-:Y:S05]  /*a580*/  @!P0 BRA `(.L_x_1704) ;  /* 0x00000000001c8947 */ /* 0x000fea0003800000 */
[----:B------:R-:W-:-:S13]  /*a590*/  ISETP.NE.AND P0, PT, R0, 0xb, PT ;  /* 0x0000000b0000780c */ /* 0x000fda0003f05270 */
[----:B------:R-:W-:Y:S05]  /*a5a0*/  @P0 BRA `(.L_x_1683) ;  /* 0x0000000000440947 */ /* 0x000fea0003800000 */
[----:B------:R-:W-:-:S05]  /*a5b0*/  HADD2.F32 R18, -RZ, R18.H0_H0 ;  /* 0x20000012ff127230 */ /* 0x000fca0000004100 */
[----:B------:R-:W-:-:S04]  /*a5c0*/  FSETP.NEU.FTZ.AND P0, PT, R18, RZ, PT ;  /* 0x000000ff1200720b */ /* 0x000fc80003f1d000 */
[----:B------:R-:W-:-:S05]  /*a5d0*/  SEL R3, RZ, 0x1, !P0 ;  /* 0x00000001ff037807 */ /* 0x000fca0004000000 */
[----:B------:R0:W-:Y:S01]  /*a5e0*/  STG.E.U8 desc[UR36][R8.64], R3 ;  /* 0x0000000308007986 */ /* 0x0001e2000c101124 */
[----:B------:R-:W-:Y:S05]  /*a5f0*/  BRA `(.L_x_1684) ;  /* 0x0000000400147947 */ /* 0x000fea0003800000 */
.L_x_1704:
[----:B------:R-:W-:Y:S01]  /*a600*/  HADD2.F32 R18, -RZ, R18.H0_H0 ;  /* 0x20000012ff127230 */ /* 0x000fe20000004100 */
[----:B------:R-:W-:-:S04]  /*a610*/  CS2R R6, SRZ ;  /* 0x0000000000067805 */ /* 0x000fc8000001ff00 */
[----:B------:R-:W-:-:S06]  /*a620*/  FMUL.FTZ R4, R18, 1 ;  /* 0x3f80000012047820 */ /* 0x000fcc0000410000 */
[----:B------:R-:W0:Y:S02]  /*a630*/  F2F.F64.F32 R4, R4 ;  /* 0x0000000400047310 */ /* 0x000e240000201800 */
[----:B0-----:R0:W-:Y:S01]  /*a640*/  STG.E.128 desc[UR36][R8.64], R4 ;  /* 0x0000000408007986 */ /* 0x0011e2000c101d24 */
[----:B------:R-:W-:Y:S05]  /*a650*/  BRA `(.L_x_1684) ;  /* 0x0000000000fc7947 */ /* 0x000fea0003800000 */
.L_x_1703:
[----:B------:R-:W-:-:S13]  /*a660*/  ISETP.NE.AND P0, PT, R0, 0xf, PT ;  /* 0x0000000f0000780c */ /* 0x000fda0003f05270 */
[----:B------:R-:W-:Y:S05]  /*a670*/  @!P0 BRA `(.L_x_1705) ;  /* 0x0000000000e88947 */ /* 0x000fea0003800000 */
[----:B------:R-:W-:-:S13]  /*a680*/  ISETP.NE.AND P0, PT, R0, 0x17, PT ;  /* 0x000000170000780c */ /* 0x000fda0003f05270 */
[----:B------:R-:W-:Y:S05]  /*a690*/  @!P0 BRA `(.L_x_1706) ;  /* 0x0000000000908947 */ /* 0x000fea0003800000 */
[----:B------:R-:W-:-:S13]  /*a6a0*/  ISETP.NE.AND P0, PT, R0, 0x18, PT ;  /* 0x000000180000780c */ /* 0x000fda0003f05270 */
[----:B------:R-:W-:Y:S05]  /*a6b0*/  @!P0 BRA `(.L_x_1707) ;  /* 0x0000000000448947 */ /* 0x000fea0003800000 */
.L_x_1683:
        /* <DEDUP_REMOVED lines=16> */
.L_x_1708:
[----:B------:R-:W-:Y:S05]  /*a7c0*/  BRA `(.L_x_1684) ;  /* 0x0000000000a07947 */ /* 0x000fea0003800000 */
.L_x_1707:
        /* <DEDUP_REMOVED lines=13> */
.L_x_1710:
[----:B------:R-:W-:Y:S05]  /*a8a0*/  BSYNC.RECONVERGENT B0 ;  /* 0x0000000000007941 */ /* 0x000fea0003800200 */
.L_x_1709:
[----:B------:R-:W-:-:S05]  /*a8b0*/  LOP3.LUT R3, R0, 0x80, R3, 0xf8, !PT ;  /* 0x0000008000037812 */ /* 0x000fca00078ef803 */
[----:B------:R0:W-:Y:S01]  /*a8c0*/  STG.E.U8 desc[UR36][R8.64], R3 ;  /* 0x0000000308007986 */ /* 0x0001e2000c101124 */
[----:B------:R-:W-:Y:S05]  /*a8d0*/  BRA `(.L_x_1684) ;  /* 0x00000000005c7947 */ /* 0x000fea0003800000 */
.L_x_1706:
        /* <DEDUP_REMOVED lines=12> */
.L_x_1712:
[----:B------:R-:W-:Y:S01]  /*a9a0*/  IMAD.MOV.U32 R0, RZ, RZ, 0x7f ;  /* 0x0000007fff007424 */ /* 0x000fe200078e00ff */
[----:B------:R-:W-:-:S04]  /*a9b0*/  ISETP.GT.U32.AND P0, PT, R4, 0x7f800000, PT ;  /* 0x7f8000000400780c */ /* 0x000fc80003f04070 */
[----:B------:R-:W-:-:S09]  /*a9c0*/  SEL R0, R0, 0x7c, P0 ;  /* 0x0000007c00007807 */ /* 0x000fd20000000000 */
.L_x_1713:
[----:B------:R-:W-:Y:S05]  /*a9d0*/  BSYNC.RECONVERGENT B0 ;  /* 0x0000000000007941 */ /* 0x000fea0003800200 */
.L_x_1711:
[----:B------:R-:W-:-:S04]  /*a9e0*/  SHF.R.U32.HI R3, RZ, 0x18, R3 ;  /* 0x00000018ff037819 */ /* 0x000fc80000011603 */
[----:B------:R-:W-:-:S05]  /*a9f0*/  LOP3.LUT R3, R0, 0x80, R3, 0xf8, !PT ;  /* 0x0000008000037812 */ /* 0x000fca00078ef803 */
[----:B------:R0:W-:Y:S01]  /*aa00*/  STG.E.U8 desc[UR36][R8.64], R3 ;  /* 0x0000000308007986 */ /* 0x0001e2000c101124 */
[----:B------:R-:W-:Y:S05]  /*aa10*/  BRA `(.L_x_1684) ;  /* 0x00000000000c7947 */ /* 0x000fea0003800000 */
.L_x_1705:
[----:B------:R-:W-:-:S05]  /*aa20*/  HADD2.F32 R0, -RZ, R18.H0_H0 ;  /* 0x20000012ff007230 */ /* 0x000fca0000004100 */
[----:B------:R-:W-:-:S05]  /*aa30*/  F2FP.BF16.F32.PACK_AB R0, RZ, R0 ;  /* 0x00000000ff00723e */ /* 0x000fca00000010ff */
[----:B------:R0:W-:Y:S02]  /*aa40*/  STG.E.U16 desc[UR36][R8.64], R0 ;  /* 0x0000000008007986 */ /* 0x0001e4000c101524 */
.L_x_1684:
[----:B------:R-:W-:-:S05]  /*aa50*/  VIADD R19, R19, 0x80 ;  /* 0x0000008013137836 */ /* 0x000fca0000000000 */
[----:B------:R-:W-:-:S13]  /*aa60*/  ISETP.GE.AND P0, PT, R19, R28, PT ;  /* 0x0000001c1300720c */ /* 0x000fda0003f06270 */
[----:B------:R-:W-:Y:S05]  /*aa70*/  @P0 BRA `(.L_x_1678) ;  /* 0x0000000c00d80947 */ /* 0x000fea0003800000 */
[----:B------:R-:W5:Y:S01]  /*aa80*/  LDCU UR4, c[0x0][0x3c4] ;  /* 0x00007880ff0477ac */ /* 0x000f620008000800 */
[----:B01234-:R-:W0:Y:S01]  /*aa90*/  LDC.64 R8, c[0x0][0x398] ;  /* 0x0000e600ff087b82 */ /* 0x01fe220000000a00 */
        /* <DEDUP_REMOVED lines=20> */
.L_x_1717:
[----:B------:R-:W-:-:S06]  /*abe0*/  HADD2.F32 R5, -RZ, R16.H0_H0 ;  /* 0x20000010ff057230 */ /* 0x000fcc0000004100 */
[----:B------:R-:W0:Y:S02]  /*abf0*/  F2I.S64.TRUNC R4, R5 ;  /* 0x0000000500047311 */ /* 0x000e24000020d900 */
[----:B0-----:R0:W-:Y:S01]  /*ac00*/  STG.E.U8 desc[UR36][R8.64], R4 ;  /* 0x0000000408007986 */ /* 0x0011e2000c101124 */
[----:B------:R-:W-:Y:S05]  /*ac10*/  BRA `(.L_x_1719) ;  /* 0x0000000c006c7947 */ /* 0x000fea0003800000 */
.L_x_1716:
        /* <DEDUP_REMOVED lines=10> */
.L_x_1721:
[----:B------:R-:W-:-:S04]  /*acc0*/  HADD2.F32 R16, -RZ, R16.H0_H0 ;  /* 0x20000010ff107230 */ /* 0x000fc80000004100 */
[----:B------:R-:W0:Y:S02]  /*acd0*/  F2I.FTZ.TRUNC.NTZ R3, R16 ;  /* 0x0000001000037305 */ /* 0x000e24000021f100 */
[----:B0-----:R0:W-:Y:S01]  /*ace0*/  STG.E desc[UR36][R8.64], R3 ;  /* 0x0000000308007986 */ /* 0x0011e2000c101924 */
[----:B------:R-:W-:Y:S05]  /*acf0*/  BRA `(.L_x_1719) ;  /* 0x0000000c00347947 */ /* 0x000fea0003800000 */
.L_x_1720:
[----:B------:R-:W-:-:S04]  /*ad00*/  HADD2.F32 R16, -RZ, R16.H0_H0 ;  /* 0x20000010ff107230 */ /* 0x000fc80000004100 */
[----:B------:R-:W0:Y:S02]  /*ad10*/  F2I.FTZ.TRUNC.NTZ R3, R16 ;  /* 0x0000001000037305 */ /* 0x000e24000021f100 */
[----:B0-----:R0:W-:Y:S01]  /*ad20*/  STG.E.U16 desc[UR36][R8.64], R3 ;  /* 0x0000000308007986 */ /* 0x0011e2000c101524 */
[----:B------:R-:W-:Y:S05]  /*ad30*/  BRA `(.L_x_1719) ;  /* 0x0000000c00247947 */ /* 0x000fea0003800000 */
.L_x_1715:
        /* <DEDUP_REMOVED lines=9> */
.L_x_1723:
[----:B------:R0:W-:Y:S01]  /*add0*/  STG.E.U16 desc[UR36][R8.64], R16 ;  /* 0x0000001008007986 */ /* 0x0001e2000c101524 */
[----:B------:R-:W-:Y:S05]  /*ade0*/  BRA `(.L_x_1719) ;  /* 0x0000000800f87947 */ /* 0x000fea0003800000 */
.L_x_1722:
        /* <DEDUP_REMOVED lines=10> */
.L_x_1725:
[----:B------:R-:W-:-:S05]  /*ae90*/  HADD2.F32 R0, -RZ, R16.H0_H0 ;  /* 0x20000010ff007230 */ /* 0x000fca0000004100 */
[----:B------:R-:W-:-:S04]  /*aea0*/  F2FP.F16.F32.PACK_AB R0, RZ, R0 ;  /* 0x00000000ff00723e */ /* 0x000fc800000000ff */
[----:B------:R-:W-:-:S05]  /*aeb0*/  PRMT R0, R0, 0x5410, RZ ;  /* 0x0000541000007816 */ /* 0x000fca00000000ff */
[----:B------:R0:W-:Y:S01]  /*aec0*/  STG.E desc[UR36][R8.64], R0 ;  /* 0x0000000008007986 */ /* 0x0001e2000c101924 */
[----:B------:R-:W-:Y:S05]  /*aed0*/  BRA `(.L_x_1719) ;  /* 0x0000000800bc7947 */ /* 0x000fea0003800000 */
.L_x_1724:
[----:B------:R-:W-:-:S05]  /*aee0*/  HADD2.F32 R4, -RZ, R16.H0_H0 ;  /* 0x20000010ff047230 */ /* 0x000fca0000004100 */
[----:B------:R-:W-:-:S06]  /*aef0*/  FMUL.FTZ R4, R4, 1 ;  /* 0x3f80000004047820 */ /* 0x000fcc0000410000 */
[----:B------:R-:W0:Y:S02]  /*af00*/  F2F.F64.F32 R4, R4 ;  /* 0x0000000400047310 */ /* 0x000e240000201800 */
[----:B0-----:R0:W-:Y:S01]  /*af10*/  STG.E.64 desc[UR36][R8.64], R4 ;  /* 0x0000000408007986 */ /* 0x0011e2000c101b24 */
[----:B------:R-:W-:Y:S05]  /*af20*/  BRA `(.L_x_1719) ;  /* 0x0000000800a87947 */ /* 0x000fea0003800000 */
.L_x_1714:
        /* <DEDUP_REMOVED lines=14> */
.L_x_1729:
        /* <DEDUP_REMOVED lines=17> */
.L_x_1732:
[----:B------:R-:W-:-:S04]  /*b120*/  SHF.R.U32.HI R3, RZ, 0x18, R5 ;  /* 0x00000018ff037819 */ /* 0x000fc80000011605 */
[----:B------:R-:W-:-:S04]  /*b130*/  LOP3.LUT R0, R0, 0x80, R3, 0xf8, !PT ;  /* 0x0000008000007812 */ /* 0x000fc800078ef803 */
[----:B------:R-:W-:-:S07]  /*b140*/  PRMT R4, R0, 0x7610, R4 ;  /* 0x0000761000047816 */ /* 0x000fce0000000004 */
.L_x_1731:
[----:B------:R-:W-:Y:S05]  /*b150*/  BSYNC.RECONVERGENT B0 ;  /* 0x0000000000007941 */ /* 0x000fea0003800200 */
.L_x_1730:
[----:B------:R0:W-:Y:S01]  /*b160*/  STG.E.U8 desc[UR36][R8.64], R4 ;  /* 0x0000000408007986 */ /* 0x0001e2000c101124 */
[----:B------:R-:W-:Y:S05]  /*b170*/  BRA `(.L_x_1719) ;  /* 0x0000000800147947 */ /* 0x000fea0003800000 */
.L_x_1728:
        /* <DEDUP_REMOVED lines=17> */
.L_x_1735:
[----:B------:R-:W-:-:S04]  /*b290*/  SHF.R.U32.HI R3, RZ, 0x18, R5 ;  /* 0x00000018ff037819 */ /* 0x000fc80000011605 */
[----:B------:R-:W-:-:S04]  /*b2a0*/  LOP3.LUT R0, R0, 0x80, R3, 0xf8, !PT ;  /* 0x0000008000007812 */ /* 0x000fc800078ef803 */
[----:B------:R-:W-:-:S07]  /*b2b0*/  PRMT R4, R0, 0x7610, R4 ;  /* 0x0000761000047816 */ /* 0x000fce0000000004 */
.L_x_1734:
[----:B------:R-:W-:Y:S05]  /*b2c0*/  BSYNC.RECONVERGENT B0 ;  /* 0x0000000000007941 */ /* 0x000fea0003800200 */
.L_x_1733:
[----:B------:R0:W-:Y:S01]  /*b2d0*/  STG.E.U8 desc[UR36][R8.64], R4 ;  /* 0x0000000408007986 */ /* 0x0001e2000c101124 */
[----:B------:R-:W-:Y:S05]  /*b2e0*/  BRA `(.L_x_1719) ;  /* 0x0000000400b87947 */ /* 0x000fea0003800000 */
.L_x_1727:
        /* <DEDUP_REMOVED lines=22> */
.L_x_1737:
[----:B------:R-:W-:-:S06]  /*b450*/  HADD2.F32 R4, -RZ, R16.H0_H0 ;  /* 0x20000010ff047230 */ /* 0x000fcc0000004100 */
[----:B------:R-:W0:Y:S02]  /*b460*/  F2I.U64.TRUNC R4, R4 ;  /* 0x0000000400047311 */ /* 0x000e24000020d800 */
[----:B0-----:R0:W-:Y:S01]  /*b470*/  STG.E.64 desc[UR36][R8.64], R4 ;  /* 0x0000000408007986 */ /* 0x0011e2000c101b24 */
[----:B------:R-:W-:Y:S05]  /*b480*/  BRA `(.L_x_1719) ;  /* 0x0000000400507947 */ /* 0x000fea0003800000 */
.L_x_1736:
[----:B------:R-:W-:-:S04]  /*b490*/  HADD2.F32 R16, -RZ, R16.H0_H0 ;  /* 0x20000010ff107230 */ /* 0x000fc80000004100 */
[----:B------:R-:W0:Y:S02]  /*b4a0*/  F2I.FTZ.U32.TRUNC.NTZ R3, R16 ;  /* 0x0000001000037305 */ /* 0x000e24000021f000 */
[----:B0-----:R0:W-:Y:S01]  /*b4b0*/  STG.E desc[UR36][R8.64], R3 ;  /* 0x0000000308007986 */ /* 0x0011e2000c101924 */
[----:B------:R-:W-:Y:S05]  /*b4c0*/  BRA `(.L_x_1719) ;  /* 0x0000000400407947 */ /* 0x000fea0003800000 */
.L_x_1726:
        /* <DEDUP_REMOVED lines=11> */
.L_x_1739:
[----:B------:R-:W-:Y:S01]  /*b580*/  HADD2.F32 R16, -RZ, R16.H0_H0 ;  /* 0x20000010ff107230 */ /* 0x000fe20000004100 */
[----:B------:R-:W-:-:S04]  /*b590*/  CS2R R6, SRZ ;  /* 0x0000000000067805 */ /* 0x000fc8000001ff00 */
[----:B------:R-:W-:-:S06]  /*b5a0*/  FMUL.FTZ R4, R16, 1 ;  /* 0x3f80000010047820 */ /* 0x000fcc0000410000 */
[----:B------:R-:W0:Y:S02]  /*b5b0*/  F2F.F64.F32 R4, R4 ;  /* 0x0000000400047310 */ /* 0x000e240000201800 */
[----:B0-----:R3:W-:Y:S01]  /*b5c0*/  STG.E.128 desc[UR36][R8.64], R4 ;  /* 0x0000000408007986 */ /* 0x0017e2000c101d24 */
[----:B------:R-:W-:Y:S05]  /*b5d0*/  BRA `(.L_x_1719) ;  /* 0x0000000000fc7947 */ /* 0x000fea0003800000 */
.L_x_1738:
[----:B------:R-:W-:-:S13]  /*b5e0*/  ISETP.NE.AND P0, PT, R0, 0xf, PT ;  /* 0x0000000f0000780c */ /* 0x000fda0003f05270 */
[----:B------:R-:W-:Y:S05]  /*b5f0*/  @!P0 BRA `(.L_x_1740) ;  /* 0x0000000000e88947 */ /* 0x000fea0003800000 */
[----:B------:R-:W-:-:S13]  /*b600*/  ISETP.NE.AND P0, PT, R0, 0x17, PT ;  /* 0x000000170000780c */ /* 0x000fda0003f05270 */
[----:B------:R-:W-:Y:S05]  /*b610*/  @!P0 BRA `(.L_x_1741) ;  /* 0x0000000000908947 */ /* 0x000fea0003800000 */
[----:B------:R-:W-:-:S13]  /*b620*/  ISETP.NE.AND P0, PT, R0, 0x18, PT ;  /* 0x000000180000780c */ /* 0x000fda0003f05270 */
[----:B------:R-:W-:Y:S05]  /*b630*/  @!P0 BRA `(.L_x_1742) ;  /* 0x0000000000448947 */ /* 0x000fea0003800000 */
.L_x_1718:
        /* <DEDUP_REMOVED lines=16> */
.L_x_1743:
[----:B------:R-:W-:Y:S05]  /*b740*/  BRA `(.L_x_1719) ;  /* 0x0000000000a07947 */ /* 0x000fea0003800000 */
.L_x_1742:
        /* <DEDUP_REMOVED lines=13> */
.L_x_1745:
[----:B------:R-:W-:Y:S05]  /*b820*/  BSYNC.RECONVERGENT B0 ;  /* 0x0000000000007941 */ /* 0x000fea0003800200 */
.L_x_1744:
[----:B------:R-:W-:-:S05]  /*b830*/  LOP3.LUT R3, R0, 0x80, R3, 0xf8, !PT ;  /* 0x0000008000037812 */ /* 0x000fca00078ef803 */
[----:B------:R1:W-:Y:S01]  /*b840*/  STG.E.U8 desc[UR36][R8.64], R3 ;  /* 0x0000000308007986 */ /* 0x0003e2000c101124 */
[----:B------:R-:W-:Y:S05]  /*b850*/  BRA `(.L_x_1719) ;  /* 0x00000000005c7947 */ /* 0x000fea0003800000 */
.L_x_1741:
        /* <DEDUP_REMOVED lines=12> */
.L_x_1747:
[----:B------:R-:W-:Y:S01]  /*b920*/  IMAD.MOV.U32 R0, RZ, RZ, 0x7f ;  /* 0x0000007fff007424 */ /* 0x000fe200078e00ff */
[----:B------:R-:W-:-:S04]  /*b930*/  ISETP.GT.U32.AND P0, PT, R4, 0x7f800000, PT ;  /* 0x7f8000000400780c */ /* 0x000fc80003f04070 */
[----:B------:R-:W-:-:S09]  /*b940*/  SEL R0, R0, 0x7c, P0 ;  /* 0x0000007c00007807 */ /* 0x000fd20000000000 */
.L_x_1748:
[----:B------:R-:W-:Y:S05]  /*b950*/  BSYNC.RECONVERGENT B0 ;  /* 0x0000000000007941 */ /* 0x000fea0003800200 */
.L_x_1746:
[----:B------:R-:W-:-:S04]  /*b960*/  SHF.R.U32.HI R3, RZ, 0x18, R3 ;  /* 0x00000018ff037819 */ /* 0x000fc80000011603 */
[----:B------:R-:W-:-:S05]  /*b970*/  LOP3.LUT R3, R0, 0x80, R3, 0xf8, !PT ;  /* 0x0000008000037812 */ /* 0x000fca00078ef803 */
[----:B------:R2:W-:Y:S01]  /*b980*/  STG.E.U8 desc[UR36][R8.64], R3 ;  /* 0x0000000308007986 */ /* 0x0005e2000c101124 */
[----:B------:R-:W-:Y:S05]  /*b990*/  BRA `(.L_x_1719) ;  /* 0x00000000000c7947 */ /* 0x000fea0003800000 */
.L_x_1740:
[----:B------:R-:W-:-:S05]  /*b9a0*/  HADD2.F32 R0, -RZ, R16.H0_H0 ;  /* 0x20000010ff007230 */ /* 0x000fca0000004100 */
[----:B------:R-:W-:-:S05]  /*b9b0*/  F2FP.BF16.F32.PACK_AB R0, RZ, R0 ;  /* 0x00000000ff00723e */ /* 0x000fca00000010ff */
[----:B------:R0:W-:Y:S02]  /*b9c0*/  STG.E.U16 desc[UR36][R8.64], R0 ;  /* 0x0000000008007986 */ /* 0x0001e4000c101524 */
.L_x_1719:
[----:B------:R-:W-:-:S07]  /*b9d0*/  VIADD R19, R19, 0x80 ;  /* 0x0000008013137836 */ /* 0x000fce0000000000 */
.L_x_1678:
[----:B------:R-:W-:Y:S05]  /*b9e0*/  BSYNC.RECONVERGENT B6 ;  /* 0x0000000000067941 */ /* 0x000fea0003800200 */
.L_x_1677:
[----:B------:R-:W-:-:S13]  /*b9f0*/  ISETP.GE.AND P0, PT, R19, R28, PT ;  /* 0x0000001c1300720c */ /* 0x000fda0003f06270 */
[----:B------:R-:W-:Y:S05]  /*ba00*/  @P0 EXIT ;  /* 0x000000000000094d */ /* 0x000fea0003800000 */
[----:B01-3--:R-:W0:Y:S01]  /*ba10*/  LDC.64 R4, c[0x0][0x398] ;  /* 0x0000e600ff047b82 */ /* 0x00be220000000a00 */
[----:B------:R-:W1:Y:S01]  /*ba20*/  LDCU UR4, c[0x0][0x3c4] ;  /* 0x00007880ff0477ac */ /* 0x000e620008000800 */
[----:B--2-45:R-:W-:Y:S01]  /*ba30*/  PRMT R0, R26, 0x9910, RZ ;  /* 0x000099101a007816 */ /* 0x034fe200000000ff */
        /* <DEDUP_REMOVED lines=14> */
[----:B------:R-:W-:-:S06]  /*bb20*/  HADD2.F32 R17, -RZ, R17.H0_H0 ;  /* 0x20000011ff117230 */ /* 0x000fcc0000004100 */
[----:B------:R-:W0:Y:S02]  /*bb30*/  F2I.FTZ.TRUNC.NTZ R17, R17 ;  /* 0x0000001100117305 */ /* 0x000e24000021f100 */
[----:B0-----:R-:W-:Y:S01]  /*bb40*/  STG.E.U8 desc[UR36][R2.64], R17 ;  /* 0x0000001102007986 */ /* 0x001fe2000c101124 */
[----:B------:R-:W-:Y:S05]  /*bb50*/  EXIT ;  /* 0x000000000000794d */ /* 0x000fea0003800000 */
.L_x_1752:
[----:B------:R-:W-:-:S06]  /*bb60*/  HADD2.F32 R5, -RZ, R17.H0_H0 ;  /* 0x20000011ff057230 */ /* 0x000fcc0000004100 */
[----:B------:R-:W0:Y:S02]  /*bb70*/  F2I.S64.TRUNC R4, R5 ;  /* 0x0000000500047311 */ /* 0x000e24000020d900 */
[----:B0-----:R-:W-:Y:S01]  /*bb80*/  STG.E.U8 desc[UR36][R2.64], R4 ;  /* 0x0000000402007986 */ /* 0x001fe2000c101124 */
[----:B------:R-:W-:Y:S05]  /*bb90*/  EXIT ;  /* 0x000000000000794d */ /* 0x000fea0003800000 */
.L_x_1751:
        /* <DEDUP_REMOVED lines=8> */
[----:B0-----:R-:W-:Y:S01]  /*bc20*/  STG.E.64 desc[UR36][R2.64], R4 ;  /* 0x0000000402007986 */ /* 0x001fe2000c101b24 */
[----:B------:R-:W-:Y:S05]  /*bc30*/  EXIT ;  /* 0x000000000000794d */ /* 0x000fea0003800000 */
.L_x_1755:
[----:B------:R-:W-:-:S06]  /*bc40*/  HADD2.F32 R17, -RZ, R17.H0_H0 ;  /* 0x20000011ff117230 */ /* 0x000fcc0000004100 */
[----:B------:R-:W0:Y:S02]  /*bc50*/  F2I.FTZ.TRUNC.NTZ R17, R17 ;  /* 0x0000001100117305 */ /* 0x000e24000021f100 */
[----:B0-----:R-:W-:Y:S01]  /*bc60*/  STG.E desc[UR36][R2.64], R17 ;  /* 0x0000001102007986 */ /* 0x001fe2000c101924 */
[----:B------:R-:W-:Y:S05]  /*bc70*/  EXIT ;  /* 0x000000000000794d */ /* 0x000fea0003800000 */
.L_x_1754:
[----:B------:R-:W-:-:S06]  /*bc80*/  HADD2.F32 R17, -RZ, R17.H0_H0 ;  /* 0x20000011ff117230 */ /* 0x000fcc0000004100 */
[----:B------:R-:W0:Y:S02]  /*bc90*/  F2I.FTZ.TRUNC.NTZ R17, R17 ;  /* 0x0000001100117305 */ /* 0x000e24000021f100 */
[----:B0-----:R-:W-:Y:S01]  /*bca0*/  STG.E.U16 desc[UR36][R2.64], R17 ;  /* 0x0000001102007986 */ /* 0x001fe2000c101524 */
[----:B------:R-:W-:Y:S05]  /*bcb0*/  EXIT ;  /* 0x000000000000794d */ /* 0x000fea0003800000 */
.L_x_1750:
[----:B------:R-:W-:-:S13]  /*bcc0*/  ISETP.GT.AND P0, PT, R0, 0x6, PT ;  /* 0x000000060000780c */ /* 0x000fda0003f04270 */
[----:B------:R-:W-:Y:S05]  /*bcd0*/  @P0 BRA `(.L_x_1756) ;  /* 0x0000000000240947 */ /* 0x000fea0003800000 */
[----:B------:R-:W-:-:S13]  /*bce0*/  ISETP.NE.AND P0, PT, R0, 0x5, PT ;  /* 0x000000050000780c */ /* 0x000fda0003f05270 */
[----:B------:R-:W-:Y:S05]  /*bcf0*/  @!P0 BRA `(.L_x_1757) ;  /* 0x0000000000148947 */ /* 0x000fea0003800000 */
[----:B------:R-:W-:-:S13]  /*bd00*/  ISETP.NE.AND P0, PT, R0, 0x6, PT ;  /* 0x000000060000780c */ /* 0x000fda0003f05270 */
[----:B------:R-:W-:Y:S05]  /*bd10*/  @P0 BRA `(.L_x_1753) ;  /* 0x0000000800280947 */ /* 0x000fea0003800000 */
[----:B------:R-:W-:-:S05]  /*bd20*/  HADD2.F32 R17, -RZ, R17.H0_H0 ;  /* 0x20000011ff117230 */ /* 0x000fca0000004100 */
[----:B------:R-:W-:Y:S01]  /*bd30*/  STG.E desc[UR36][R2.64], R17 ;  /* 0x0000001102007986 */ /* 0x000fe2000c101924 */
[----:B------:R-:W-:Y:S05]  /*bd40*/  EXIT ;  /* 0x000000000000794d */ /* 0x000fea0003800000 */
.L_x_1757:
[----:B------:R-:W-:Y:S01]  /*bd50*/  STG.E.U16 desc[UR36][R2.64], R17 ;  /* 0x0000001102007986 */ /* 0x000fe2000c101524 */
[----:B------:R-:W-:Y:S05]  /*bd60*/  EXIT ;  /* 0x000000000000794d */ /* 0x000fea0003800000 */
.L_x_1756:
        /* <DEDUP_REMOVED lines=8> */
[----:B------:R-:W-:Y:S01]  /*bdf0*/  STG.E.64 desc[UR36][R2.64], R4 ;  /* 0x0000000402007986 */ /* 0x000fe2000c101b24 */
[----:B------:R-:W-:Y:S05]  /*be00*/  EXIT ;  /* 0x000000000000794d */ /* 0x000fea0003800000 */
.L_x_1759:
[----:B------:R-:W-:-:S05]  /*be10*/  HADD2.F32 R0, -RZ, R17.H0_H0 ;  /* 0x20000011ff007230 */ /* 0x000fca0000004100 */
[----:B------:R-:W-:-:S04]  /*be20*/  F2FP.F16.F32.PACK_AB R0, RZ, R0 ;  /* 0x00000000ff00723e */ /* 0x000fc800000000ff */
[----:B------:R-:W-:-:S05]  /*be30*/  PRMT R0, R0, 0x5410, RZ ;  /* 0x0000541000007816 */ /* 0x000fca00000000ff */
[----:B------:R-:W-:Y:S01]  /*be40*/  STG.E desc[UR36][R2.64], R0 ;  /* 0x0000000002007986 */ /* 0x000fe2000c101924 */
[----:B------:R-:W-:Y:S05]  /*be50*/  EXIT ;  /* 0x000000000000794d */ /* 0x000fea0003800000 */
.L_x_1758:
[----:B------:R-:W-:-:S05]  /*be60*/  HADD2.F32 R4, -RZ, R17.H0_H0 ;  /* 0x20000011ff047230 */ /* 0x000fca0000004100 */
[----:B------:R-:W-:-:S06]  /*be70*/  FMUL.FTZ R4, R4, 1 ;  /* 0x3f80000004047820 */ /* 0x000fcc0000410000 */
[----:B------:R-:W0:Y:S02]  /*be80*/  F2F.F64.F32 R4, R4 ;  /* 0x0000000400047310 */ /* 0x000e240000201800 */
[----:B0-----:R-:W-:Y:S01]  /*be90*/  STG.E.64 desc[UR36][R2.64], R4 ;  /* 0x0000000402007986 */ /* 0x001fe2000c101b24 */
[----:B------:R-:W-:Y:S05]  /*bea0*/  EXIT ;  /* 0x000000000000794d */ /* 0x000fea0003800000 */
.L_x_1749:
        /* <DEDUP_REMOVED lines=12> */
[----:B0-----:R-:W-:Y:S01]  /*bf70*/  STG.E.U16 desc[UR36][R2.64], R5 ;  /* 0x0000000502007986 */ /* 0x001fe2000c101524 */
[----:B------:R-:W-:Y:S05]  /*bf80*/  EXIT ;  /* 0x000000000000794d */ /* 0x000fea0003800000 */
.L_x_1763:
        /* <DEDUP_REMOVED lines=18> */
.L_x_1766:
[----:B------:R-:W-:-:S04]  /*c0b0*/  SHF.R.U32.HI R5, RZ, 0x18, R5 ;  /* 0x00000018ff057819 */ /* 0x000fc80000011605 */
[----:B------:R-:W-:-:S07]  /*c0c0*/  LOP3.LUT R0, R0, 0x80, R5, 0xf8, !PT ;  /* 0x0000008000007812 */ /* 0x000fce00078ef805 */
.L_x_1765:
[----:B------:R-:W-:Y:S05]  /*c0d0*/  BSYNC.RECONVERGENT B0 ;  /* 0x0000000000007941 */ /* 0x000fea0003800200 */
.L_x_1764:
[----:B------:R-:W-:Y:S01]  /*c0e0*/  STG.E.U8 desc[UR36][R2.64], R0 ;  /* 0x0000000002007986 */ /* 0x000fe2000c101124 */
[----:B------:R-:W-:Y:S05]  /*c0f0*/  EXIT ;  /* 0x000000000000794d */ /* 0x000fea0003800000 */
.L_x_1762:
        /* <DEDUP_REMOVED lines=18> */
.L_x_1769:
[----:B------:R-:W-:-:S04]  /*c220*/  SHF.R.U32.HI R5, RZ, 0x18, R5 ;  /* 0x00000018ff057819 */ /* 0x000fc80000011605 */
[----:B------:R-:W-:-:S07]  /*c230*/  LOP3.LUT R0, R0, 0x80, R5, 0xf8, !PT ;  /* 0x0000008000007812 */ /* 0x000fce00078ef805 */
.L_x_1768:
[----:B------:R-:W-:Y:S05]  /*c240*/  BSYNC.RECONVERGENT B0 ;  /* 0x0000000000007941 */ /* 0x000fea0003800200 */
.L_x_1767:
[----:B------:R-:W-:Y:S01]  /*c250*/  STG.E.U8 desc[UR36][R2.64], R0 ;  /* 0x0000000002007986 */ /* 0x000fe2000c101124 */
[----:B------:R-:W-:Y:S05]  /*c260*/  EXIT ;  /* 0x000000000000794d */ /* 0x000fea0003800000 */
.L_x_1761:
[----:B------:R-:W-:-:S13]  /*c270*/  ISETP.NE.AND P0, PT, R0, 0x1c, PT ;  /* 0x0000001c0000780c */ /* 0x000fda0003f05270 */
[----:B------:R-:W-:Y:S05]  /*c280*/  @!P0 BRA `(.L_x_1770) ;  /* 0x0000000000608947 */ /* 0x000fea0003800000 */
[----:B------:R-:W-:-:S13]  /*c290*/  ISETP.NE.AND P0, PT, R0, 0x1d, PT ;  /* 0x0000001d0000780c */ /* 0x000fda0003f05270 */
[----:B------:R-:W-:Y:S05]  /*c2a0*/  @!P0 BRA `(.L_x_1771) ;  /* 0x0000000000488947 */ /* 0x000fea0003800000 */
[----:B------:R-:W-:-:S13]  /*c2b0*/  ISETP.NE.AND P0, PT, R0, 0x2c, PT ;  /* 0x0000002c0000780c */ /* 0x000fda0003f05270 */
[----:B------:R-:W-:Y:S05]  /*c2c0*/  @P0 BRA `(.L_x_1753) ;  /* 0x0000000000bc0947 */ /* 0x000fea0003800000 */
[----:B------:R-:W-:Y:S02]  /*c2d0*/  HADD2.F32 R17, -RZ, R17.H0_H0 ;  /* 0x20000011ff117230 */ /* 0x000fe40000004100 */
        /* <DEDUP_REMOVED lines=15> */
.L_x_1771:
[----:B------:R-:W-:-:S06]  /*c3d0*/  HADD2.F32 R4, -RZ, R17.H0_H0 ;  /* 0x20000011ff047230 */ /* 0x000fcc0000004100 */
[----:B------:R-:W0:Y:S02]  /*c3e0*/  F2I.U64.TRUNC R4, R4 ;  /* 0x0000000400047311 */ /* 0x000e24000020d800 */
[----:B0-----:R-:W-:Y:S01]  /*c3f0*/  STG.E.64 desc[UR36][R2.64], R4 ;  /* 0x0000000402007986 */ /* 0x001fe2000c101b24 */
[----:B------:R-:W-:Y:S05]  /*c400*/  EXIT ;  /* 0x000000000000794d */ /* 0x000fea0003800000 */
.L_x_1770:
[----:B------:R-:W-:-:S06]  /*c410*/  HADD2.F32 R17, -RZ, R17.H0_H0 ;  /* 0x20000011ff117230 */ /* 0x000fcc0000004100 */
[----:B------:R-:W0:Y:S02]  /*c420*/  F2I.FTZ.U32.TRUNC.NTZ R17, R17 ;  /* 0x0000001100117305 */ /* 0x000e24000021f000 */
[----:B0-----:R-:W-:Y:S01]  /*c430*/  STG.E desc[UR36][R2.64], R17 ;  /* 0x0000001102007986 */ /* 0x001fe2000c101924 */
[----:B------:R-:W-:Y:S05]  /*c440*/  EXIT ;  /* 0x000000000000794d */ /* 0x000fea0003800000 */
.L_x_1760:
        /* <DEDUP_REMOVED lines=9> */
[----:B------:R-:W-:Y:S01]  /*c4e0*/  STG.E.U8 desc[UR36][R2.64], R5 ;  /* 0x0000000502007986 */ /* 0x000fe2000c101124 */
[----:B------:R-:W-:Y:S05]  /*c4f0*/  EXIT ;  /* 0x000000000000794d */ /* 0x000fea0003800000 */
.L_x_1773:
[----:B------:R-:W-:Y:S01]  /*c500*/  HADD2.F32 R17, -RZ, R17.H0_H0 ;  /* 0x20000011ff117230 */ /* 0x000fe20000004100 */
[----:B------:R-:W-:-:S04]  /*c510*/  CS2R R6, SRZ ;  /* 0x0000000000067805 */ /* 0x000fc8000001ff00 */
[----:B------:R-:W-:-:S06]  /*c520*/  FMUL.FTZ R4, R17, 1 ;  /* 0x3f80000011047820 */ /* 0x000fcc0000410000 */
[----:B------:R-:W0:Y:S02]  /*c530*/  F2F.F64.F32 R4, R4 ;  /* 0x0000000400047310 */ /* 0x000e240000201800 */
[----:B0-----:R-:W-:Y:S01]  /*c540*/  STG.E.128 desc[UR36][R2.64], R4 ;  /* 0x0000000402007986 */ /* 0x001fe2000c101d24 */
[----:B------:R-:W-:Y:S05]  /*c550*/  EXIT ;  /* 0x000000000000794d */ /* 0x000fea0003800000 */
.L_x_1772:
[----:B------:R-:W-:-:S13]  /*c560*/  ISETP.NE.AND P0, PT, R0, 0xf, PT ;  /* 0x0000000f0000780c */ /* 0x000fda0003f05270 */
[----:B------:R-:W-:Y:S05]  /*c570*/  @!P0 BRA `(.L_x_1774) ;  /* 0x0000000000e88947 */ /* 0x000fea0003800000 */
[----:B------:R-:W-:-:S13]  /*c580*/  ISETP.NE.AND P0, PT, R0, 0x17, PT ;  /* 0x000000170000780c */ /* 0x000fda0003f05270 */
[----:B------:R-:W-:Y:S05]  /*c590*/  @!P0 BRA `(.L_x_1775) ;  /* 0x0000000000908947 */ /* 0x000fea0003800000 */
[----:B------:R-:W-:-:S13]  /*c5a0*/  ISETP.NE.AND P0, PT, R0, 0x18, PT ;  /* 0x000000180000780c */ /* 0x000fda0003f05270 */
[----:B------:R-:W-:Y:S05]  /*c5b0*/  @!P0 BRA `(.L_x_1776) ;  /* 0x0000000000448947 */ /* 0x000fea0003800000 */
.L_x_1753:
        /* <DEDUP_REMOVED lines=11> */
[----:B------:R-:W-:Y:S02]  /*c670*/  IMAD.U32 R7, RZ, RZ, UR7 ;  /* 0x00000007ff077e24 */ /* 0x000fe4000f8e00ff */
[----:B----4-:R-:W-:Y:S02]  /*c680*/  IMAD.U32 R10, RZ, RZ, UR8 ;  /* 0x00000008ff0a7e24 */ /* 0x010fe4000f8e00ff */
[----:B-1----:R-:W-:-:S07]  /*c690*/  IMAD.U32 R11, RZ, RZ, UR9 ;  /* 0x00000009ff0b7e24 */ /* 0x002fce000f8e00ff */
[----:B------:R-:W-:-:S07]  /*c6a0*/  LEPC R20, `(.L_x_1777) ;  /* 0x000000001014794e */ /* 0x000fce0000000000 */
[----:B--2---:R-:W-:Y:S05]  /*c6b0*/  CALL.ABS.NOINC R2 ;  /* 0x0000000002007343 */ /* 0x004fea0003c00000 */
.L_x_1777:
[----:B------:R-:W-:Y:S05]  /*c6c0*/  EXIT ;  /* 0x000000000000794d */ /* 0x000fea0003800000 */
.L_x_1776:
        /* <DEDUP_REMOVED lines=13> */
.L_x_1779:
[----:B------:R-:W-:Y:S05]  /*c7a0*/  BSYNC.RECONVERGENT B0 ;  /* 0x0000000000007941 */ /* 0x000fea0003800200 */
.L_x_1778:
[----:B------:R-:W-:-:S05]  /*c7b0*/  LOP3.LUT R5, R0, 0x80, R5, 0xf8, !PT ;  /* 0x0000008000057812 */ /* 0x000fca00078ef805 */
[----:B------:R-:W-:Y:S01]  /*c7c0*/  STG.E.U8 desc[UR36][R2.64], R5 ;  /* 0x0000000502007986 */ /* 0x000fe2000c101124 */
[----:B------:R-:W-:Y:S05]  /*c7d0*/  EXIT ;  /* 0x000000000000794d */ /* 0x000fea0003800000 */
.L_x_1775:
        /* <DEDUP_REMOVED lines=12> */
.L_x_1781:
[----:B------:R-:W-:Y:S01]  /*c8a0*/  IMAD.MOV.U32 R0, RZ, RZ, 0x7f ;  /* 0x0000007fff007424 */ /* 0x000fe200078e00ff */
[----:B------:R-:W-:-:S04]  /*c8b0*/  ISETP.GT.U32.AND P0, PT, R4, 0x7f800000, PT ;  /* 0x7f8000000400780c */ /* 0x000fc80003f04070 */
[----:B------:R-:W-:-:S09]  /*c8c0*/  SEL R0, R0, 0x7c, P0 ;  /* 0x0000007c00007807 */ /* 0x000fd20000000000 */
.L_x_1782:
[----:B------:R-:W-:Y:S05]  /*c8d0*/  BSYNC.RECONVERGENT B0 ;  /* 0x0000000000007941 */ /* 0x000fea0003800200 */
.L_x_1780:
[----:B------:R-:W-:-:S04]  /*c8e0*/  SHF.R.U32.HI R5, RZ, 0x18, R5 ;  /* 0x00000018ff057819 */ /* 0x000fc80000011605 */
[----:B------:R-:W-:-:S05]  /*c8f0*/  LOP3.LUT R5, R0, 0x80, R5, 0xf8, !PT ;  /* 0x0000008000057812 */ /* 0x000fca00078ef805 */
[----:B------:R-:W-:Y:S01]  /*c900*/  STG.E.U8 desc[UR36][R2.64], R5 ;  /* 0x0000000502007986 */ /* 0x000fe2000c101124 */
[----:B------:R-:W-:Y:S05]  /*c910*/  EXIT ;  /* 0x000000000000794d */ /* 0x000fea0003800000 */
.L_x_1774:
[----:B------:R-:W-:-:S05]  /*c920*/  HADD2.F32 R0, -RZ, R17.H0_H0 ;  /* 0x20000011ff007230 */ /* 0x000fca0000004100 */
[----:B------:R-:W-:-:S05]  /*c930*/  F2FP.BF16.F32.PACK_AB R0, RZ, R0 ;  /* 0x00000000ff00723e */ /* 0x000fca00000010ff */
[----:B------:R-:W-:Y:S01]  /*c940*/  STG.E.U16 desc[UR36][R2.64], R0 ;  /* 0x0000000002007986 */ /* 0x000fe2000c101524 */
[----:B------:R-:W-:Y:S05]  /*c950*/  EXIT ;  /* 0x000000000000794d */ /* 0x000fea0003800000 */
.L_x_1783:
        /* <DEDUP_REMOVED lines=10> */
.L_x_7563:


//--------------------- .text._ZN2at6native18elementwise_kernelILi128ELi4EZNS0_22gpu_kernel_impl_nocastIZZZNS0_65_GLOBAL__N__cd49fe81_27_ActivationSoftplusKernel_cu_9e10b42f_310024softplus_backward_kernelERNS_18TensorIteratorBaseERKN3c106ScalarES9_ENKUlvE_clEvENKUlvE1_clEvEUlNS6_4HalfESC_E_EEvS5_RKT_EUliE_EEviT1_ --------------------------
	.section	.text._ZN2at6native18elementwise_kernelILi128ELi4EZNS0_22gpu_kernel_impl_nocastIZZZNS0_65_GLOBAL__N__cd49fe81_27_ActivationSoftplusKernel_cu_9e10b42f_310024softplus_backward_kernelERNS_18TensorIteratorBaseERKN3c106ScalarES9_ENKUlvE_clEvENKUlvE1_clEvEUlNS6_4HalfESC_E_EEvS5_RKT_EUliE_EEviT1_,"ax",@progbits
	.align	128
        .global         _ZN2at6native18elementwise_kernelILi128ELi4EZNS0_22gpu_kernel_impl_nocastIZZZNS0_65_GLOBAL__N__cd49fe81_27_ActivationSoftplusKernel_cu_9e10b42f_310024softplus_backward_kernelERNS_18TensorIteratorBaseERKN3c106ScalarES9_ENKUlvE_clEvENKUlvE1_clEvEUlNS6_4HalfESC_E_EEvS5_RKT_EUliE_EEviT1_
        .type           _ZN2at6native18elementwise_kernelILi128ELi4EZNS0_22gpu_kernel_impl_nocastIZZZNS0_65_GLOBAL__N__cd49fe81_27_ActivationSoftplusKernel_cu_9e10b42f_310024softplus_backward_kernelERNS_18TensorIteratorBaseERKN3c106ScalarES9_ENKUlvE_clEvENKUlvE1_clEvEUlNS6_4HalfESC_E_EEvS5_RKT_EUliE_EEviT1_,@function
        .size           _ZN2at6native18elementwise_kernelILi128ELi4EZNS0_22gpu_kernel_impl_nocastIZZZNS0_65_GLOBAL__N__cd49fe81_27_ActivationSoftplusKernel_cu_9e10b42f_310024softplus_backward_kernelERNS_18TensorIteratorBaseERKN3c106ScalarES9_ENKUlvE_clEvENKUlvE1_clEvEUlNS6_4HalfESC_E_EEvS5_RKT_EUliE_EEviT1_,(.L_x_7564 - _ZN2at6native18elementwise_kernelILi128ELi4EZNS0_22gpu_kernel_impl_nocastIZZZNS0_65_GLOBAL__N__cd49fe81_27_ActivationSoftplusKernel_cu_9e10b42f_310024softplus_backward_kernelERNS_18TensorIteratorBaseERKN3c106ScalarES9_ENKUlvE_clEvENKUlvE1_clEvEUlNS6_4HalfESC_E_EEvS5_RKT_EUliE_EEviT1_)
        .other          _ZN2at6native18elementwise_kernelILi128ELi4EZNS0_22gpu_kernel_impl_nocastIZZZNS0_65_GLOBAL__N__cd49fe81_27_ActivationSoftplusKernel_cu_9e10b42f_310024softplus_backward_kernelERNS_18TensorIteratorBaseERKN3c106ScalarES9_ENKUlvE_clEvENKUlvE1_clEvEUlNS6_4HalfESC_E_EEvS5_RKT_EUliE_EEviT1_,@"STO_CUDA_ENTRY STV_DEFAULT"
_ZN2at6native18elementwise_kernelILi128ELi4EZNS0_22gpu_kernel_impl_nocastIZZZNS0_65_GLOBAL__N__cd49fe81_27_ActivationSoftplusKernel_cu_9e10b42f_310024softplus_backward_kernelERNS_18TensorIteratorBaseERKN3c106ScalarES9_ENKUlvE_clEvENKUlvE1_clEvEUlNS6_4HalfESC_E_EEvS5_RKT_EUliE_EEviT1_:
.text._ZN2at6native18elementwise_kernelILi128ELi4EZNS0_22gpu_kernel_impl_nocastIZZZNS0_65_GLOBAL__N__cd49fe81_27_ActivationSoftplusKernel_cu_9e10b42f_310024softplus_backward_kernelERNS_18TensorIteratorBaseERKN3c106ScalarES9_ENKUlvE_clEvENKUlvE1_clEvEUlNS6_4HalfESC_E_EEvS5_RKT_EUliE_EEviT1_:
        /* <DEDUP_REMOVED lines=19> */
[----:B------:R-:W-:Y:S01]  /*0130*/  IADD3 R3, PT, PT, R3, 0x80, RZ ;  /* 0x0000008003037810 */ /* 0x000fe20007ffe0ff */
[----:B--2---:R-:W-:-:S04]  /*0140*/  HADD2.F32 R0, -RZ, R6.H0_H0 ;  /* 0x20000006ff007230 */ /* 0x004fc80000004100 */
[----:B------:R-:W0:Y:S01]  /*0150*/  LDC.64 R6, c[0x0][0x5e8] ;  /* 0x00017a00ff067b82 */ /* 0x000e220000000a00 */
[----:B-1----:R-:W-:-:S05]  /*0160*/  FMUL.FTZ R0, R0, UR8 ;  /* 0x0000000800007c20 */ /* 0x002fca0008410000 */
[----:B------:R-:W-:-:S13]  /*0170*/  FSETP.GT.FTZ.AND P0, PT, R0, UR9, PT ;  /* 0x0000000900007c0b */ /* 0x000fda000bf14000 */
[----:B------:R-:W-:Y:S01]  /*0180*/  @!P0 FMUL.FTZ R2, R0, 1.4426950216293334961 ;  /* 0x3fb8aa3b00028820 */ /* 0x000fe20000410000 */
[----:B---3--:R-:W-:-:S03]  /*0190*/  HADD2.F32 R0, -RZ, R4.H0_H0 ;  /* 0x20000004ff007230 */ /* 0x008fc60000004100 */
[----:B------:R-:W1:Y:S02]  /*01a0*/  @!P0 MUFU.EX2 R9, R2 ;  /* 0x0000000200098308 */ /* 0x000e640000000800 */
[----:B-1----:R-:W-:Y:S01]  /*01b0*/  @!P0 FADD.FTZ R8, R9, 1 ;  /* 0x3f80000009088421 */ /* 0x002fe20000010000 */
[----:B------:R-:W-:-:S05]  /*01c0*/  @!P0 FMUL.FTZ R9, R0, R9 ;  /* 0x0000000900098220 */ /* 0x000fca0000410000 */
[----:B------:R-:W1:Y:S02]  /*01d0*/  @!P0 MUFU.RCP R8, R8 ;  /* 0x0000000800088308 */ /* 0x000e640000001000 */
[----:B-1----:R-:W-:Y:S01]  /*01e0*/  @!P0 FMUL.FTZ R0, R9, R8 ;  /* 0x0000000809008220 */ /* 0x002fe20000410000 */
[----:B------:R-:W-:-:S04]  /*01f0*/  ISETP.GE.AND P0, PT, R3, UR4, PT ;  /* 0x0000000403007c0c */ /* 0x000fc8000bf06270 */
[----:B------:R-:W-:-:S05]  /*0200*/  F2FP.F16.F32.PACK_AB R0, RZ, R0 ;  /* 0x00000000ff00723e */ /* 0x000fca00000000ff */
        /* <DEDUP_REMOVED lines=19> */
[----:B-1----:R-:W-:-:S05]  /*0340*/  @!P0 FMUL.FTZ R0, R9, R8 ;  /* 0x0000000809008220 */ /* 0x002fca0000410000 */
[----:B------:R-:W-:-:S05]  /*0350*/  F2FP.F16.F32.PACK_AB R0, RZ, R0 ;  /* 0x00000000ff00723e */ /* 0x000fca00000000ff */
[----:B0-----:R0:W-:Y:S02]  /*0360*/  STG.E.U16 desc[UR6][R6.64], R0 ;  /* 0x0000000006007986 */ /* 0x0011e4000c101506 */
.L_x_1787:
[----:B------:R-:W-:-:S13]  /*0370*/  ISETP.GE.AND P0, PT, R3, UR4, PT ;  /* 0x0000000403007c0c */ /* 0x000fda000bf06270 */
[----:B------:R-:W-:Y:S05]  /*0380*/  @P0 BREAK.RELIABLE B1 ;  /* 0x0000000000010942 */ /* 0x000fea0003800100 */
[----:B------:R-:W-:Y:S05]  /*0390*/  @P0 BRA `(.L_x_1788) ;  /* 0x0000000000500947 */ /* 0x000fea0003800000 */
[----:B------:R-:W-:Y:S05]  /*03a0*/  BSYNC.RELIABLE B1 ;  /* 0x0000000000017941 */ /* 0x000fea0003800100 */
.L_x_1786:
        /* <DEDUP_REMOVED lines=19> */
.L_x_1788:
[----:B------:R-:W-:Y:S05]  /*04e0*/  BSYNC.RECONVERGENT B0 ;  /* 0x0000000000007941 */ /* 0x000fea0003800200 */
.L_x_1785:
        /* <DEDUP_REMOVED lines=8> */
[----:B01----:R-:W-:-:S05]  /*0570*/  HADD2.F32 R0, -RZ, R4.H0_H0 ;  /* 0x20000004ff007230 */ /* 0x003fca0000004100 */
[----:B------:R-:W0:Y:S01]  /*0580*/  LDC.64 R4, c[0x0][0x5e8] ;  /* 0x00017a00ff047b82 */ /* 0x000e220000000a00 */
[----:B---3--:R-:W-:-:S05]  /*0590*/  FMUL.FTZ R0, R0, UR4 ;  /* 0x0000000400007c20 */ /* 0x008fca0008410000 */
[----:B------:R-:W-:-:S13]  /*05a0*/  FSETP.GT.FTZ.AND P0, PT, R0, UR5, PT ;  /* 0x0000000500007c0b */ /* 0x000fda000bf14000 */
[----:B------:R-:W-:Y:S01]  /*05b0*/  @!P0 FMUL.FTZ R6, R0, 1.4426950216293334961 ;  /* 0x3fb8aa3b00068820 */ /* 0x000fe20000410000 */
[----:B--2---:R-:W-:-:S03]  /*05c0*/  HADD2.F32 R0, -RZ, R2.H0_H0 ;  /* 0x20000002ff007230 */ /* 0x004fc60000004100 */
[----:B------:R-:W1:Y:S02]  /*05d0*/  @!P0 MUFU.EX2 R7, R6 ;  /* 0x0000000600078308 */ /* 0x000e640000000800 */
[----:B-1----:R-:W-:Y:S01]  /*05e0*/  @!P0 FADD.FTZ R8, R7, 1 ;  /* 0x3f80000007088421 */ /* 0x002fe20000010000 */
[----:B------:R-:W-:-:S05]  /*05f0*/  @!P0 FMUL.FTZ R7, R0, R7 ;  /* 0x0000000700078220 */ /* 0x000fca0000410000 */
[----:B------:R-:W1:Y:S02]  /*0600*/  @!P0 MUFU.RCP R8, R8 ;  /* 0x0000000800088308 */ /* 0x000e640000001000 */
[----:B-1----:R-:W-:-:S05]  /*0610*/  @!P0 FMUL.FTZ R0, R7, R8 ;  /* 0x0000000807008220 */ /* 0x002fca0000410000 */
[----:B------:R-:W-:-:S05]  /*0620*/  F2FP.F16.F32.PACK_AB R0, RZ, R0 ;  /* 0x00000000ff00723e */ /* 0x000fca00000000ff */
[----:B0-----:R-:W-:Y:S01]  /*0630*/  STG.E.U16 desc[UR6][R4.64], R0 ;  /* 0x0000000004007986 */ /* 0x001fe2000c101506 */
[----:B------:R-:W-:Y:S05]  /*0640*/  EXIT ;  /* 0x000000000000794d */ /* 0x000fea0003800000 */
.L_x_1784:
        /* <DEDUP_REMOVED lines=356> */
.L_x_1792:
        /* <DEDUP_REMOVED lines=8> */
[----:B------:R-:W-:Y:S01]  /*1d10*/  IADD3 R3, PT, PT, R3, 0x80, RZ ;  /* 0x0000008003037810 */ /* 0x000fe20007ffe0ff */
[----:B--2---:R-:W-:-:S05]  /*1d20*/  HADD2.F32 R4, -RZ, R8.H0_H0 ;  /* 0x20000008ff047230 */ /* 0x004fca0000004100 */
[----:B0-----:R-:W-:-:S05]  /*1d30*/  FMUL.FTZ R4, R4, UR8 ;  /* 0x0000000804047c20 */ /* 0x001fca0008410000 */
[----:B------:R-:W-:Y:S01]  /*1d40*/  FSETP.GT.FTZ.AND P0, PT, R4, UR9, PT ;  /* 0x0000000904007c0b */ /* 0x000fe2000bf14000 */
[----:B------:R-:W0:Y:S01]  /*1d50*/  LDCU.64 UR8, c[0x0][0x5e8] ;  /* 0x0000bd00ff0877ac */ /* 0x000e220008000a00 */
[----:B---3--:R-:W-:-:S11]  /*1d60*/  HADD2.F32 R8, -RZ, R6.H0_H0 ;  /* 0x20000006ff087230 */ /* 0x008fd60000004100 */
[----:B------:R-:W-:-:S04]  /*1d70*/  @!P0 FMUL.FTZ R10, R4, 1.4426950216293334961 ;  /* 0x3fb8aa3b040a8820 */ /* 0x000fc80000410000 */
[----:B------:R-:W1:Y:S02]  /*1d80*/  @!P0 MUFU.EX2 R11, R10 ;  /* 0x0000000a000b8308 */ /* 0x000e640000000800 */
[----:B-1----:R-:W-:Y:S01]  /*1d90*/  @!P0 FADD.FTZ R12, R11, 1 ;  /* 0x3f8000000b0c8421 */ /* 0x002fe20000010000 */
[----:B------:R-:W-:-:S05]  /*1da0*/  @!P0 FMUL.FTZ R11, R8, R11 ;  /* 0x0000000b080b8220 */ /* 0x000fca0000410000 */
[----:B------:R-:W1:Y:S02]  /*1db0*/  @!P0 MUFU.RCP R12, R12 ;  /* 0x0000000c000c8308 */ /* 0x000e640000001000 */
[----:B-1----:R-:W-:Y:S01]  /*1dc0*/  @!P0 FMUL.FTZ R8, R11, R12 ;  /* 0x0000000c0b088220 */ /* 0x002fe20000410000 */
[----:B0-----:R-:W-:-:S04]  /*1dd0*/  IADD3 R4, P0, PT, R5, UR8, RZ ;  /* 0x0000000805047c10 */ /* 0x001fc8000ff1e0ff */
[----:B------:R-:W-:Y:S02]  /*1de0*/  F2FP.F16.F32.PACK_AB R8, RZ, R8 ;  /* 0x00000008ff08723e */ /* 0x000fe400000000ff */
        /* <DEDUP_REMOVED lines=353> */
.L_x_1794:
        /* <DEDUP_REMOVED lines=22> */
[----:B------:R-:W-:-:S05]  /*3560*/  IADD3.X R5, PT, PT, RZ, UR9, RZ, P0, !PT ;  /* 0x00000009ff057c10 */ /* 0x000fca00087fe4ff */
[----:B------:R0:W-:Y:S02]  /*3570*/  STG.E.U16 desc[UR6][R4.64], R8 ;  /* 0x0000000804007986 */ /* 0x0001e4000c101506 */
.L_x_1791:
[----:B------:R-:W-:-:S13]  /*3580*/  ISETP.GE.AND P0, PT, R3, UR4, PT ;  /* 0x0000000403007c0c */ /* 0x000fda000bf06270 */
[----:B------:R-:W-:Y:S05]  /*3590*/  @P0 BREAK.RELIABLE B1 ;  /* 0x0000000000010942 */ /* 0x000fea0003800100 */
[----:B------:R-:W-:Y:S05]  /*35a0*/  @P0 BRA `(.L_x_1793) ;  /* 0x0000001400d40947 */ /* 0x000fea0003800000 */
[----:B------:R-:W-:Y:S05]  /*35b0*/  BSYNC.RELIABLE B1 ;  /* 0x0000000000017941 */ /* 0x000fea0003800100 */
.L_x_1790:
        /* <DEDUP_REMOVED lines=348> */
.L_x_1795:
        /* <DEDUP_REMOVED lines=24> */
.L_x_1793:
[----:B------:R-:W-:Y:S05]  /*4d00*/  BSYNC.RECONVERGENT B0 ;  /* 0x0000000000007941 */ /* 0x000fea0003800200 */
.L_x_1789:
        /* <DEDUP_REMOVED lines=351> */
.L_x_1796:
        /* <DEDUP_REMOVED lines=8> */
[----:B--2---:R-:W-:-:S05]  /*6380*/  HADD2.F32 R0, -RZ, R6.H0_H0 ;  /* 0x20000006ff007230 */ /* 0x004fca0000004100 */
[----:B-1----:R-:W-:-:S05]  /*6390*/  FMUL.FTZ R0, R0, UR4 ;  /* 0x0000000400007c20 */ /* 0x002fca0008410000 */
[----:B------:R-:W-:Y:S01]  /*63a0*/  FSETP.GT.FTZ.AND P0, PT, R0, UR5, PT ;  /* 0x0000000500007c0b */ /* 0x000fe2000bf14000 */
[----:B------:R-:W0:-:S12]  /*63b0*/  LDCU.64 UR4, c[0x0][0x5e8] ;  /* 0x0000bd00ff0477ac */ /* 0x000e180008000a00 */
[----:B------:R-:W-:Y:S01]  /*63c0*/  @!P0 FMUL.FTZ R8, R0, 1.4426950216293334961 ;  /* 0x3fb8aa3b00088820 */ /* 0x000fe20000410000 */
[----:B---3--:R-:W-:-:S03]  /*63d0*/  HADD2.F32 R0, -RZ, R4.H0_H0 ;  /* 0x20000004ff007230 */ /* 0x008fc60000004100 */
        /* <DEDUP_REMOVED lines=8> */
[----:B------:R-:W-:Y:S01]  /*6460*/  STG.E.U16 desc[UR6][R2.64], R0 ;  /* 0x0000000002007986 */ /* 0x000fe2000c101506 */
[----:B------:R-:W-:Y:S05]  /*6470*/  EXIT ;  /* 0x000000000000794d */ /* 0x000fea0003800000 */
.L_x_1797:
        /* <DEDUP_REMOVED lines=16> */
.L_x_7564:


//--------------------- .text._ZN2at6native27unrolled_elementwise_kernelIZZZNS0_65_GLOBAL__N__cd49fe81_27_ActivationSoftplusKernel_cu_9e10b42f_310024softplus_backward_kernelERNS_18TensorIteratorBaseERKN3c106ScalarES8_ENKUlvE_clEvENKUlvE1_clEvEUlNS5_4HalfESB_E_St5arrayIPcLm3EELi4E23TrivialOffsetCalculatorILi2EjESG_ILi1EjENS0_6memory15LoadWithoutCastENSJ_16StoreWithoutCastEEEviT_T0_T2_T3_T4_T5_ --------------------------
	.section	.text._ZN2at6native27unrolled_elementwise_kernelIZZZNS0_65_GLOBAL__N__cd49fe81_27_ActivationSoftplusKernel_cu_9e10b42f_310024softplus_backward_kernelERNS_18TensorIteratorBaseERKN3c106ScalarES8_ENKUlvE_clEvENKUlvE1_clEvEUlNS5_4HalfESB_E_St5arrayIPcLm3EELi4E23TrivialOffsetCalculatorILi2EjESG_ILi1EjENS0_6memory15LoadWithoutCastENSJ_16StoreWithoutCastEEEviT_T0_T2_T3_T4_T5_,"ax",@progbits
	.align	128
        .global         _ZN2at6native27unrolled_elementwise_kernelIZZZNS0_65_GLOBAL__N__cd49fe81_27_ActivationSoftplusKernel_cu_9e10b42f_310024softplus_backward_kernelERNS_18TensorIteratorBaseERKN3c106ScalarES8_ENKUlvE_clEvENKUlvE1_clEvEUlNS5_4HalfESB_E_St5arrayIPcLm3EELi4E23TrivialOffsetCalculatorILi2EjESG_ILi1EjENS0_6memory15LoadWithoutCastENSJ_16StoreWithoutCastEEEviT_T0_T2_T3_T4_T5_
        .type           _ZN2at6native27unrolled_elementwise_kernelIZZZNS0_65_GLOBAL__N__cd49fe81_27_ActivationSoftplusKernel_cu_9e10b42f_310024softplus_backward_kernelERNS_18TensorIteratorBaseERKN3c106ScalarES8_ENKUlvE_clEvENKUlvE1_clEvEUlNS5_4HalfESB_E_St5arrayIPcLm3EELi4E23TrivialOffsetCalculatorILi2EjESG_ILi1EjENS0_6memory15LoadWithoutCastENSJ_16StoreWithoutCastEEEviT_T0_T2_T3_T4_T5_,@function
        .size           _ZN2at6native27unrolled_elementwise_kernelIZZZNS0_65_GLOBAL__N__cd49fe81_27_ActivationSoftplusKernel_cu_9e10b42f_310024softplus_backward_kernelERNS_18TensorIteratorBaseERKN3c106ScalarES8_ENKUlvE_clEvENKUlvE1_clEvEUlNS5_4HalfESB_E_St5arrayIPcLm3EELi4E23TrivialOffsetCalculatorILi2EjESG_ILi1EjENS0_6memory15LoadWithoutCastENSJ_16StoreWithoutCastEEEviT_T0_T2_T3_T4_T5_,(.L_x_7565 - _ZN2at6native27unrolled_elementwise_kernelIZZZNS0_65_GLOBAL__N__cd49fe81_27_ActivationSoftplusKernel_cu_9e10b42f_310024softplus_backward_kernelERNS_18TensorIteratorBaseERKN3c106ScalarES8_ENKUlvE_clEvENKUlvE1_clEvEUlNS5_4HalfESB_E_St5arrayIPcLm3EELi4E23TrivialOffsetCalculatorILi2EjESG_ILi1EjENS0_6memory15LoadWithoutCastENSJ_16StoreWithoutCastEEEviT_T0_T2_T3_T4_T5_)
        .other          _ZN2at6native27unrolled_elementwise_kernelIZZZNS0_65_GLOBAL__N__cd49fe81_27_ActivationSoftplusKernel_cu_9e10b42f_310024softplus_backward_kernelERNS_18TensorIteratorBaseERKN3c106ScalarES8_ENKUlvE_clEvENKUlvE1_clEvEUlNS5_4HalfESB_E_St5arrayIPcLm3EELi4E23TrivialOffsetCalculatorILi2EjESG_ILi1EjENS0_6memory15LoadWithoutCastENSJ_16StoreWithoutCastEEEviT_T0_T2_T3_T4_T5_,@"STO_CUDA_ENTRY STV_DEFAULT"
_ZN2at6native27unrolled_elementwise_kernelIZZZNS0_65_GLOBAL__N__cd49fe81_27_ActivationSoftplusKernel_cu_9e10b42f_310024softplus_backward_kernelERNS_18TensorIteratorBaseERKN3c106ScalarES8_ENKUlvE_clEvENKUlvE1_clEvEUlNS5_4HalfESB_E_St5arrayIPcLm3EELi4E23TrivialOffsetCalculatorILi2EjESG_ILi1EjENS0_6memory15LoadWithoutCastENSJ_16StoreWithoutCastEEEviT_T0_T2_T3_T4_T5_:
.text._ZN2at6native27unrolled_elementwise_kernelIZZZNS0_65_GLOBAL__N__cd49fe81_27_ActivationSoftplusKernel_cu_9e10b42f_310024softplus_backward_kernelERNS_18TensorIteratorBaseERKN3c106ScalarES8_ENKUlvE_clEvENKUlvE1_clEvEUlNS5_4HalfESB_E_St5arrayIPcLm3EELi4E23TrivialOffsetCalculatorILi2EjESG_ILi1EjENS0_6memory15LoadWithoutCastENSJ_16StoreWithoutCastEEEviT_T0_T2_T3_T4_T5_:
        /* <DEDUP_REMOVED lines=15> */
[----:B------:R-:W-:-:S04]  /*00f0*/  @!P0 IADD3 R10, PT, PT, R8, 0x80, RZ ;  /* 0x00000080080a8810 */ /* 0x000fc80007ffe0ff */
[----:B------:R-:W-:-:S13]  /*0100*/  ISETP.GE.AND P1, PT, R10, R9, PT ;  /* 0x000000090a00720c */ /* 0x000fda0003f26270 */
[----:B------:R-:W-:Y:S02]  /*0110*/  @!P1 LEA R17, R11, R10, 0x9 ;  /* 0x0000000a0b119211 */ /* 0x000fe400078e48ff */
[----:B------:R-:W-:-:S03]  /*0120*/  @!P1 IADD3 R10, PT, PT, R10, 0x80, RZ ;  /* 0x000000800a0a9810 */ /* 0x000fc60007ffe0ff */
[----:B---3--:R-:W-:Y:S01]  /*0130*/  @!P1 IMAD.WIDE.U32 R18, R17, 0x2, R18 ;  /* 0x0000000211129825 */ /* 0x008fe200078e0012 */
[----:B------:R-:W-:-:S04]  /*0140*/  ISETP.GE.AND P3, PT, R10, R9, PT ;  /* 0x000000090a00720c */ /* 0x000fc80003f66270 */
[----:B-1----:R1:W5:Y:S09]  /*0150*/  @!P1 LDG.E.U16 R0, desc[UR4][R18.64] ;  /* 0x0000000412009981 */ /* 0x002372000c1e1500 */
[C---:B------:R-:W-:Y:S01]  /*0160*/  @!P3 LEA R21, R11.reuse, R10, 0x9 ;  /* 0x0000000a0b15b211 */ /* 0x040fe200078e48ff */
[----:B-1----:R-:W1:Y:S01]  /*0170*/  LDC.64 R18, c[0x0][0x3a0] ;  /* 0x0000e800ff127b82 */ /* 0x002e620000000a00 */
[----:B------:R-:W-:-:S02]  /*0180*/  @!P0 LEA R25, R11, R8, 0x9 ;  /* 0x000000080b198211 */ /* 0x000fc400078e48ff */
[----:B------:R-:W-:Y:S01]  /*0190*/  @!P3 IADD3 R10, PT, PT, R10, 0x80, RZ ;  /* 0x000000800a0ab810 */ /* 0x000fe20007ffe0ff */
[C---:B----4-:R-:W-:Y:S01]  /*01a0*/  @!P3 IMAD.WIDE.U32 R4, R21.reuse, 0x2, R4 ;  /* 0x000000021504b825 */ /* 0x050fe200078e0004 */
[----:B------:R-:W-:Y:S02]  /*01b0*/  PRMT R24, RZ, 0x7610, R24 ;  /* 0x00007610ff187816 */ /* 0x000fe40000000018 */
[----:B------:R-:W-:Y:S01]  /*01c0*/  ISETP.GE.AND P2, PT, R10, R9, PT ;  /* 0x000000090a00720c */ /* 0x000fe20003f46270 */
[----:B------:R-:W-:Y:S02]  /*01d0*/  @!P3 IMAD.WIDE.U32 R6, R21, 0x2, R6 ;  /* 0x000000021506b825 */ /* 0x000fe400078e0006 */
[----:B------:R-:W3:Y:S02]  /*01e0*/  LDC.64 R20, c[0x0][0x3a8] ;  /* 0x0000ea00ff147b82 */ /* 0x000ee40000000a00 */
[----:B0-----:R-:W-:-:S08]  /*01f0*/  @!P1 IMAD.WIDE.U32 R2, R17, 0x2, R2 ;  /* 0x0000000211029825 */ /* 0x001fd000078e0002 */
        /* <DEDUP_REMOVED lines=20> */
[----:B-1----:R-:W-:-:S03]  /*0340*/  VIADD R12, R8, 0x80 ;  /* 0x00000080080c7836 */ /* 0x002fc60000000000 */
[----:B------:R1:W5:Y:S01]  /*0350*/  @!P2 LDG.E.U16 R17, desc[UR4][R22.64] ;  /* 0x000000041611a981 */ /* 0x000362000c1e1500 */
[C---:B--2---:R-:W-:Y:S02]  /*0360*/  IADD3 R4, PT, PT, R8.reuse, 0x100, RZ ;  /* 0x0000010008047810 */ /* 0x044fe40007ffe0ff */
[----:B------:R-:W-:Y:S02]  /*0370*/  @!P0 LEA R5, R11, R8, 0x9 ;  /* 0x000000080b058211 */ /* 0x000fe400078e48ff */
        /* <DEDUP_REMOVED lines=20> */
.L_x_1799:
[----:B------:R-:W-:Y:S05]  /*04c0*/  BSYNC.RECONVERGENT B0 ;  /* 0x0000000000007941 */ /* 0x000fea0003800200 */
.L_x_1798:
        /* <DEDUP_REMOVED lines=14> */
.L_x_1801:
[----:B------:R-:W-:Y:S05]  /*05b0*/  BSYNC.RECONVERGENT B0 ;  /* 0x0000000000007941 */ /* 0x000fea0003800200 */
.L_x_1800:
        /* <DEDUP_REMOVED lines=14> */
.L_x_1803:
[----:B------:R-:W-:Y:S05]  /*06a0*/  BSYNC.RECONVERGENT B0 ;  /* 0x0000000000007941 */ /* 0x000fea0003800200 */
.L_x_1802:
        /* <DEDUP_REMOVED lines=14> */
.L_x_1805:
[----:B------:R-:W-:Y:S05]  /*0790*/  BSYNC.RECONVERGENT B0 ;  /* 0x0000000000007941 */ /* 0x000fea0003800200 */
.L_x_1804:
[----:B------:R0:W-:Y:S01]  /*07a0*/  @!P0 STG.E.U16 desc[UR4][R2.64], R4 ;  /* 0x0000000402008986 */ /* 0x0001e2000c101504 */
[----:B------:R-:W-:Y:S04]  /*07b0*/  BSSY.RECONVERGENT B0, `(.L_x_1806) ;  /* 0x000000c000007945 */ /* 0x000fe80003800200 */
[----:B------:R-:W-:Y:S05]  /*07c0*/  @P2 BRA `(.L_x_1807) ;  /* 0x0000000000282947 */ /* 0x000fea0003800000 */
[----:B0-----:R-:W0:Y:S01]  /*07d0*/  LDC.64 R2, c[0x0][0x398] ;  /* 0x0000e600ff027b82 */ /* 0x001e220000000a00 */
[----:B------:R-:W-:Y:S01]  /*07e0*/  IMAD R5, R11, 0x200, R8 ;  /* 0x000002000b057824 */ /* 0x000fe200078e0208 */
[----:B------:R-:W-:-:S04]  /*07f0*/  IADD3 R8, PT, PT, R8, 0x80, RZ ;  /* 0x0000008008087810 */ /* 0x000fc80007ffe0ff */
[----:B------:R-:W-:-:S13]  /*0800*/  ISETP.GE.AND P0, PT, R8, R9, PT ;  /* 0x000000090800720c */ /* 0x000fda0003f06270 */
[----:B------:R-:W-:Y:S02]  /*0810*/  @!P0 LEA R7, R11, R8, 0x9 ;  /* 0x000000080b078211 */ /* 0x000fe400078e48ff */
[----:B------:R-:W-:Y:S01]  /*0820*/  @!P0 IADD3 R8, PT, PT, R8, 0x80, RZ ;  /* 0x0000008008088810 */ /* 0x000fe20007ffe0ff */
[----:B0-----:R-:W-:-:S04]  /*0830*/  IMAD.WIDE.U32 R4, R5, 0x2, R2 ;  /* 0x0000000205047825 */ /* 0x001fc800078e0002 */
[----:B------:R-:W-:Y:S01]  /*0840*/  @!P0 IMAD.WIDE.U32 R2, R7, 0x2, R2 ;  /* 0x0000000207028825 */ /* 0x000fe200078e0002 */
[----:B-----5:R1:W-:Y:S04]  /*0850*/  STG.E.U16 desc[UR4][R4.64], R0 ;  /* 0x0000000004007986 */ /* 0x0203e8000c101504 */
[----:B------:R1:W-:Y:S02]  /*0860*/  @!P0 STG.E.U16 desc[UR4][R2.64], R14 ;  /* 0x0000000e02008986 */ /* 0x0003e4000c101504 */
.L_x_1807:
[----:B------:R-:W-:Y:S05]  /*0870*/  BSYNC.RECONVERGENT B0 ;  /* 0x0000000000007941 */ /* 0x000fea0003800200 */
.L_x_1806:
[----:B------:R-:W-:-:S13]  /*0880*/  ISETP.GE.AND P0, PT, R8, R9, PT ;  /* 0x000000090800720c */ /* 0x000fda0003f06270 */
[----:B------:R-:W-:Y:S05]  /*0890*/  @P0 EXIT ;  /* 0x000000000000094d */ /* 0x000fea0003800000 */
[----:B01----:R-:W0:Y:S01]  /*08a0*/  LDC.64 R2, c[0x0][0x398] ;  /* 0x0000e600ff027b82 */ /* 0x003e220000000a00 */
[----:B------:R-:W-:-:S05]  /*08b0*/  LEA R11, R11, R8, 0x9 ;  /* 0x000000080b0b7211 */ /* 0x000fca00078e48ff */
[----:B0-----:R-:W-:-:S05]  /*08c0*/  IMAD.WIDE.U32 R2, R11, 0x2, R2 ;  /* 0x000000020b027825 */ /* 0x001fca00078e0002 */
[----:B-----5:R-:W-:Y:S01]  /*08d0*/  STG.E.U16 desc[UR4][R2.64], R16 ;  /* 0x0000001002007986 */ /* 0x020fe2000c101504 */
[----:B------:R-:W-:Y:S05]  /*08e0*/  EXIT ;  /* 0x000000000000794d */ /* 0x000fea0003800000 */
.L_x_1808:
        /* <DEDUP_REMOVED lines=9> */
.L_x_7565:


//--------------------- .text._ZN2at6native29vectorized_elementwise_kernelILi2EZZZNS0_65_GLOBAL__N__cd49fe81_27_ActivationSoftplusKernel_cu_9e10b42f_310024softplus_backward_kernelERNS_18TensorIteratorBaseERKN3c106ScalarES8_ENKUlvE_clEvENKUlvE1_clEvEUlNS5_4HalfESB_E_St5arrayIPcLm3EEEEviT0_T1_ --------------------------
	.section	.text._ZN2at6native29vectorized_elementwise_kernelILi2EZZZNS0_65_GLOBAL__N__cd49fe81_27_ActivationSoftplusKernel_cu_9e10b42f_310024softplus_backward_kernelERNS_18TensorIteratorBaseERKN3c106ScalarES8_ENKUlvE_clEvENKUlvE1_clEvEUlNS5_4HalfESB_E_St5arrayIPcLm3EEEEviT0_T1_,"ax",@progbits
	.align	128
        .global         _ZN2at6native29vectorized_elementwise_kernelILi2EZZZNS0_65_GLOBAL__N__cd49fe81_27_ActivationSoftplusKernel_cu_9e10b42f_310024softplus_backward_kernelERNS_18TensorIteratorBaseERKN3c106ScalarES8_ENKUlvE_clEvENKUlvE1_clEvEUlNS5_4HalfESB_E_St5arrayIPcLm3EEEEviT0_T1_
        .type           _ZN2at6native29vectorized_elementwise_kernelILi2EZZZNS0_65_GLOBAL__N__cd49fe81_27_ActivationSoftplusKernel_cu_9e10b42f_310024softplus_backward_kernelERNS_18TensorIteratorBaseERKN3c106ScalarES8_ENKUlvE_clEvENKUlvE1_clEvEUlNS5_4HalfESB_E_St5arrayIPcLm3EEEEviT0_T1_,@function
        .size           _ZN2at6native29vectorized_elementwise_kernelILi2EZZZNS0_65_GLOBAL__N__cd49fe81_27_ActivationSoftplusKernel_cu_9e10b42f_310024softplus_backward_kernelERNS_18TensorIteratorBaseERKN3c106ScalarES8_ENKUlvE_clEvENKUlvE1_clEvEUlNS5_4HalfESB_E_St5arrayIPcLm3EEEEviT0_T1_,(.L_x_7566 - _ZN2at6native29vectorized_elementwise_kernelILi2EZZZNS0_65_GLOBAL__N__cd49fe81_27_ActivationSoftplusKernel_cu_9e10b42f_310024softplus_backward_kernelERNS_18TensorIteratorBaseERKN3c106ScalarES8_ENKUlvE_clEvENKUlvE1_clEvEUlNS5_4HalfESB_E_St5arrayIPcLm3EEEEviT0_T1_)
        .other          _ZN2at6native29vectorized_elementwise_kernelILi2EZZZNS0_65_GLOBAL__N__cd49fe81_27_ActivationSoftplusKernel_cu_9e10b42f_310024softplus_backward_kernelERNS_18TensorIteratorBaseERKN3c106ScalarES8_ENKUlvE_clEvENKUlvE1_clEvEUlNS5_4HalfESB_E_St5arrayIPcLm3EEEEviT0_T1_,@"STO_CUDA_ENTRY STV_DEFAULT"
_ZN2at6native29vectorized_elementwise_kernelILi2EZZZNS0_65_GLOBAL__N__cd49fe81_27_ActivationSoftplusKernel_cu_9e10b42f_310024softplus_backward_kernelERNS_18TensorIteratorBaseERKN3c106ScalarES8_ENKUlvE_clEvENKUlvE1_clEvEUlNS5_4HalfESB_E_St5arrayIPcLm3EEEEviT0_T1_:
.text._ZN2at6native29vectorized_elementwise_kernelILi2EZZZNS0_65_GLOBAL__N__cd49fe81_27_ActivationSoftplusKernel_cu_9e10b42f_310024softplus_backward_kernelERNS_18TensorIteratorBaseERKN3c106ScalarES8_ENKUlvE_clEvENKUlvE1_clEvEUlNS5_4HalfESB_E_St5arrayIPcLm3EEEEviT0_T1_:
        /* <DEDUP_REMOVED lines=18> */
[----:B------:R-:W-:-:S04]  /*0120*/  @!P0 IADD3 R21, PT, PT, R3, 0x80, RZ ;  /* 0x0000008003158810 */ /* 0x000fc80007ffe0ff */
[----:B------:R-:W-:-:S03]  /*0130*/  ISETP.GE.U32.AND P1, PT, R21, R2, PT ;  /* 0x000000021500720c */ /* 0x000fc60003f26070 */
[----:B------:R-:W0:Y:S08]  /*0140*/  LDC.64 R14, c[0x0][0x3a0] ;  /* 0x0000e800ff0e7b82 */ /* 0x000e300000000a00 */
[----:B------:R-:W0:Y:S02]  /*0150*/  LDC.64 R28, c[0x0][0x3a0] ;  /* 0x0000e800ff1c7b82 */ /* 0x000e240000000a00 */
[----:B------:R-:W-:-:S02]  /*0160*/  @!P1 IADD3 R5, PT, PT, R0, R21, RZ ;  /* 0x0000001500059210 */ /* 0x000fc40007ffe0ff */
[----:B------:R-:W-:-:S03]  /*0170*/  @!P1 IADD3 R21, PT, PT, R21, 0x80, RZ ;  /* 0x0000008015159810 */ /* 0x000fc60007ffe0ff */
[----:B-1----:R-:W-:Y:S01]  /*0180*/  @!P1 IMAD.WIDE.U32 R12, R5, 0x2, R12 ;  /* 0x00000002050c9825 */ /* 0x002fe200078e000c */
[----:B------:R-:W-:-:S03]  /*0190*/  ISETP.GE.U32.AND P2, PT, R21, R2, PT ;  /* 0x000000021500720c */ /* 0x000fc60003f46070 */
[----:B--2---:R-:W-:Y:S01]  /*01a0*/  @!P1 IMAD.WIDE.U32 R24, R5, 0x2, R24 ;  /* 0x0000000205189825 */ /* 0x004fe200078e0018 */
[----:B------:R1:W5:Y:S09]  /*01b0*/  @!P1 LDG.E.U16 R4, desc[UR4][R12.64] ;  /* 0x000000040c049981 */ /* 0x000372000c1e1500 */
[----:B------:R-:W-:Y:S01]  /*01c0*/  @!P2 IADD3 R11, PT, PT, R0, R21, RZ ;  /* 0x00000015000ba210 */ /* 0x000fe20007ffe0ff */
[----:B-1----:R-:W1:Y:S01]  /*01d0*/  LDC.64 R12, c[0x0][0x3a8] ;  /* 0x0000ea00ff0c7b82 */ /* 0x002e620000000a00 */
[----:B------:R-:W-:-:S04]  /*01e0*/  @!P2 IADD3 R21, PT, PT, R21, 0x80, RZ ;  /* 0x000000801515a810 */ /* 0x000fc80007ffe0ff */
[----:B------:R-:W-:-:S13]  /*01f0*/  ISETP.GE.U32.AND P3, PT, R21, R2, PT ;  /* 0x000000021500720c */ /* 0x000fda0003f66070 */
[----:B------:R-:W-:Y:S02]  /*0200*/  @!P3 IADD3 R9, PT, PT, R0, R21, RZ ;  /* 0x000000150009b210 */ /* 0x000fe40007ffe0ff */
[----:B------:R-:W-:-:S04]  /*0210*/  @!P3 IADD3 R21, PT, PT, R21, 0x80, RZ ;  /* 0x000000801515b810 */ /* 0x000fc80007ffe0ff */
        /* <DEDUP_REMOVED lines=14> */
[----:B------:R-:W-:Y:S01]  /*0300*/  @!P1 IADD3 R20, PT, PT, R0, R21, RZ ;  /* 0x0000001500149210 */ /* 0x000fe20007ffe0ff */
[----:B------:R0:W5:Y:S01]  /*0310*/  @!P2 LDG.E.U16 R7, desc[UR4][R22.64] ;  /* 0x000000041607a981 */ /* 0x000162000c1e1500 */
[----:B------:R-:W-:Y:S02]  /*0320*/  @!P1 IADD3 R21, PT, PT, R21, 0x80, RZ ;  /* 0x0000008015159810 */ /* 0x000fe40007ffe0ff */
        /* <DEDUP_REMOVED lines=10> */
[----:B------:R-:W-:-:S03]  /*03d0*/  @!P1 IMAD.WIDE.U32 R28, R20, 0x2, R28 ;  /* 0x00000002141c9825 */ /* 0x000fc600078e001c */
[----:B------:R4:W5:Y:S02]  /*03e0*/  @!P4 LDG.E.U16 R10, desc[UR4][R14.64] ;  /* 0x000000040e0ac981 */ /* 0x000964000c1e1500 */
[----:B-1----:R-:W1:Y:S01]  /*03f0*/  LDC.64 R16, c[0x0][0x3a8] ;  /* 0x0000ea00ff107b82 */ /* 0x002e620000000a00 */
[----:B--2---:R-:W-:Y:S01]  /*0400*/  @!P1 IMAD.WIDE.U32 R24, R20, 0x2, R24 ;  /* 0x0000000214189825 */ /* 0x004fe200078e0018 */
[----:B------:R2:W5:Y:S01]  /*0410*/  @!P4 LDG.E.U16 R11, desc[UR4][R12.64] ;  /* 0x000000040c0bc981 */ /* 0x000562000c1e1500 */
[----:B---3--:R-:W-:Y:S02]  /*0420*/  PRMT R18, RZ, 0x7610, R18 ;  /* 0x00007610ff127816 */ /* 0x008fe40000000012 */
[----:B------:R-:W-:-:S03]  /*0430*/  PRMT R19, RZ, 0x7610, R19 ;  /* 0x00007610ff137816 */ /* 0x000fc60000000013 */
[----:B----4-:R-:W3:Y:S01]  /*0440*/  LDC.64 R14, c[0x0][0x3a8] ;  /* 0x0000ea00ff0e7b82 */ /* 0x010ee20000000a00 */
[----:B------:R-:W-:Y:S01]  /*0450*/  @!P2 IADD3 R27, PT, PT, R0, R21, RZ ;  /* 0x00000015001ba210 */ /* 0x000fe20007ffe0ff */
[----:B------:R-:W5:Y:S01]  /*0460*/  @!P1 LDG.E.U16 R18, desc[UR4][R28.64] ;  /* 0x000000041c129981 */ /* 0x000f62000c1e1500 */
[----:B------:R-:W-:-:S03]  /*0470*/  @!P2 IADD3 R21, PT, PT, R21, 0x80, RZ ;  /* 0x000000801515a810 */ /* 0x000fc60007ffe0ff */
[----:B------:R4:W5:Y:S02]  /*0480*/  @!P1 LDG.E.U16 R19, desc[UR4][R24.64] ;  /* 0x0000000418139981 */ /* 0x000964000c1e1500 */
        /* <DEDUP_REMOVED lines=39> */
.L_x_1811:
[----:B------:R-:W-:Y:S05]  /*0700*/  BSYNC.RECONVERGENT B0 ;  /* 0x0000000000007941 */ /* 0x000fea0003800200 */
.L_x_1810:
[C---:B------:R-:W-:Y:S01]  /*0710*/  IADD3 R15, PT, PT, R3.reuse, 0x100, RZ ;  /* 0x00000100030f7810 */ /* 0x040fe20007ffe0ff */
[----:B------:R-:W0:Y:S01]  /*0720*/  @!P0 LDC.64 R12, c[0x0][0x398] ;  /* 0x0000e600ff0c8b82 */ /* 0x000e220000000a00 */
[----:B------:R-:W-:Y:S01]  /*0730*/  IADD3 R17, PT, PT, R3, 0x180, RZ ;  /* 0x0000018003117810 */ /* 0x000fe20007ffe0ff */
        /* <DEDUP_REMOVED lines=9> */
[----:B-----5:R-:W-:Y:S02]  /*07d0*/  HADD2.F32 R5, -RZ, R5.H0_H0 ;  /* 0x20000005ff057230 */ /* 0x020fe40000004100 */
[----:B------:R-:W-:-:S03]  /*07e0*/  HADD2.F32 R4, -RZ, R4.H0_H0 ;  /* 0x20000004ff047230 */ /* 0x000fc60000004100 */
        /* <DEDUP_REMOVED lines=8> */
[----:B------:R-:W-:-:S07]  /*0870*/  F2FP.F16.F32.PACK_AB R4, RZ, R4 ;  /* 0x00000004ff04723e */ /* 0x000fce00000000ff */
.L_x_1813:
[----:B------:R-:W-:Y:S05]  /*0880*/  BSYNC.RECONVERGENT B0 ;  /* 0x0000000000007941 */ /* 0x000fea0003800200 */
.L_x_1812:
[C---:B-----5:R-:W-:Y:S01]  /*0890*/  IADD3 R5, PT, PT, R3.reuse, 0x280, RZ ;  /* 0x0000028003057810 */ /* 0x060fe20007ffe0ff */
[----:B------:R-:W-:Y:S01]  /*08a0*/  BSSY.RECONVERGENT B0, `(.L_x_1814) ;  /* 0x0000015000007945 */ /* 0x000fe20003800200 */
[----:B------:R-:W-:Y:S02]  /*08b0*/  IADD3 R17, PT, PT, R3, 0x300, RZ ;  /* 0x0000030003117810 */ /* 0x000fe40007ffe0ff */
[-C--:B------:R-:W-:Y:S02]  /*08c0*/  ISETP.GE.U32.AND P4, PT, R5, R2.reuse, PT ;  /* 0x000000020500720c */ /* 0x080fe40003f86070 */
[----:B------:R-:W-:Y:S02]  /*08d0*/  @!P0 IADD3 R5, PT, PT, R0, R3, RZ ;  /* 0x0000000300058210 */ /* 0x000fe40007ffe0ff */
[----:B------:R-:W-:Y:S02]  /*08e0*/  IADD3 R23, PT, PT, R3, 0x380, RZ ;  /* 0x0000038003177810 */ /* 0x000fe40007ffe0ff */
[-C--:B------:R-:W-:Y:S01]  /*08f0*/  ISETP.GE.U32.AND P5, PT, R17, R2.reuse, PT ;  /* 0x000000021100720c */ /* 0x080fe20003fa6070 */
[----:B0-----:R-:W-:Y:S01]  /*0900*/  @!P0 IMAD.WIDE.U32 R12, R5, 0x2, R12 ;  /* 0x00000002050c8825 */ /* 0x001fe200078e000c */
[----:B------:R-:W-:Y:S01]  /*0910*/  ISETP.GE.U32.AND P6, PT, R23, R2, PT ;  /* 0x000000021700720c */ /* 0x000fe20003fc6070 */
[----:B------:R-:W-:-:S12]  /*0920*/  @P1 BRA `(.L_x_1815) ;  /* 0x0000000000301947 */ /* 0x000fd80003800000 */
[----:B------:R-:W0:Y:S01]  /*0930*/  LDCU.64 UR6, c[0x0][0x388] ;  /* 0x00007100ff0677ac */ /* 0x000e220008000a00 */
[----:B------:R-:W-:Y:S02]  /*0940*/  HADD2.F32 R7, -RZ, R7.H0_H0 ;  /* 0x20000007ff077230 */ /* 0x000fe40000004100 */
        /* <DEDUP_REMOVED lines=10> */
.L_x_1815:
[----:B------:R-:W-:Y:S05]  /*09f0*/  BSYNC.RECONVERGENT B0 ;  /* 0x0000000000007941 */ /* 0x000fea0003800200 */
.L_x_1814:
[----:B------:R-:W-:Y:S04]  /*0a00*/  BSSY.RECONVERGENT B0, `(.L_x_1816) ;  /* 0x000000e000007945 */ /* 0x000fe80003800200 */
[----:B------:R-:W-:Y:S05]  /*0a10*/  @P2 BRA `(.L_x_1817) ;  /* 0x0000000000302947 */ /* 0x000fea0003800000 */
[----:B------:R-:W0:Y:S01]  /*0a20*/  LDCU.64 UR6, c[0x0][0x388] ;  /* 0x00007100ff0677ac */ /* 0x000e220008000a00 */
[----:B------:R-:W-:Y:S02]  /*0a30*/  HADD2.F32 R9, -RZ, R9.H0_H0 ;  /* 0x20000009ff097230 */ /* 0x000fe40000004100 */
        /* <DEDUP_REMOVED lines=10> */
.L_x_1817:
[----:B------:R-:W-:Y:S05]  /*0ae0*/  BSYNC.RECONVERGENT B0 ;  /* 0x0000000000007941 */ /* 0x000fea0003800200 */
.L_x_1816:
        /* <DEDUP_REMOVED lines=14> */
.L_x_1819:
[----:B------:R-:W-:Y:S05]  /*0bd0*/  BSYNC.RECONVERGENT B0 ;  /* 0x0000000000007941 */ /* 0x000fea0003800200 */
.L_x_1818:
        /* <DEDUP_REMOVED lines=14> */
.L_x_1821:
[----:B------:R-:W-:Y:S05]  /*0cc0*/  BSYNC.RECONVERGENT B0 ;  /* 0x0000000000007941 */ /* 0x000fea0003800200 */
.L_x_1820:
        /* <DEDUP_REMOVED lines=14> */
.L_x_1823:
[----:B------:R-:W-:Y:S05]  /*0db0*/  BSYNC.RECONVERGENT B0 ;  /* 0x0000000000007941 */ /* 0x000fea0003800200 */
.L_x_1822:
        /* <DEDUP_REMOVED lines=14> */
.L_x_1825:
[----:B------:R-:W-:Y:S05]  /*0ea0*/  BSYNC.RECONVERGENT B0 ;  /* 0x0000000000007941 */ /* 0x000fea0003800200 */
.L_x_1824:
[----:B------:R-:W-:Y:S01]  /*0eb0*/  @!P0 MOV R3, R15 ;  /* 0x0000000f00038202 */ /* 0x000fe20000000f00 */
[----:B------:R0:W-:Y:S01]  /*0ec0*/  @!P0 STG.E.U16 desc[UR4][R12.64], R14 ;  /* 0x0000000e0c008986 */ /* 0x0001e2000c101504 */
[----:B------:R-:W-:Y:S04]  /*0ed0*/  BSSY.RECONVERGENT B0, `(.L_x_1826) ;  /* 0x000002d000007945 */ /* 0x000fe80003800200 */
[----:B------:R-:W-:Y:S01]  /*0ee0*/  BSSY.RELIABLE B1, `(.L_x_1827) ;  /* 0x0000025000017945 */ /* 0x000fe20003800100 */
[----:B------:R-:W-:-:S13]  /*0ef0*/  ISETP.GE.U32.AND P0, PT, R3, R2, PT ;  /* 0x000000020300720c */ /* 0x000fda0003f06070 */
[----:B0-----:R-:W-:Y:S05]  /*0f00*/  @P0 BRA `(.L_x_1828) ;  /* 0x0000000000300947 */ /* 0x001fea0003800000 */
[----:B------:R-:W0:Y:S01]  /*0f10*/  LDC.64 R12, c[0x0][0x398] ;  /* 0x0000e600ff0c7b82 */ /* 0x000e220000000a00 */
[----:B------:R-:W-:Y:S02]  /*0f20*/  IADD3 R11, PT, PT, R0, R3, RZ ;  /* 0x00000003000b7210 */ /* 0x000fe40007ffe0ff */
[----:B------:R-:W-:-:S04]  /*0f30*/  IADD3 R3, PT, PT, R3, 0x80, RZ ;  /* 0x0000008003037810 */ /* 0x000fc80007ffe0ff */
        /* <DEDUP_REMOVED lines=9> */
.L_x_1828:
[----:B------:R-:W-:-:S13]  /*0fd0*/  ISETP.GE.U32.AND P0, PT, R3, R2, PT ;  /* 0x000000020300720c */ /* 0x000fda0003f06070 */
[----:B------:R-:W-:Y:S05]  /*0fe0*/  @P0 BRA `(.L_x_1830) ;  /* 0x0000000000300947 */ /* 0x000fea0003800000 */
[----:B0-----:R-:W0:Y:S01]  /*0ff0*/  LDC.64 R4, c[0x0][0x398] ;  /* 0x0000e600ff047b82 */ /* 0x001e220000000a00 */
[----:B------:R-:W-:Y:S02]  /*1000*/  IADD3 R11, PT, PT, R0, R3, RZ ;  /* 0x00000003000b7210 */ /* 0x000fe40007ffe0ff */
[----:B------:R-:W-:-:S03]  /*1010*/  IADD3 R3, PT, PT, R3, 0x80, RZ ;  /* 0x0000008003037810 */ /* 0x000fc60007ffe0ff */
[----:B0-----:R-:W-:-:S05]  /*1020*/  IMAD.WIDE.U32 R4, R11, 0x2, R4 ;  /* 0x000000020b047825 */ /* 0x001fca00078e0004 */
[----:B------:R1:W-:Y:S02]  /*1030*/  STG.E.U16 desc[UR4][R4.64], R6 ;  /* 0x0000000604007986 */ /* 0x0003e4000c101504 */
.L_x_1829:
[----:B------:R-:W-:-:S13]  /*1040*/  ISETP.GE.U32.AND P0, PT, R3, R2, PT ;  /* 0x000000020300720c */ /* 0x000fda0003f06070 */
[----:B------:R-:W-:Y:S05]  /*1050*/  @P0 BRA `(.L_x_1831) ;  /* 0x0000000000340947 */ /* 0x000fea0003800000 */
[----:B01----:R-:W0:Y:S01]  /*1060*/  LDC.64 R4, c[0x0][0x398] ;  /* 0x0000e600ff047b82 */ /* 0x003e220000000a00 */
[----:B------:R-:W-:Y:S02]  /*1070*/  IADD3 R11, PT, PT, R0, R3, RZ ;  /* 0x00000003000b7210 */ /* 0x000fe40007ffe0ff */
[----:B------:R-:W-:-:S03]  /*1080*/  IADD3 R3, PT, PT, R3, 0x80, RZ ;  /* 0x0000008003037810 */ /* 0x000fc60007ffe0ff */
[----:B0-----:R-:W-:-:S05]  /*1090*/  IMAD.WIDE.U32 R4, R11, 0x2, R4 ;  /* 0x000000020b047825 */ /* 0x001fca00078e0004 */
[----:B------:R1:W-:Y:S02]  /*10a0*/  STG.E.U16 desc[UR4][R4.64], R7 ;  /* 0x0000000704007986 */ /* 0x0003e4000c101504 */
.L_x_1830:
[----:B------:R-:W-:-:S13]  /*10b0*/  ISETP.GE.U32.AND P0, PT, R3, R2, PT ;  /* 0x000000020300720c */ /* 0x000fda0003f06070 */
[----:B------:R-:W-:Y:S05]  /*10c0*/  @P0 BREAK.RELIABLE B1 ;  /* 0x0000000000010942 */ /* 0x000fea0003800100 */
[----:B------:R-:W-:Y:S05]  /*10d0*/  @P0 BRA `(.L_x_1832) ;  /* 0x0000000000300947 */ /* 0x000fea0003800000 */
[----:B01----:R-:W0:Y:S01]  /*10e0*/  LDC.64 R4, c[0x0][0x398] ;  /* 0x0000e600ff047b82 */ /* 0x003e220000000a00 */
[----:B------:R-:W-:Y:S02]  /*10f0*/  IADD3 R7, PT, PT, R0, R3, RZ ;  /* 0x0000000300077210 */ /* 0x000fe40007ffe0ff */
[----:B------:R-:W-:-:S03]  /*1100*/  IADD3 R3, PT, PT, R3, 0x80, RZ ;  /* 0x0000008003037810 */ /* 0x000fc60007ffe0ff */
[----:B0-----:R-:W-:-:S05]  /*1110*/  IMAD.WIDE.U32 R4, R7, 0x2, R4 ;  /* 0x0000000207047825 */ /* 0x001fca00078e0004 */
[----:B------:R2:W-:Y:S02]  /*1120*/  STG.E.U16 desc[UR4][R4.64], R8 ;  /* 0x0000000804007986 */ /* 0x0005e4000c101504 */
.L_x_1831:
[----:B------:R-:W-:Y:S05]  /*1130*/  BSYNC.RELIABLE B1 ;  /* 0x0000000000017941 */ /* 0x000fea0003800100 */
.L_x_1827:
[----:B------:R-:W-:-:S13]  /*1140*/  ISETP.GE.U32.AND P0, PT, R3, R2, PT ;  /* 0x000000020300720c */ /* 0x000fda0003f06070 */
[----:B012---:R-:W0:Y:S01]  /*1150*/  @!P0 LDC.64 R4, c[0x0][0x398] ;  /* 0x0000e600ff048b82 */ /* 0x007e220000000a00 */
[----:B------:R-:W-:Y:S02]  /*1160*/  @!P0 IADD3 R7, PT, PT, R0, R3, RZ ;  /* 0x0000000300078210 */ /* 0x000fe40007ffe0ff */
[----:B------:R-:W-:-:S03]  /*1170*/  @!P0 IADD3 R3, PT, PT, R3, 0x80, RZ ;  /* 0x0000008003038810 */ /* 0x000fc60007ffe0ff */
[----:B0-----:R-:W-:-:S05]  /*1180*/  @!P0 IMAD.WIDE.U32 R4, R7, 0x2, R4 ;  /* 0x0000000207048825 */ /* 0x001fca00078e0004 */
[----:B------:R2:W-:Y:S02]  /*1190*/  @!P0 STG.E.U16 desc[UR4][R4.64], R9 ;  /* 0x0000000904008986 */ /* 0x0005e4000c101504 */
.L_x_1832:
[----:B------:R-:W-:Y:S05]  /*11a0*/  BSYNC.RECONVERGENT B0 ;  /* 0x0000000000007941 */ /* 0x000fea0003800200 */
.L_x_1826:
        /* <DEDUP_REMOVED lines=8> */
.L_x_1809:
[----:B------:R-:W0:Y:S01]  /*1230*/  S2R R4, SR_TID.X ;  /* 0x0000000000047919 */ /* 0x000e220000002100 */
[----:B------:R-:W1:Y:S01]  /*1240*/  LDC.64 R2, c[0x0][0x3a8] ;  /* 0x0000ea00ff027b82 */ /* 0x000e620000000a00 */
[----:B------:R-:W2:Y:S07]  /*1250*/  LDCU.64 UR6, c[0x0][0x388] ;  /* 0x00007100ff0677ac */ /* 0x000eae0008000a00 */
[----:B------:R-:W3:Y:S01]  /*1260*/  LDC.64 R6, c[0x0][0x3a0] ;  /* 0x0000e800ff067b82 */ /* 0x000ee20000000a00 */
[----:B-1----:R-:W-:-:S04]  /*1270*/  IMAD.WIDE.U32 R2, R0, 0x2, R2 ;  /* 0x0000000200027825 */ /* 0x002fc800078e0002 */
[----:B0-----:R-:W-:-:S05]  /*1280*/  IMAD.WIDE.U32 R8, R4, 0x4, R2 ;  /* 0x0000000404087825 */ /* 0x001fca00078e0002 */
[----:B------:R-:W4:Y:S04]  /*1290*/  LDG.E R5, desc[UR4][R8.64] ;  /* 0x0000000408057981 */ /* 0x000f28000c1e1900 */
[----:B------:R-:W5:Y:S01]  /*12a0*/  LDG.E R12, desc[UR4][R8.64+0x200] ;  /* 0x00020004080c7981 */ /* 0x000f62000c1e1900 */
[----:B---3--:R-:W-:-:S03]  /*12b0*/  IMAD.WIDE.U32 R6, R0, 0x2, R6 ;  /* 0x0000000200067825 */ /* 0x008fc600078e0006 */
[----:B------:R-:W3:Y:S01]  /*12c0*/  LDG.E R2, desc[UR4][R8.64+0x400] ;  /* 0x0004000408027981 */ /* 0x000ee2000c1e1900 */
[----:B------:R-:W-:-:S03]  /*12d0*/  IMAD.WIDE.U32 R10, R4, 0x4, R6 ;  /* 0x00000004040a7825 */ /* 0x000fc600078e0006 */
[----:B------:R5:W3:Y:S04]  /*12e0*/  LDG.E R3, desc[UR4][R8.64+0x600] ;  /* 0x0006000408037981 */ /* 0x000ae8000c1e1900 */
[----:B------:R-:W3:Y:S04]  /*12f0*/  LDG.E R16, desc[UR4][R10.64] ;  /* 0x000000040a107981 */ /* 0x000ee8000c1e1900 */
[----:B------:R-:W3:Y:S04]  /*1300*/  LDG.E R17, desc[UR4][R10.64+0x200] ;  /* 0x000200040a117981 */ /* 0x000ee8000c1e1900 */
[----:B------:R-:W3:Y:S04]  /*1310*/  LDG.E R7, desc[UR4][R10.64+0x400] ;  /* 0x000400040a077981 */ /* 0x000ee8000c1e1900 */
[----:B------:R3:W3:Y:S01]  /*1320*/  LDG.E R6, desc[UR4][R10.64+0x600] ;  /* 0x000600040a067981 */ /* 0x0006e2000c1e1900 */
[----:B----4-:R-:W-:-:S02]  /*1330*/  HADD2.F32 R13, -RZ, R5.H0_H0 ;  /* 0x20000005ff0d7230 */ /* 0x010fc40000004100 */
[----:B------:R-:W-:Y:S02]  /*1340*/  HADD2.F32 R5, -RZ, R5.H1_H1 ;  /* 0x30000005ff057230 */ /* 0x000fe40000004100 */
[--C-:B-----5:R-:W-:Y:S02]  /*1350*/  HADD2.F32 R9, -RZ, R12.reuse.H0_H0 ;  /* 0x2000000cff097230 */ /* 0x120fe40000004100 */
[----:B--2---:R-:W-:Y:S01]  /*1360*/  FMUL.FTZ R13, R13, UR6 ;  /* 0x000000060d0d7c20 */ /* 0x004fe20008410000 */
[----:B------:R-:W-:Y:S02]  /*1370*/  HADD2.F32 R12, -RZ, R12.H1_H1 ;  /* 0x3000000cff0c7230 */ /* 0x000fe40000004100 */
[----:B------:R-:W-:Y:S01]  /*1380*/  FMUL.FTZ R5, R5, UR6 ;  /* 0x0000000605057c20 */ /* 0x000fe20008410000 */
[--C-:B---3--:R-:W-:Y:S02]  /*1390*/  HADD2.F32 R10, -RZ, R2.reuse.H0_H0 ;  /* 0x20000002ff0a7230 */ /* 0x108fe40000004100 */
[----:B------:R-:W-:Y:S01]  /*13a0*/  FMUL.FTZ R9, R9, UR6 ;  /* 0x0000000609097c20 */ /* 0x000fe20008410000 */
[----:B------:R-:W-:Y:S01]  /*13b0*/  FSETP.GT.FTZ.AND P6, PT, R13, UR7, PT ;  /* 0x000000070d007c0b */ /* 0x000fe2000bfd4000 */
[----:B------:R-:W-:Y:S01]  /*13c0*/  HADD2.F32 R2, -RZ, R2.H1_H1 ;  /* 0x30000002ff027230 */ /* 0x000fe20000004100 */
[----:B------:R-:W-:Y:S01]  /*13d0*/  FSETP.GT.FTZ.AND P5, PT, R5, UR7, PT ;  /* 0x0000000705007c0b */ /* 0x000fe2000bfb4000 */
[--C-:B------:R-:W-:Y:S01]  /*13e0*/  HADD2.F32 R11, -RZ, R3.reuse.H0_H0 ;  /* 0x20000003ff0b7230 */ /* 0x100fe20000004100 */
[----:B------:R-:W-:Y:S01]  /*13f0*/  FSETP.GT.FTZ.AND P4, PT, R9, UR7, PT ;  /* 0x0000000709007c0b */ /* 0x000fe2000bf94000 */
[----:B------:R-:W-:-:S02]  /*1400*/  HADD2.F32 R3, -RZ, R3.H1_H1 ;  /* 0x30000003ff037230 */ /* 0x000fc40000004100 */
[----:B------:R-:W-:Y:S01]  /*1410*/  FMUL.FTZ R12, R12, UR6 ;  /* 0x000000060c0c7c20 */ /* 0x000fe20008410000 */
[----:B------:R-:W-:Y:S01]  /*1420*/  FMUL.FTZ R10, R10, UR6 ;  /* 0x000000060a0a7c20 */ /* 0x000fe20008410000 */
[----:B------:R-:W-:Y:S01]  /*1430*/  FMUL.FTZ R11, R11, UR6 ;  /* 0x000000060b0b7c20 */ /* 0x000fe20008410000 */
[----:B------:R-:W-:Y:S02]  /*1440*/  FMUL.FTZ R3, R3, UR6 ;  /* 0x0000000603037c20 */ /* 0x000fe40008410000 */
[----:B------:R-:W-:Y:S01]  /*1450*/  FSETP.GT.FTZ.AND P3, PT, R12, UR7, PT ;  /* 0x000000070c007c0b */ /* 0x000fe2000bf74000 */
[--C-:B------:R-:W-:Y:S02]  /*1460*/  HADD2.F32 R14, -RZ, R17.reuse.H0_H0 ;  /* 0x20000011ff0e7230 */ /* 0x100fe40000004100 */
[----:B------:R-:W-:Y:S01]  /*1470*/  @!P6 FMUL.FTZ R8, R13, 1.4426950216293334961 ;  /* 0x3fb8aa3b0d08e820 */ /* 0x000fe20000410000 */
[----:B------:R-:W-:Y:S01]  /*1480*/  FSETP.GT.FTZ.AND P0, PT, R11, UR7, PT ;  /* 0x000000070b007c0b */ /* 0x000fe2000bf14000 */
[----:B------:R-:W-:Y:S01]  /*1490*/  @!P5 FMUL.FTZ R19, R5, 1.4426950216293334961 ;  /* 0x3fb8aa3b0513d820 */ /* 0x000fe20000410000 */
[----:B------:R-:W-:Y:S01]  /*14a0*/  FSETP.GT.FTZ.AND P2, PT, R10, UR7, PT ;  /* 0x000000070a007c0b */ /* 0x000fe2000bf54000 */
[----:B------:R-:W-:Y:S01]  /*14b0*/  @!P4 FMUL.FTZ R21, R9, 1.4426950216293334961 ;  /* 0x3fb8aa3b0915c820 */ /* 0x000fe20000410000 */
[----:B------:R-:W-:Y:S01]  /*14c0*/  FMUL.FTZ R9, R2, UR6 ;  /* 0x0000000602097c20 */ /* 0x000fe20008410000 */
[----:B------:R-:W0:Y:S01]  /*14d0*/  @!P6 MUFU.EX2 R8, R8 ;  /* 0x000000080008e308 */ /* 0x000e220000000800 */
[----:B------:R-:W-:-:S03]  /*14e0*/  HADD2.F32 R17, -RZ, R17.H1_H1 ;  /* 0x30000011ff117230 */ /* 0x000fc60000004100 */
[----:B------:R-:W-:Y:S01]  /*14f0*/  FSETP.GT.FTZ.AND P1, PT, R9, UR7, PT ;  /* 0x0000000709007c0b */ /* 0x000fe2000bf34000 */
[----:B------:R-:W-:-:S03]  /*1500*/  @!P3 FMUL.FTZ R18, R12, 1.4426950216293334961 ;  /* 0x3fb8aa3b0c12b820 */ /* 0x000fc60000410000 */
[----:B------:R-:W1:Y:S01]  /*1510*/  @!P5 MUFU.EX2 R19, R19 ;  /* 0x000000130013d308 */ /* 0x000e620000000800 */
[----:B------:R-:W-:Y:S01]  /*1520*/  @!P0 FMUL.FTZ R11, R11, 1.4426950216293334961 ;  /* 0x3fb8aa3b0b0b8820 */ /* 0x000fe20000410000 */
[----:B------:R-:W-:-:S06]  /*1530*/  @!P2 FMUL.FTZ R2, R10, 1.4426950216293334961 ;  /* 0x3fb8aa3b0a02a820 */ /* 0x000fcc0000410000 */
[----:B------:R-:W2:Y:S01]  /*1540*/  @!P4 MUFU.EX2 R21, R21 ;  /* 0x000000150015c308 */ /* 0x000ea20000000800 */
[----:B0-----:R-:W-:-:S07]  /*1550*/  @!P6 FADD.FTZ R5, R8, 1 ;  /* 0x3f8000000805e421 */ /* 0x001fce0000010000 */
[----:B------:R0:W3:Y:S01]  /*1560*/  @!P6 MUFU.RCP R13, R5 ;  /* 0x00000005000de308 */ /* 0x0000e20000001000 */
[----:B-1----:R-:W-:-:S07]  /*1570*/  @!P5 FADD.FTZ R20, R19, 1 ;  /* 0x3f8000001314d421 */ /* 0x002fce0000010000 */
[----:B------:R-:W1:Y:S01]  /*1580*/  @!P3 MUFU.EX2 R18, R18 ;  /* 0x000000120012b308 */ /* 0x000e620000000800 */
[--C-:B0-----:R-:W-:Y:S02]  /*1590*/  HADD2.F32 R5, -RZ, R16.reuse.H0_H0 ;  /* 0x20000010ff057230 */ /* 0x101fe40000004100 */
[----:B--2---:R-:W-:Y:S01]  /*15a0*/  @!P4 FADD.FTZ R22, R21, 1 ;  /* 0x3f8000001516c421 */ /* 0x004fe20000010000 */
[----:B------:R-:W-:Y:S02]  /*15b0*/  HADD2.F32 R16, -RZ, R16.H1_H1 ;  /* 0x30000010ff107230 */ /* 0x000fe40000004100 */
[----:B------:R-:W-:Y:S01]  /*15c0*/  @!P4 FMUL.FTZ R21, R14, R21 ;  /* 0x000000150e15c220 */ /* 0x000fe20000410000 */
[----:B------:R-:W-:Y:S01]  /*15d0*/  @!P6 FMUL.FTZ R8, R5, R8 ;  /* 0x000000080508e220 */ /* 0x000fe20000410000 */
[----:B------:R-:W0:Y:S01]  /*15e0*/  @!P0 MUFU.EX2 R11, R11 ;  /* 0x0000000b000b8308 */ /* 0x000e220000000800 */
[----:B------:R-:W-:Y:S02]  /*15f0*/  @!P5 FMUL.FTZ R19, R16, R19 ;  /* 0x000000131013d220 */ /* 0x000fe40000410000 */
[----:B---3--:R-:W-:Y:S01]  /*1600*/  @!P6 FMUL.FTZ R5, R8, R13 ;  /* 0x0000000d0805e220 */ /* 0x008fe20000410000 */
[----:B------:R-:W-:Y:S01]  /*1610*/  FSETP.GT.FTZ.AND P6, PT, R3, UR7, PT ;  /* 0x0000000703007c0b */ /* 0x000fe2000bfd4000 */
[----:B------:R-:W-:-:S03]  /*1620*/  @!P1 FMUL.FTZ R13, R9, 1.4426950216293334961 ;  /* 0x3fb8aa3b090d9820 */ /* 0x000fc60000410000 */
[----:B------:R2:W3:Y:S01]  /*1630*/  @!P2 MUFU.EX2 R8, R2 ;  /* 0x000000020008a308 */ /* 0x0004e20000000800 */
[----:B-1----:R-:W-:Y:S01]  /*1640*/  @!P3 FADD.FTZ R23, R18, 1 ;  /* 0x3f8000001217b421 */ /* 0x002fe20000010000 */
[----:B------:R-:W-:-:S07]  /*1650*/  @!P3 FMUL.FTZ R24, R17, R18 ;  /* 0x000000121118b220 */ /* 0x000fce0000410000 */
[----:B------:R-:W-:Y:S01]  /*1660*/  @!P6 FMUL.FTZ R10, R3, 1.4426950216293334961 ;  /* 0x3fb8aa3b030ae820 */ /* 0x000fe20000410000 */
[----:B------:R-:W1:Y:S01]  /*1670*/  @!P1 MUFU.EX2 R13, R13 ;  /* 0x0000000d000d9308 */ /* 0x000e620000000800 */
[----:B--2---:R-:W2:Y:S01]  /*1680*/  LDC.64 R2, c[0x0][0x398] ;  /* 0x0000e600ff027b82 */ /* 0x004ea20000000a00 */
[----:B0-----:R-:W-:-:S06]  /*1690*/  @!P0 FADD.FTZ R15, R11, 1 ;  /* 0x3f8000000b0f8421 */ /* 0x001fcc0000010000 */
[----:B------:R-:W0:Y:S01]  /*16a0*/  @!P6 MUFU.EX2 R10, R10 ;  /* 0x0000000a000ae308 */ /* 0x000e220000000800 */
[----:B---3--:R-:W-:-:S07]  /*16b0*/  @!P2 FADD.FTZ R9, R8, 1 ;  /* 0x3f8000000809a421 */ /* 0x008fce0000010000 */
[----:B------:R-:W3:Y:S01]  /*16c0*/  @!P5 MUFU.RCP R20, R20 ;  /* 0x000000140014d308 */ /* 0x000ee20000001000 */
[----:B-1----:R-:W-:-:S07]  /*16d0*/  @!P1 FADD.FTZ R12, R13, 1 ;  /* 0x3f8000000d0c9421 */ /* 0x002fce0000010000 */
[----:B------:R-:W1:Y:S01]  /*16e0*/  @!P4 MUFU.RCP R22, R22 ;  /* 0x000000160016c308 */ /* 0x000e620000001000 */
[----:B0-----:R-:W-:Y:S01]  /*16f0*/  @!P6 FADD.FTZ R25, R10, 1 ;  /* 0x3f8000000a19e421 */ /* 0x001fe20000010000 */
[----:B--2---:R-:W-:-:S06]  /*1700*/  IMAD.WIDE.U32 R2, R0, 0x2, R2 ;  /* 0x0000000200027825 */ /* 0x004fcc00078e0002 */
[----:B------:R-:W0:Y:S01]  /*1710*/  @!P3 MUFU.RCP R23, R23 ;  /* 0x000000170017b308 */ /* 0x000e220000001000 */
[----:B---3--:R-:W-:Y:S01]  /*1720*/  @!P5 FMUL.FTZ R16, R19, R20 ;  /* 0x000000141310d220 */ /* 0x008fe20000410000 */
[--C-:B------:R-:W-:Y:S02]  /*1730*/  HADD2.F32 R19, -RZ, R7.reuse.H0_H0 ;  /* 0x20000007ff137230 */ /* 0x100fe40000004100 */
[----:B------:R-:W-:Y:S02]  /*1740*/  HADD2.F32 R20, -RZ, R7.H1_H1 ;  /* 0x30000007ff147230 */ /* 0x000fe40000004100 */
[--C-:B------:R-:W-:Y:S02]  /*1750*/  HADD2.F32 R7, -RZ, R6.reuse.H1_H1 ;  /* 0x30000006ff077230 */ /* 0x100fe40000004100 */
[----:B------:R-:W-:Y:S01]  /*1760*/  @!P2 FMUL.FTZ R8, R19, R8 ;  /* 0x000000081308a220 */ /* 0x000fe20000410000 */
[----:B------:R-:W2:Y:S01]  /*1770*/  @!P2 MUFU.RCP R9, R9 ;  /* 0x000000090009a308 */ /* 0x000ea20000001000 */
[----:B-1----:R-:W-:Y:S01]  /*1780*/  @!P4 FMUL.FTZ R14, R21, R22 ;  /* 0x00000016150ec220 */ /* 0x002fe20000410000 */
[----:B------:R-:W-:-:S02]  /*1790*/  HADD2.F32 R22, -RZ, R6.H0_H0 ;  /* 0x20000006ff167230 */ /* 0x000fc40000004100 */
[----:B------:R-:W-:Y:S01]  /*17a0*/  @!P1 FMUL.FTZ R13, R20, R13 ;  /* 0x0000000d140d9220 */ /* 0x000fe20000410000 */
[----:B------:R-:W-:Y:S01]  /*17b0*/  F2FP.F16.F32.PACK_AB R5, R16, R5 ;  /* 0x000000051005723e */ /* 0x000fe200000000ff */
[----:B------:R-:W-:-:S04]  /*17c0*/  IMAD.WIDE.U32 R2, R4, 0x4, R2 ;  /* 0x0000000404027825 */ /* 0x000fc800078e0002 */
[----:B------:R-:W-:Y:S01]  /*17d0*/  @!P0 FMUL.FTZ R0, R22, R11 ;  /* 0x0000000b16008220 */ /* 0x000fe20000410000 */
[----:B------:R-:W1:Y:S01]  /*17e0*/  @!P1 MUFU.RCP R12, R12 ;  /* 0x0000000c000c9308 */ /* 0x000e620000001000 */
[----:B------:R-:W-:Y:S01]  /*17f0*/  @!P6 FMUL.FTZ R11, R7, R10 ;  /* 0x0000000a070be220 */ /* 0x000fe20000410000 */
[----:B0-----:R-:W-:Y:S01]  /*1800*/  @!P3 FMUL.FTZ R17, R24, R23 ;  /* 0x000000171811b220 */ /* 0x001fe20000410000 */
[----:B------:R-:W-:Y:S04]  /*1810*/  STG.E desc[UR4][R2.64], R5 ;  /* 0x0000000502007986 */ /* 0x000fe8000c101904 */
[----:B------:R-:W-:Y:S01]  /*1820*/  F2FP.F16.F32.PACK_AB R17, R17, R14 ;  /* 0x0000000e1111723e */ /* 0x000fe200000000ff */
[----:B------:R-:W0:Y:S01]  /*1830*/  @!P0 MUFU.RCP R15, R15 ;  /* 0x0000000f000f8308 */ /* 0x000e220000001000 */
[----:B--2---:R-:W-:-:S03]  /*1840*/  @!P2 FMUL.FTZ R19, R8, R9 ;  /* 0x000000090813a220 */ /* 0x004fc60000410000 */
[----:B------:R-:W-:Y:S04]  /*1850*/  STG.E desc[UR4][R2.64+0x200], R17 ;  /* 0x0002001102007986 */ /* 0x000fe8000c101904 */
[----:B------:R-:W2:Y:S01]  /*1860*/  @!P6 MUFU.RCP R18, R25 ;  /* 0x000000190012e308 */ /* 0x000ea20000001000 */
[----:B-1----:R-:W-:-:S05]  /*1870*/  @!P1 FMUL.FTZ R20, R13, R12 ;  /* 0x0000000c0d149220 */ /* 0x002fca0000410000 */
[----:B------:R-:W-:Y:S01]  /*1880*/  F2FP.F16.F32.PACK_AB R19, R20, R19 ;  /* 0x000000131413723e */ /* 0x000fe200000000ff */
[----:B0-----:R-:W-:-:S04]  /*1890*/  @!P0 FMUL.FTZ R22, R0, R15 ;  /* 0x0000000f00168220 */ /* 0x001fc80000410000 */
[----:B------:R-:W-:Y:S01]  /*18a0*/  STG.E desc[UR4][R2.64+0x400], R19 ;  /* 0x0004001302007986 */ /* 0x000fe2000c101904 */
[----:B--2---:R-:W-:-:S05]  /*18b0*/  @!P6 FMUL.FTZ R7, R11, R18 ;  /* 0x000000120b07e220 */ /* 0x004fca0000410000 */
[----:B------:R-:W-:-:S05]  /*18c0*/  F2FP.F16.F32.PACK_AB R7, R7, R22 ;  /* 0x000000160707723e */ /* 0x000fca00000000ff */
[----:B------:R-:W-:Y:S01]  /*18d0*/  STG.E desc[UR4][R2.64+0x600], R7 ;  /* 0x0006000702007986 */ /* 0x000fe2000c101904 */
[----:B------:R-:W-:Y:S05]  /*18e0*/  EXIT ;  /* 0x000000000000794d */ /* 0x000fea0003800000 */
.L_x_1833:
        /* <DEDUP_REMOVED lines=9> */
.L_x_7566:


//--------------------- .text._ZN2at6native29vectorized_elementwise_kernelILi4EZZZNS0_65_GLOBAL__N__cd49fe81_27_ActivationSoftplusKernel_cu_9e10b42f_310024softplus_backward_kernelERNS_18TensorIteratorBaseERKN3c106ScalarES8_ENKUlvE_clEvENKUlvE1_clEvEUlNS5_4HalfESB_E_St5arrayIPcLm3EEEEviT0_T1_ --------------------------
	.section	.text._ZN2at6native29vectorized_elementwise_kernelILi4EZZZNS0_65_GLOBAL__N__cd49fe81_27_ActivationSoftplusKernel_cu_9e10b42f_310024softplus_backward_kernelERNS_18TensorIteratorBaseERKN3c106ScalarES8_ENKUlvE_clEvENKUlvE1_clEvEUlNS5_4HalfESB_E_St5arrayIPcLm3EEEEviT0_T1_,"ax",@progbits
	.align	128
        .global         _ZN2at6native29vectorized_elementwise_kernelILi4EZZZNS0_65_GLOBAL__N__cd49fe81_27_ActivationSoftplusKernel_cu_9e10b42f_310024softplus_backward_kernelERNS_18TensorIteratorBaseERKN3c106ScalarES8_ENKUlvE_clEvENKUlvE1_clEvEUlNS5_4HalfESB_E_St5arrayIPcLm3EEEEviT0_T1_
        .type           _ZN2at6native29vectorized_elementwise_kernelILi4EZZZNS0_65_GLOBAL__N__cd49fe81_27_ActivationSoftplusKernel_cu_9e10b42f_310024softplus_backward_kernelERNS_18TensorIteratorBaseERKN3c106ScalarES8_ENKUlvE_clEvENKUlvE1_clEvEUlNS5_4HalfESB_E_St5arrayIPcLm3EEEEviT0_T1_,@function
        .size           _ZN2at6native29vectorized_elementwise_kernelILi4EZZZNS0_65_GLOBAL__N__cd49fe81_27_ActivationSoftplusKernel_cu_9e10b42f_310024softplus_backward_kernelERNS_18TensorIteratorBaseERKN3c106ScalarES8_ENKUlvE_clEvENKUlvE1_clEvEUlNS5_4HalfESB_E_St5arrayIPcLm3EEEEviT0_T1_,(.L_x_7567 - _ZN2at6native29vectorized_elementwise_kernelILi4EZZZNS0_65_GLOBAL__N__cd49fe81_27_ActivationSoftplusKernel_cu_9e10b42f_310024softplus_backward_kernelERNS_18TensorIteratorBaseERKN3c106ScalarES8_ENKUlvE_clEvENKUlvE1_clEvEUlNS5_4HalfESB_E_St5arrayIPcLm3EEEEviT0_T1_)
        .other          _ZN2at6native29vectorized_elementwise_kernelILi4EZZZNS0_65_GLOBAL__N__cd49fe81_27_ActivationSoftplusKernel_cu_9e10b42f_310024softplus_backward_kernelERNS_18TensorIteratorBaseERKN3c106ScalarES8_ENKUlvE_clEvENKUlvE1_clEvEUlNS5_4HalfESB_E_St5arrayIPcLm3EEEEviT0_T1_,@"STO_CUDA_ENTRY STV_DEFAULT"
_ZN2at6native29vectorized_elementwise_kernelILi4EZZZNS0_65_GLOBAL__N__cd49fe81_27_ActivationSoftplusKernel_cu_9e10b42f_310024softplus_backward_kernelERNS_18TensorIteratorBaseERKN3c106ScalarES8_ENKUlvE_clEvENKUlvE1_clEvEUlNS5_4HalfESB_E_St5arrayIPcLm3EEEEviT0_T1_:
.text._ZN2at6native29vectorized_elementwise_kernelILi4EZZZNS0_65_GLOBAL__N__cd49fe81_27_ActivationSoftplusKernel_cu_9e10b42f_310024softplus_backward_kernelERNS_18TensorIteratorBaseERKN3c106ScalarES8_ENKUlvE_clEvENKUlvE1_clEvEUlNS5_4HalfESB_E_St5arrayIPcLm3EEEEviT0_T1_:
        /* <DEDUP_REMOVED lines=112> */
.L_x_1836:
[----:B------:R-:W-:Y:S05]  /*0700*/  BSYNC.RECONVERGENT B0 ;  /* 0x0000000000007941 */ /* 0x000fea0003800200 */
.L_x_1835:
        /* <DEDUP_REMOVED lines=23> */
.L_x_1838:
[----:B------:R-:W-:Y:S05]  /*0880*/  BSYNC.RECONVERGENT B0 ;  /* 0x0000000000007941 */ /* 0x000fea0003800200 */
.L_x_1837:
        /* <DEDUP_REMOVED lines=22> */
.L_x_1840:
[----:B------:R-:W-:Y:S05]  /*09f0*/  BSYNC.RECONVERGENT B0 ;  /* 0x0000000000007941 */ /* 0x000fea0003800200 */
.L_x_1839:
        /* <DEDUP_REMOVED lines=14> */
.L_x_1842:
[----:B------:R-:W-:Y:S05]  /*0ae0*/  BSYNC.RECONVERGENT B0 ;  /* 0x0000000000007941 */ /* 0x000fea0003800200 */
.L_x_1841:
        /* <DEDUP_REMOVED lines=14> */
.L_x_1844:
[----:B------:R-:W-:Y:S05]  /*0bd0*/  BSYNC.RECONVERGENT B0 ;  /* 0x0000000000007941 */ /* 0x000fea0003800200 */
.L_x_1843:
        /* <DEDUP_REMOVED lines=14> */
.L_x_1846:
[----:B------:R-:W-:Y:S05]  /*0cc0*/  BSYNC.RECONVERGENT B0 ;  /* 0x0000000000007941 */ /* 0x000fea0003800200 */
.L_x_1845:
        /* <DEDUP_REMOVED lines=14> */
.L_x_1848:
[----:B------:R-:W-:Y:S05]  /*0db0*/  BSYNC.RECONVERGENT B0 ;  /* 0x0000000000007941 */ /* 0x000fea0003800200 */
.L_x_1847:
        /* <DEDUP_REMOVED lines=14> */
.L_x_1850:
[----:B------:R-:W-:Y:S05]  /*0ea0*/  BSYNC.RECONVERGENT B0 ;  /* 0x0000000000007941 */ /* 0x000fea0003800200 */
.L_x_1849:
        /* <DEDUP_REMOVED lines=18> */
.L_x_1853:
[----:B------:R-:W-:-:S13]  /*0fd0*/  ISETP.GE.U32.AND P0, PT, R3, R2, PT ;  /* 0x000000020300720c */ /* 0x000fda0003f06070 */
[----:B------:R-:W-:Y:S05]  /*0fe0*/  @P0 BRA `(.L_x_1855) ;  /* 0x0000000000300947 */ /* 0x000fea0003800000 */
[----:B0-----:R-:W0:Y:S01]  /*0ff0*/  LDC.64 R4, c[0x0][0x398] ;  /* 0x0000e600ff047b82 */ /* 0x001e220000000a00 */
[----:B------:R-:W-:Y:S02]  /*1000*/  IADD3 R11, PT, PT, R0, R3, RZ ;  /* 0x00000003000b7210 */ /* 0x000fe40007ffe0ff */
[----:B------:R-:W-:-:S03]  /*1010*/  IADD3 R3, PT, PT, R3, 0x80, RZ ;  /* 0x0000008003037810 */ /* 0x000fc60007ffe0ff */
[----:B0-----:R-:W-:-:S05]  /*1020*/  IMAD.WIDE.U32 R4, R11, 0x2, R4 ;  /* 0x000000020b047825 */ /* 0x001fca00078e0004 */
[----:B------:R1:W-:Y:S02]  /*1030*/  STG.E.U16 desc[UR4][R4.64], R6 ;  /* 0x0000000604007986 */ /* 0x0003e4000c101504 */
.L_x_1854:
[----:B------:R-:W-:-:S13]  /*1040*/  ISETP.GE.U32.AND P0, PT, R3, R2, PT ;  /* 0x000000020300720c */ /* 0x000fda0003f06070 */
[----:B------:R-:W-:Y:S05]  /*1050*/  @P0 BRA `(.L_x_1856) ;  /* 0x0000000000340947 */ /* 0x000fea0003800000 */
[----:B01----:R-:W0:Y:S01]  /*1060*/  LDC.64 R4, c[0x0][0x398] ;  /* 0x0000e600ff047b82 */ /* 0x003e220000000a00 */
[----:B------:R-:W-:Y:S02]  /*1070*/  IADD3 R11, PT, PT, R0, R3, RZ ;  /* 0x00000003000b7210 */ /* 0x000fe40007ffe0ff */
[----:B------:R-:W-:-:S03]  /*1080*/  IADD3 R3, PT, PT, R3, 0x80, RZ ;  /* 0x0000008003037810 */ /* 0x000fc60007ffe0ff */
[----:B0-----:R-:W-:-:S05]  /*1090*/  IMAD.WIDE.U32 R4, R11, 0x2, R4 ;  /* 0x000000020b047825 */ /* 0x001fca00078e0004 */
[----:B------:R1:W-:Y:S02]  /*10a0*/  STG.E.U16 desc[UR4][R4.64], R7 ;  /* 0x0000000704007986 */ /* 0x0003e4000c101504 */
.L_x_1855:
        /* <DEDUP_REMOVED lines=8> */
.L_x_1856:
[----:B------:R-:W-:Y:S05]  /*1130*/  BSYNC.RELIABLE B1 ;  /* 0x0000000000017941 */ /* 0x000fea0003800100 */
.L_x_1852:
[----:B------:R-:W-:-:S13]  /*1140*/  ISETP.GE.U32.AND P0, PT, R3, R2, PT ;  /* 0x000000020300720c */ /* 0x000fda0003f06070 */
[----:B012---:R-:W0:Y:S01]  /*1150*/  @!P0 LDC.64 R4, c[0x0][0x398] ;  /* 0x0000e600ff048b82 */ /* 0x007e220000000a00 */
[----:B------:R-:W-:Y:S02]  /*1160*/  @!P0 IADD3 R7, PT, PT, R0, R3, RZ ;  /* 0x0000000300078210 */ /* 0x000fe40007ffe0ff */
[----:B------:R-:W-:-:S03]  /*1170*/  @!P0 IADD3 R3, PT, PT, R3, 0x80, RZ ;  /* 0x0000008003038810 */ /* 0x000fc60007ffe0ff */
[----:B0-----:R-:W-:-:S05]  /*1180*/  @!P0 IMAD.WIDE.U32 R4, R7, 0x2, R4 ;  /* 0x0000000207048825 */ /* 0x001fca00078e0004 */
[----:B------:R2:W-:Y:S02]  /*1190*/  @!P0 STG.E.U16 desc[UR4][R4.64], R9 ;  /* 0x0000000904008986 */ /* 0x0005e4000c101504 */
.L_x_1857:
[----:B------:R-:W-:Y:S05]  /*11a0*/  BSYNC.RECONVERGENT B0 ;  /* 0x0000000000007941 */ /* 0x000fea0003800200 */
.L_x_1851:
        /* <DEDUP_REMOVED lines=8> */
.L_x_1834:
[----:B------:R-:W0:Y:S01]  /*1230*/  S2R R8, SR_TID.X ;  /* 0x0000000000087919 */ /* 0x000e220000002100 */
[----:B------:R-:W1:Y:S01]  /*1240*/  LDC.64 R2, c[0x0][0x3a8] ;  /* 0x0000ea00ff027b82 */ /* 0x000e620000000a00 */
[----:B------:R-:W2:Y:S07]  /*1250*/  LDCU.64 UR6, c[0x0][0x388] ;  /* 0x00007100ff0677ac */ /* 0x000eae0008000a00 */
[----:B------:R-:W3:Y:S01]  /*1260*/  LDC.64 R4, c[0x0][0x3a0] ;  /* 0x0000e800ff047b82 */ /* 0x000ee20000000a00 */
[----:B-1----:R-:W-:-:S04]  /*1270*/  IMAD.WIDE.U32 R2, R0, 0x2, R2 ;  /* 0x0000000200027825 */ /* 0x002fc800078e0002 */
[----:B0-----:R-:W-:-:S05]  /*1280*/  IMAD.WIDE.U32 R14, R8, 0x8, R2 ;  /* 0x00000008080e7825 */ /* 0x001fca00078e0002 */
[----:B------:R-:W4:Y:S01]  /*1290*/  LDG.E.64 R10, desc[UR4][R14.64] ;  /* 0x000000040e0a7981 */ /* 0x000f22000c1e1b00 */
[----:B---3--:R-:W-:-:S03]  /*12a0*/  IMAD.WIDE.U32 R4, R0, 0x2, R4 ;  /* 0x0000000200047825 */ /* 0x008fc600078e0004 */
[----:B------:R-:W3:Y:S01]  /*12b0*/  LDG.E.64 R2, desc[UR4][R14.64+0x400] ;  /* 0x000400040e027981 */ /* 0x000ee2000c1e1b00 */
[----:B------:R-:W-:-:S05]  /*12c0*/  IMAD.WIDE.U32 R12, R8, 0x8, R4 ;  /* 0x00000008080c7825 */ /* 0x000fca00078e0004 */
[----:B------:R-:W5:Y:S04]  /*12d0*/  LDG.E.64 R6, desc[UR4][R12.64] ;  /* 0x000000040c067981 */ /* 0x000f68000c1e1b00 */
[----:B------:R3:W5:Y:S01]  /*12e0*/  LDG.E.64 R4, desc[UR4][R12.64+0x400] ;  /* 0x000400040c047981 */ /* 0x000762000c1e1b00 */
[--C-:B----4-:R-:W-:Y:S02]  /*12f0*/  HADD2.F32 R9, -RZ, R10.reuse.H0_H0 ;  /* 0x2000000aff097230 */ /* 0x110fe40000004100 */
[----:B------:R-:W-:Y:S02]  /*1300*/  HADD2.F32 R10, -RZ, R10.H1_H1 ;  /* 0x3000000aff0a7230 */ /* 0x000fe40000004100 */
[--C-:B---3--:R-:W-:Y:S02]  /*1310*/  HADD2.F32 R13, -RZ, R2.reuse.H0_H0 ;  /* 0x20000002ff0d7230 */ /* 0x108fe40000004100 */
[----:B--2---:R-:W-:Y:S01]  /*1320*/  FMUL.FTZ R9, R9, UR6 ;  /* 0x0000000609097c20 */ /* 0x004fe20008410000 */
[----:B------:R-:W-:-:S02]  /*1330*/  HADD2.F32 R2, -RZ, R2.H1_H1 ;  /* 0x30000002ff027230 */ /* 0x000fc40000004100 */
[----:B------:R-:W-:Y:S01]  /*1340*/  FMUL.FTZ R16, R10, UR6 ;  /* 0x000000060a107c20 */ /* 0x000fe20008410000 */
[--C-:B------:R-:W-:Y:S02]  /*1350*/  HADD2.F32 R14, -RZ, R3.reuse.H0_H0 ;  /* 0x20000003ff0e7230 */ /* 0x100fe40000004100 */
[----:B------:R-:W-:Y:S01]  /*1360*/  FMUL.FTZ R13, R13, UR6 ;  /* 0x000000060d0d7c20 */ /* 0x000fe20008410000 */
[----:B------:R-:W-:Y:S01]  /*1370*/  FSETP.GT.FTZ.AND P6, PT, R9, UR7, PT ;  /* 0x0000000709007c0b */ /* 0x000fe2000bfd4000 */
[----:B------:R-:W-:Y:S01]  /*1380*/  HADD2.F32 R3, -RZ, R3.H1_H1 ;  /* 0x30000003ff037230 */ /* 0x000fe20000004100 */
[----:B------:R-:W-:Y:S01]  /*1390*/  FSETP.GT.FTZ.AND P5, PT, R16, UR7, PT ;  /* 0x0000000710007c0b */ /* 0x000fe2000bfb4000 */
[----:B------:R-:W-:Y:S01]  /*13a0*/  FMUL.FTZ R14, R14, UR6 ;  /* 0x000000060e0e7c20 */ /* 0x000fe20008410000 */
[----:B------:R-:W-:Y:S02]  /*13b0*/  FSETP.GT.FTZ.AND P2, PT, R13, UR7, PT ;  /* 0x000000070d007c0b */ /* 0x000fe4000bf54000 */
[----:B------:R-:W-:-:S02]  /*13c0*/  FMUL.FTZ R3, R3, UR6 ;  /* 0x0000000603037c20 */ /* 0x000fc40008410000 */
[----:B------:R-:W-:-:S05]  /*13d0*/  FSETP.GT.FTZ.AND P0, PT, R14, UR7, PT ;  /* 0x000000070e007c0b */ /* 0x000fca000bf14000 */
[----:B------:R-:W-:Y:S01]  /*13e0*/  @!P6 FMUL.FTZ R10, R9, 1.4426950216293334961 ;  /* 0x3fb8aa3b090ae820 */ /* 0x000fe20000410000 */
[--C-:B------:R-:W-:Y:S02]  /*13f0*/  HADD2.F32 R9, -RZ, R11.reuse.H0_H0 ;  /* 0x2000000bff097230 */ /* 0x100fe40000004100 */
[----:B------:R-:W-:Y:S01]  /*1400*/  @!P5 FMUL.FTZ R19, R16, 1.4426950216293334961 ;  /* 0x3fb8aa3b1013d820 */ /* 0x000fe20000410000 */
[----:B------:R-:W-:Y:S02]  /*1410*/  HADD2.F32 R11, -RZ, R11.H1_H1 ;  /* 0x3000000bff0b7230 */ /* 0x000fe40000004100 */
[--C-:B-----5:R-:W-:Y:S01]  /*1420*/  HADD2.F32 R16, -RZ, R7.reuse.H0_H0 ;  /* 0x20000007ff107230 */ /* 0x120fe20000004100 */
[----:B------:R-:W0:Y:S01]  /*1430*/  @!P6 MUFU.EX2 R10, R10 ;  /* 0x0000000a000ae308 */ /* 0x000e220000000800 */
[----:B------:R-:W-:Y:S01]  /*1440*/  FMUL.FTZ R12, R9, UR6 ;  /* 0x00000006090c7c20 */ /* 0x000fe20008410000 */
[----:B------:R-:W-:Y:S01]  /*1450*/  FMUL.FTZ R11, R11, UR6 ;  /* 0x000000060b0b7c20 */ /* 0x000fe20008410000 */
[----:B------:R-:W-:-:S03]  /*1460*/  HADD2.F32 R7, -RZ, R7.H1_H1 ;  /* 0x30000007ff077230 */ /* 0x000fc60000004100 */
[----:B------:R-:W-:Y:S02]  /*1470*/  FSETP.GT.FTZ.AND P4, PT, R12, UR7, PT ;  /* 0x000000070c007c0b */ /* 0x000fe4000bf94000 */
[----:B------:R-:W-:Y:S01]  /*1480*/  FSETP.GT.FTZ.AND P3, PT, R11, UR7, PT ;  /* 0x000000070b007c0b */ /* 0x000fe2000bf74000 */
[----:B------:R-:W1:Y:S01]  /*1490*/  @!P5 MUFU.EX2 R19, R19 ;  /* 0x000000130013d308 */ /* 0x000e620000000800 */
[----:B0-----:R-:W-:-:S09]  /*14a0*/  @!P6 FADD.FTZ R9, R10, 1 ;  /* 0x3f8000000a09e421 */ /* 0x001fd20000010000 */
[----:B------:R-:W-:Y:S01]  /*14b0*/  @!P4 FMUL.FTZ R21, R12, 1.4426950216293334961 ;  /* 0x3fb8aa3b0c15c820 */ /* 0x000fe20000410000 */
[----:B------:R-:W-:Y:S01]  /*14c0*/  FMUL.FTZ R12, R2, UR6 ;  /* 0x00000006020c7c20 */ /* 0x000fe20008410000 */
[----:B------:R0:W2:Y:S01]  /*14d0*/  @!P6 MUFU.RCP R15, R9 ;  /* 0x00000009000fe308 */ /* 0x0000a20000001000 */
[----:B------:R-:W-:Y:S01]  /*14e0*/  @!P2 FMUL.FTZ R2, R13, 1.4426950216293334961 ;  /* 0x3fb8aa3b0d02a820 */ /* 0x000fe20000410000 */
[----:B------:R-:W-:Y:S01]  /*14f0*/  @!P3 FMUL.FTZ R18, R11, 1.4426950216293334961 ;  /* 0x3fb8aa3b0b12b820 */ /* 0x000fe20000410000 */
[----:B------:R-:W-:Y:S01]  /*1500*/  @!P0 FMUL.FTZ R13, R14, 1.4426950216293334961 ;  /* 0x3fb8aa3b0e0d8820 */ /* 0x000fe20000410000 */
[----:B------:R-:W-:Y:S01]  /*1510*/  FSETP.GT.FTZ.AND P1, PT, R12, UR7, PT ;  /* 0x000000070c007c0b */ /* 0x000fe2000bf34000 */
[----:B-1----:R-:W-:-:S03]  /*1520*/  @!P5 FADD.FTZ R20, R19, 1 ;  /* 0x3f8000001314d421 */ /* 0x002fc60000010000 */
[----:B------:R-:W1:Y:S01]  /*1530*/  @!P4 MUFU.EX2 R21, R21 ;  /* 0x000000150015c308 */ /* 0x000e620000000800 */
[--C-:B0-----:R-:W-:Y:S02]  /*1540*/  HADD2.F32 R9, -RZ, R6.reuse.H0_H0 ;  /* 0x20000006ff097230 */ /* 0x101fe40000004100 */
[----:B------:R-:W-:-:S03]  /*1550*/  HADD2.F32 R6, -RZ, R6.H1_H1 ;  /* 0x30000006ff067230 */ /* 0x000fc60000004100 */
[----:B------:R-:W-:Y:S02]  /*1560*/  @!P6 FMUL.FTZ R10, R9, R10 ;  /* 0x0000000a090ae220 */ /* 0x000fe40000410000 */
[----:B------:R-:W0:Y:S01]  /*1570*/  @!P3 MUFU.EX2 R18, R18 ;  /* 0x000000120012b308 */ /* 0x000e220000000800 */
[----:B------:R-:W-:Y:S01]  /*1580*/  @!P5 FMUL.FTZ R19, R6, R19 ;  /* 0x000000130613d220 */ /* 0x000fe20000410000 */
[----:B--2---:R-:W-:Y:S01]  /*1590*/  @!P6 FMUL.FTZ R9, R10, R15 ;  /* 0x0000000f0a09e220 */ /* 0x004fe20000410000 */
[----:B------:R-:W-:Y:S01]  /*15a0*/  FSETP.GT.FTZ.AND P6, PT, R3, UR7, PT ;  /* 0x0000000703007c0b */ /* 0x000fe2000bfd4000 */
[----:B------:R-:W-:-:S04]  /*15b0*/  @!P1 FMUL.FTZ R15, R12, 1.4426950216293334961 ;  /* 0x3fb8aa3b0c0f9820 */ /* 0x000fc80000410000 */
[----:B------:R2:W3:Y:S01]  /*15c0*/  @!P2 MUFU.EX2 R10, R2 ;  /* 0x00000002000aa308 */ /* 0x0004e20000000800 */
[----:B-1----:R-:W-:Y:S01]  /*15d0*/  @!P4 FADD.FTZ R22, R21, 1 ;  /* 0x3f8000001516c421 */ /* 0x002fe20000010000 */
[----:B------:R-:W-:-:S06]  /*15e0*/  @!P4 FMUL.FTZ R21, R16, R21 ;  /* 0x000000151015c220 */ /* 0x000fcc0000410000 */
[----:B------:R-:W-:Y:S01]  /*15f0*/  @!P6 FMUL.FTZ R12, R3, 1.4426950216293334961 ;  /* 0x3fb8aa3b030ce820 */ /* 0x000fe20000410000 */
[----:B------:R-:W1:Y:S01]  /*1600*/  @!P1 MUFU.EX2 R15, R15 ;  /* 0x0000000f000f9308 */ /* 0x000e620000000800 */
[----:B--2---:R-:W2:Y:S01]  /*1610*/  LDC.64 R2, c[0x0][0x398] ;  /* 0x0000e600ff027b82 */ /* 0x004ea20000000a00 */
[----:B0-----:R-:W-:Y:S01]  /*1620*/  @!P3 FADD.FTZ R23, R18, 1 ;  /* 0x3f8000001217b421 */ /* 0x001fe20000010000 */
[----:B------:R-:W-:-:S05]  /*1630*/  @!P3 FMUL.FTZ R24, R7, R18 ;  /* 0x000000120718b220 */ /* 0x000fca0000410000 */
[----:B------:R-:W0:Y:S01]  /*1640*/  @!P0 MUFU.EX2 R13, R13 ;  /* 0x0000000d000d8308 */ /* 0x000e220000000800 */
[----:B---3--:R-:W-:-:S07]  /*1650*/  @!P2 FADD.FTZ R11, R10, 1 ;  /* 0x3f8000000a0ba421 */ /* 0x008fce0000010000 */
[----:B------:R-:W3:Y:S01]  /*1660*/  @!P6 MUFU.EX2 R12, R12 ;  /* 0x0000000c000ce308 */ /* 0x000ee20000000800 */
[----:B-1----:R-:W-:-:S07]  /*1670*/  @!P1 FADD.FTZ R14, R15, 1 ;  /* 0x3f8000000f0e9421 */ /* 0x002fce0000010000 */
[----:B------:R-:W1:Y:S01]  /*1680*/  @!P5 MUFU.RCP R20, R20 ;  /* 0x000000140014d308 */ /* 0x000e620000001000 */
[----:B0-----:R-:W-:Y:S01]  /*1690*/  @!P0 FADD.FTZ R17, R13, 1 ;  /* 0x3f8000000d118421 */ /* 0x001fe20000010000 */
[----:B--2---:R-:W-:-:S06]  /*16a0*/  IMAD.WIDE.U32 R2, R0, 0x2, R2 ;  /* 0x0000000200027825 */ /* 0x004fcc00078e0002 */
[----:B------:R-:W0:Y:S01]  /*16b0*/  @!P4 MUFU.RCP R22, R22 ;  /* 0x000000160016c308 */ /* 0x000e220000001000 */
[----:B---3--:R-:W-:Y:S01]  /*16c0*/  @!P6 FADD.FTZ R25, R12, 1 ;  /* 0x3f8000000c19e421 */ /* 0x008fe20000010000 */
[----:B------:R-:W-:-:S06]  /*16d0*/  IMAD.WIDE.U32 R2, R8, 0x8, R2 ;  /* 0x0000000808027825 */ /* 0x000fcc00078e0002 */
[----:B------:R-:W2:Y:S01]  /*16e0*/  @!P3 MUFU.RCP R23, R23 ;  /* 0x000000170017b308 */ /* 0x000ea20000001000 */
[----:B-1----:R-:W-:Y:S01]  /*16f0*/  @!P5 FMUL.FTZ R6, R19, R20 ;  /* 0x000000141306d220 */ /* 0x002fe20000410000 */
[--C-:B------:R-:W-:Y:S02]  /*1700*/  HADD2.F32 R19, -RZ, R4.reuse.H0_H0 ;  /* 0x20000004ff137230 */ /* 0x100fe40000004100 */
[----:B------:R-:W-:Y:S02]  /*1710*/  HADD2.F32 R20, -RZ, R4.H1_H1 ;  /* 0x30000004ff147230 */ /* 0x000fe40000004100 */
[--C-:B------:R-:W-:Y:S02]  /*1720*/  HADD2.F32 R4, -RZ, R5.reuse.H0_H0 ;  /* 0x20000005ff047230 */ /* 0x100fe40000004100 */
[----:B------:R-:W-:Y:S01]  /*1730*/  @!P2 FMUL.FTZ R10, R19, R10 ;  /* 0x0000000a130aa220 */ /* 0x000fe20000410000 */
[----:B------:R-:W1:Y:S01]  /*1740*/  @!P2 MUFU.RCP R11, R11 ;  /* 0x0000000b000ba308 */ /* 0x000e620000001000 */
[----:B------:R-:W-:-:S02]  /*1750*/  HADD2.F32 R5, -RZ, R5.H1_H1 ;  /* 0x30000005ff057230 */ /* 0x000fc40000004100 */
[----:B------:R-:W-:Y:S01]  /*1760*/  @!P1 FMUL.FTZ R15, R20, R15 ;  /* 0x0000000f140f9220 */ /* 0x000fe20000410000 */
[----:B------:R-:W-:Y:S01]  /*1770*/  @!P0 FMUL.FTZ R0, R4, R13 ;  /* 0x0000000d04008220 */ /* 0x000fe20000410000 */
[----:B0-----:R-:W-:Y:S01]  /*1780*/  @!P4 FMUL.FTZ R16, R21, R22 ;  /* 0x000000161510c220 */ /* 0x001fe20000410000 */
[----:B------:R-:W-:Y:S01]  /*1790*/  F2FP.F16.F32.PACK_AB R6, R6, R9 ;  /* 0x000000090606723e */ /* 0x000fe200000000ff */
[----:B------:R-:W-:Y:S01]  /*17a0*/  @!P6 FMUL.FTZ R13, R5, R12 ;  /* 0x0000000c050de220 */ /* 0x000fe20000410000 */
[----:B------:R-:W0:Y:S01]  /*17b0*/  @!P1 MUFU.RCP R14, R14 ;  /* 0x0000000e000e9308 */ /* 0x000e220000001000 */
[----:B--2---:R-:W-:-:S05]  /*17c0*/  @!P3 FMUL.FTZ R7, R24, R23 ;  /* 0x000000171807b220 */ /* 0x004fca0000410000 */
[----:B------:R-:W-:Y:S02]  /*17d0*/  F2FP.F16.F32.PACK_AB R7, R7, R16 ;  /* 0x000000100707723e */ /* 0x000fe400000000ff */
[----:B------:R-:W2:Y:S01]  /*17e0*/  @!P0 MUFU.RCP R17, R17 ;  /* 0x0000001100118308 */ /* 0x000ea20000001000 */
[----:B-1----:R-:W-:Y:S02]  /*17f0*/  @!P2 FMUL.FTZ R19, R10, R11 ;  /* 0x0000000b0a13a220 */ /* 0x002fe40000410000 */
[----:B------:R-:W-:Y:S05]  /*1800*/  STG.E.64 desc[UR4][R2.64], R6 ;  /* 0x0000000602007986 */ /* 0x000fea000c101b04 */
[----:B------:R-:W1:Y:S01]  /*1810*/  @!P6 MUFU.RCP R18, R25 ;  /* 0x000000190012e308 */ /* 0x000e620000001000 */
[----:B0-----:R-:W-:-:S05]  /*1820*/  @!P1 FMUL.FTZ R20, R15, R14 ;  /* 0x0000000e0f149220 */ /* 0x001fca0000410000 */
[----:B------:R-:W-:Y:S01]  /*1830*/  F2FP.F16.F32.PACK_AB R20, R20, R19 ;  /* 0x000000131414723e */ /* 0x000fe200000000ff */
[----:B--2---:R-:W-:Y:S01]  /*1840*/  @!P0 FMUL.FTZ R4, R0, R17 ;  /* 0x0000001100048220 */ /* 0x004fe20000410000 */
[----:B-1----:R-:W-:-:S05]  /*1850*/  @!P6 FMUL.FTZ R5, R13, R18 ;  /* 0x000000120d05e220 */ /* 0x002fca0000410000 */
[----:B------:R-:W-:-:S05]  /*1860*/  F2FP.F16.F32.PACK_AB R21, R5, R4 ;  /* 0x000000040515723e */ /* 0x000fca00000000ff */
[----:B------:R-:W-:Y:S01]  /*1870*/  STG.E.64 desc[UR4][R2.64+0x400], R20 ;  /* 0x0004001402007986 */ /* 0x000fe2000c101b04 */
[----:B------:R-:W-:Y:S05]  /*1880*/  EXIT ;  /* 0x000000000000794d */ /* 0x000fea0003800000 */
.L_x_1858:
        /* <DEDUP_REMOVED lines=15> */
.L_x_7567:


//--------------------- .text._ZN2at6native29vectorized_elementwise_kernelILi8EZZZNS0_65_GLOBAL__N__cd49fe81_27_ActivationSoftplusKernel_cu_9e10b42f_310024softplus_backward_kernelERNS_18TensorIteratorBaseERKN3c106ScalarES8_ENKUlvE_clEvENKUlvE1_clEvEUlNS5_4HalfESB_E_St5arrayIPcLm3EEEEviT0_T1_ --------------------------
	.section	.text._ZN2at6native29vectorized_elementwise_kernelILi8EZZZNS0_65_GLOBAL__N__cd49fe81_27_ActivationSoftplusKernel_cu_9e10b42f_310024softplus_backward_kernelERNS_18TensorIteratorBaseERKN3c106ScalarES8_ENKUlvE_clEvENKUlvE1_clEvEUlNS5_4HalfESB_E_St5arrayIPcLm3EEEEviT0_T1_,"ax",@progbits
	.align	128
        .global         _ZN2at6native29vectorized_elementwise_kernelILi8EZZZNS0_65_GLOBAL__N__cd49fe81_27_ActivationSoftplusKernel_cu_9e10b42f_310024softplus_backward_kernelERNS_18TensorIteratorBaseERKN3c106ScalarES8_ENKUlvE_clEvENKUlvE1_clEvEUlNS5_4HalfESB_E_St5arrayIPcLm3EEEEviT0_T1_
        .type           _ZN2at6native29vectorized_elementwise_kernelILi8EZZZNS0_65_GLOBAL__N__cd49fe81_27_ActivationSoftplusKernel_cu_9e10b42f_310024softplus_backward_kernelERNS_18TensorIteratorBaseERKN3c106ScalarES8_ENKUlvE_clEvENKUlvE1_clEvEUlNS5_4HalfESB_E_St5arrayIPcLm3EEEEviT0_T1_,@function
        .size           _ZN2at6native29vectorized_elementwise_kernelILi8EZZZNS0_65_GLOBAL__N__cd49fe81_27_ActivationSoftplusKernel_cu_9e10b42f_310024softplus_backward_kernelERNS_18TensorIteratorBaseERKN3c106ScalarES8_ENKUlvE_clEvENKUlvE1_clEvEUlNS5_4HalfESB_E_St5arrayIPcLm3EEEEviT0_T1_,(.L_x_7568 - _ZN2at6native29vectorized_elementwise_kernelILi8EZZZNS0_65_GLOBAL__N__cd49fe81_27_ActivationSoftplusKernel_cu_9e10b42f_310024softplus_backward_kernelERNS_18TensorIteratorBaseERKN3c106ScalarES8_ENKUlvE_clEvENKUlvE1_clEvEUlNS5_4HalfESB_E_St5arrayIPcLm3EEEEviT0_T1_)
        .other          _ZN2at6native29vectorized_elementwise_kernelILi8EZZZNS0_65_GLOBAL__N__cd49fe81_27_ActivationSoftplusKernel_cu_9e10b42f_310024softplus_backward_kernelERNS_18TensorIteratorBaseERKN3c106ScalarES8_ENKUlvE_clEvENKUlvE1_clEvEUlNS5_4HalfESB_E_St5arrayIPcLm3EEEEviT0_T1_,@"STO_CUDA_ENTRY STV_DEFAULT"
_ZN2at6native29vectorized_elementwise_kernelILi8EZZZNS0_65_GLOBAL__N__cd49fe81_27_ActivationSoftplusKernel_cu_9e10b42f_310024softplus_backward_kernelERNS_18TensorIteratorBaseERKN3c106ScalarES8_ENKUlvE_clEvENKUlvE1_clEvEUlNS5_4HalfESB_E_St5arrayIPcLm3EEEEviT0_T1_:
.text._ZN2at6native29vectorized_elementwise_kernelILi8EZZZNS0_65_GLOBAL__N__cd49fe81_27_ActivationSoftplusKernel_cu_9e10b42f_310024softplus_backward_kernelERNS_18TensorIteratorBaseERKN3c106ScalarES8_ENKUlvE_clEvENKUlvE1_clEvEUlNS5_4HalfESB_E_St5arrayIPcLm3EEEEviT0_T1_:
        /* <DEDUP_REMOVED lines=112> */
.L_x_1861:
[----:B------:R-:W-:Y:S05]  /*0700*/  BSYNC.RECONVERGENT B0 ;  /* 0x0000000000007941 */ /* 0x000fea0003800200 */
.L_x_1860:
        /* <DEDUP_REMOVED lines=23> */
.L_x_1863:
[----:B------:R-:W-:Y:S05]  /*0880*/  BSYNC.RECONVERGENT B0 ;  /* 0x0000000000007941 */ /* 0x000fea0003800200 */
.L_x_1862:
        /* <DEDUP_REMOVED lines=22> */
.L_x_1865:
[----:B------:R-:W-:Y:S05]  /*09f0*/  BSYNC.RECONVERGENT B0 ;  /* 0x0000000000007941 */ /* 0x000fea0003800200 */
.L_x_1864:
        /* <DEDUP_REMOVED lines=14> */
.L_x_1867:
[----:B------:R-:W-:Y:S05]  /*0ae0*/  BSYNC.RECONVERGENT B0 ;  /* 0x0000000000007941 */ /* 0x000fea0003800200 */
.L_x_1866:
        /* <DEDUP_REMOVED lines=14> */
.L_x_1869:
[----:B------:R-:W-:Y:S05]  /*0bd0*/  BSYNC.RECONVERGENT B0 ;  /* 0x0000000000007941 */ /* 0x000fea0003800200 */
.L_x_1868:
        /* <DEDUP_REMOVED lines=14> */
.L_x_1871:
[----:B------:R-:W-:Y:S05]  /*0cc0*/  BSYNC.RECONVERGENT B0 ;  /* 0x0000000000007941 */ /* 0x000fea0003800200 */
.L_x_1870:
        /* <DEDUP_REMOVED lines=14> */
.L_x_1873:
[----:B------:R-:W-:Y:S05]  /*0db0*/  BSYNC.RECONVERGENT B0 ;  /* 0x0000000000007941 */ /* 0x000fea0003800200 */
.L_x_1872:
        /* <DEDUP_REMOVED lines=14> */
.L_x_1875:
[----:B------:R-:W-:Y:S05]  /*0ea0*/  BSYNC.RECONVERGENT B0 ;  /* 0x0000000000007941 */ /* 0x000fea0003800200 */
.L_x_1874:
        /* <DEDUP_REMOVED lines=18> */
.L_x_1878:
[----:B------:R-:W-:-:S13]  /*0fd0*/  ISETP.GE.U32.AND P0, PT, R3, R2, PT ;  /* 0x000000020300720c */ /* 0x000fda0003f06070 */
[----:B------:R-:W-:Y:S05]  /*0fe0*/  @P0 BRA `(.L_x_1880) ;  /* 0x0000000000300947 */ /* 0x000fea0003800000 */
[----:B0-----:R-:W0:Y:S01]  /*0ff0*/  LDC.64 R4, c[0x0][0x398] ;  /* 0x0000e600ff047b82 */ /* 0x001e220000000a00 */
[----:B------:R-:W-:Y:S02]  /*1000*/  IADD3 R11, PT, PT, R0, R3, RZ ;  /* 0x00000003000b7210 */ /* 0x000fe40007ffe0ff */
[----:B------:R-:W-:-:S03]  /*1010*/  IADD3 R3, PT, PT, R3, 0x80, RZ ;  /* 0x0000008003037810 */ /* 0x000fc60007ffe0ff */
[----:B0-----:R-:W-:-:S05]  /*1020*/  IMAD.WIDE.U32 R4, R11, 0x2, R4 ;  /* 0x000000020b047825 */ /* 0x001fca00078e0004 */
[----:B------:R1:W-:Y:S02]  /*1030*/  STG.E.U16 desc[UR4][R4.64], R6 ;  /* 0x0000000604007986 */ /* 0x0003e4000c101504 */
.L_x_1879:
[----:B------:R-:W-:-:S13]  /*1040*/  ISETP.GE.U32.AND P0, PT, R3, R2, PT ;  /* 0x000000020300720c */ /* 0x000fda0003f06070 */
[----:B------:R-:W-:Y:S05]  /*1050*/  @P0 BRA `(.L_x_1881) ;  /* 0x0000000000340947 */ /* 0x000fea0003800000 */
[----:B01----:R-:W0:Y:S01]  /*1060*/  LDC.64 R4, c[0x0][0x398] ;  /* 0x0000e600ff047b82 */ /* 0x003e220000000a00 */
[----:B------:R-:W-:Y:S02]  /*1070*/  IADD3 R11, PT, PT, R0, R3, RZ ;  /* 0x00000003000b7210 */ /* 0x000fe40007ffe0ff */
[----:B------:R-:W-:-:S03]  /*1080*/  IADD3 R3, PT, PT, R3, 0x80, RZ ;  /* 0x0000008003037810 */ /* 0x000fc60007ffe0ff */
[----:B0-----:R-:W-:-:S05]  /*1090*/  IMAD.WIDE.U32 R4, R11, 0x2, R4 ;  /* 0x000000020b047825 */ /* 0x001fca00078e0004 */
[----:B------:R1:W-:Y:S02]  /*10a0*/  STG.E.U16 desc[UR4][R4.64], R7 ;  /* 0x0000000704007986 */ /* 0x0003e4000c101504 */
.L_x_1880:
        /* <DEDUP_REMOVED lines=8> */
.L_x_1881:
[----:B------:R-:W-:Y:S05]  /*1130*/  BSYNC.RELIABLE B1 ;  /* 0x0000000000017941 */ /* 0x000fea0003800100 */
.L_x_1877:
[----:B------:R-:W-:-:S13]  /*1140*/  ISETP.GE.U32.AND P0, PT, R3, R2, PT ;  /* 0x000000020300720c */ /* 0x000fda0003f06070 */
[----:B012---:R-:W0:Y:S01]  /*1150*/  @!P0 LDC.64 R4, c[0x0][0x398] ;  /* 0x0000e600ff048b82 */ /* 0x007e220000000a00 */
[----:B------:R-:W-:Y:S02]  /*1160*/  @!P0 IADD3 R7, PT, PT, R0, R3, RZ ;  /* 0x0000000300078210 */ /* 0x000fe40007ffe0ff */
[----:B------:R-:W-:-:S03]  /*1170*/  @!P0 IADD3 R3, PT, PT, R3, 0x80, RZ ;  /* 0x0000008003038810 */ /* 0x000fc60007ffe0ff */
[----:B0-----:R-:W-:-:S05]  /*1180*/  @!P0 IMAD.WIDE.U32 R4, R7, 0x2, R4 ;  /* 0x0000000207048825 */ /* 0x001fca00078e0004 */
[----:B------:R2:W-:Y:S02]  /*1190*/  @!P0 STG.E.U16 desc[UR4][R4.64], R9 ;  /* 0x0000000904008986 */ /* 0x0005e4000c101504 */
.L_x_1882:
[----:B------:R-:W-:Y:S05]  /*11a0*/  BSYNC.RECONVERGENT B0 ;  /* 0x0000000000007941 */ /* 0x000fea0003800200 */
.L_x_1876:
        /* <DEDUP_REMOVED lines=8> */
.L_x_1859:
        /* <DEDUP_REMOVED lines=10> */
[--C-:B---3--:R-:W-:Y:S02]  /*12d0*/  HADD2.F32 R2, -RZ, R12.reuse.H0_H0 ;  /* 0x2000000cff027230 */ /* 0x108fe40000004100 */
[----:B------:R-:W-:Y:S02]  /*12e0*/  HADD2.F32 R3, -RZ, R12.H1_H1 ;  /* 0x3000000cff037230 */ /* 0x000fe40000004100 */
[--C-:B------:R-:W-:Y:S02]  /*12f0*/  HADD2.F32 R9, -RZ, R13.reuse.H0_H0 ;  /* 0x2000000dff097230 */ /* 0x100fe40000004100 */
[----:B--2---:R-:W-:Y:S01]  /*1300*/  FMUL.FTZ R2, R2, UR6 ;  /* 0x0000000602027c20 */ /* 0x004fe20008410000 */
[----:B------:R-:W-:Y:S02]  /*1310*/  HADD2.F32 R13, -RZ, R13.H1_H1 ;  /* 0x3000000dff0d7230 */ /* 0x000fe40000004100 */
[----:B------:R-:W-:Y:S01]  /*1320*/  FMUL.FTZ R3, R3, UR6 ;  /* 0x0000000603037c20 */ /* 0x000fe20008410000 */
[----:B------:R-:W-:-:S02]  /*1330*/  HADD2.F32 R10, -RZ, R14.H0_H0 ;  /* 0x2000000eff0a7230 */ /* 0x000fc40000004100 */
[----:B------:R-:W-:Y:S01]  /*1340*/  FMUL.FTZ R9, R9, UR6 ;  /* 0x0000000609097c20 */ /* 0x000fe20008410000 */
[----:B------:R-:W-:Y:S01]  /*1350*/  FSETP.GT.FTZ.AND P6, PT, R2, UR7, PT ;  /* 0x0000000702007c0b */ /* 0x000fe2000bfd4000 */
[----:B------:R-:W-:Y:S01]  /*1360*/  HADD2.F32 R14, -RZ, R14.H1_H1 ;  /* 0x3000000eff0e7230 */ /* 0x000fe20000004100 */
[----:B------:R-:W-:Y:S01]  /*1370*/  FSETP.GT.FTZ.AND P5, PT, R3, UR7, PT ;  /* 0x0000000703007c0b */ /* 0x000fe2000bfb4000 */
[----:B------:R-:W-:Y:S01]  /*1380*/  FMUL.FTZ R13, R13, UR6 ;  /* 0x000000060d0d7c20 */ /* 0x000fe20008410000 */
[----:B------:R-:W-:Y:S01]  /*1390*/  FSETP.GT.FTZ.AND P4, PT, R9, UR7, PT ;  /* 0x0000000709007c0b */ /* 0x000fe2000bf94000 */
[----:B------:R-:W-:Y:S01]  /*13a0*/  FMUL.FTZ R10, R10, UR6 ;  /* 0x000000060a0a7c20 */ /* 0x000fe20008410000 */
[----:B------:R-:W-:Y:S02]  /*13b0*/  FMUL.FTZ R14, R14, UR6 ;  /* 0x000000060e0e7c20 */ /* 0x000fe40008410000 */
[----:B------:R-:W-:Y:S02]  /*13c0*/  FSETP.GT.FTZ.AND P3, PT, R13, UR7, PT ;  /* 0x000000070d007c0b */ /* 0x000fe4000bf74000 */
[----:B------:R-:W-:-:S02]  /*13d0*/  FSETP.GT.FTZ.AND P2, PT, R10, UR7, PT ;  /* 0x000000070a007c0b */ /* 0x000fc4000bf54000 */
[----:B------:R-:W-:Y:S01]  /*13e0*/  FSETP.GT.FTZ.AND P1, PT, R14, UR7, PT ;  /* 0x000000070e007c0b */ /* 0x000fe2000bf34000 */
[----:B------:R-:W-:Y:S02]  /*13f0*/  @!P6 FMUL.FTZ R2, R2, 1.4426950216293334961 ;  /* 0x3fb8aa3b0202e820 */ /* 0x000fe40000410000 */
[----:B------:R-:W-:Y:S02]  /*1400*/  @!P5 FMUL.FTZ R19, R3, 1.4426950216293334961 ;  /* 0x3fb8aa3b0313d820 */ /* 0x000fe40000410000 */
[----:B------:R-:W-:Y:S01]  /*1410*/  @!P4 FMUL.FTZ R21, R9, 1.4426950216293334961 ;  /* 0x3fb8aa3b0915c820 */ /* 0x000fe20000410000 */
[--C-:B------:R-:W-:Y:S01]  /*1420*/  HADD2.F32 R9, -RZ, R15.reuse.H0_H0 ;  /* 0x2000000fff097230 */ /* 0x100fe20000004100 */
[----:B------:R-:W0:Y:S01]  /*1430*/  @!P6 MUFU.EX2 R2, R2 ;  /* 0x000000020002e308 */ /* 0x000e220000000800 */
[----:B------:R-:W-:Y:S02]  /*1440*/  HADD2.F32 R15, -RZ, R15.H1_H1 ;  /* 0x3000000fff0f7230 */ /* 0x000fe40000004100 */
[----:B------:R-:W-:Y:S01]  /*1450*/  @!P3 FMUL.FTZ R22, R13, 1.4426950216293334961 ;  /* 0x3fb8aa3b0d16b820 */ /* 0x000fe20000410000 */
[----:B------:R-:W-:Y:S01]  /*1460*/  FMUL.FTZ R11, R9, UR6 ;  /* 0x00000006090b7c20 */ /* 0x000fe20008410000 */
[----:B----4-:R-:W-:-:S02]  /*1470*/  HADD2.F32 R9, -RZ, R4.H0_H0 ;  /* 0x20000004ff097230 */ /* 0x010fc40000004100 */
[----:B------:R-:W-:Y:S01]  /*1480*/  @!P2 FMUL.FTZ R10, R10, 1.4426950216293334961 ;  /* 0x3fb8aa3b0a0aa820 */ /* 0x000fe20000410000 */
[----:B------:R-:W-:Y:S01]  /*1490*/  HADD2.F32 R4, -RZ, R4.H1_H1 ;  /* 0x30000004ff047230 */ /* 0x000fe20000004100 */
[----:B------:R-:W1:Y:S01]  /*14a0*/  @!P5 MUFU.EX2 R19, R19 ;  /* 0x000000130013d308 */ /* 0x000e620000000800 */
[----:B------:R-:W-:-:S07]  /*14b0*/  FSETP.GT.FTZ.AND P0, PT, R11, UR7, PT ;  /* 0x000000070b007c0b */ /* 0x000fce000bf14000 */
[----:B------:R-:W2:Y:S01]  /*14c0*/  @!P4 MUFU.EX2 R21, R21 ;  /* 0x000000150015c308 */ /* 0x000ea20000000800 */
[----:B0-----:R-:W-:Y:S01]  /*14d0*/  @!P6 FADD.FTZ R3, R2, 1 ;  /* 0x3f8000000203e421 */ /* 0x001fe20000010000 */
[----:B------:R-:W-:-:S04]  /*14e0*/  @!P6 FMUL.FTZ R2, R9, R2 ;  /* 0x000000020902e220 */ /* 0x000fc80000410000 */
[----:B------:R-:W-:Y:S02]  /*14f0*/  @!P0 FMUL.FTZ R13, R11, 1.4426950216293334961 ;  /* 0x3fb8aa3b0b0d8820 */ /* 0x000fe40000410000 */
[----:B------:R0:W3:Y:S01]  /*1500*/  @!P6 MUFU.RCP R17, R3 ;  /* 0x000000030011e308 */ /* 0x0000e20000001000 */
[----:B-1----:R-:W-:Y:S01]  /*1510*/  @!P5 FADD.FTZ R16, R19, 1 ;  /* 0x3f8000001310d421 */ /* 0x002fe20000010000 */
[----:B------:R-:W-:-:S06]  /*1520*/  @!P5 FMUL.FTZ R19, R4, R19 ;  /* 0x000000130413d220 */ /* 0x000fcc0000410000 */
[----:B------:R-:W1:Y:S01]  /*1530*/  @!P3 MUFU.EX2 R22, R22 ;  /* 0x000000160016b308 */ /* 0x000e620000000800 */
[----:B0-----:R-:W-:Y:S01]  /*1540*/  FMUL.FTZ R3, R15, UR6 ;  /* 0x000000060f037c20 */ /* 0x001fe20008410000 */
[----:B------:R-:W-:Y:S01]  /*1550*/  @!P1 FMUL.FTZ R15, R14, 1.4426950216293334961 ;  /* 0x3fb8aa3b0e0f9820 */ /* 0x000fe20000410000 */
[----:B--2---:R-:W-:-:S05]  /*1560*/  @!P4 FADD.FTZ R18, R21, 1 ;  /* 0x3f8000001512c421 */ /* 0x004fca0000010000 */
[----:B------:R-:W0:Y:S01]  /*1570*/  @!P2 MUFU.EX2 R10, R10 ;  /* 0x0000000a000aa308 */ /* 0x000e220000000800 */
[----:B---3--:R-:W-:Y:S01]  /*1580*/  @!P6 FMUL.FTZ R9, R2, R17 ;  /* 0x000000110209e220 */ /* 0x008fe20000410000 */
[----:B------:R-:W-:-:S06]  /*1590*/  FSETP.GT.FTZ.AND P6, PT, R3, UR7, PT ;  /* 0x0000000703007c0b */ /* 0x000fcc000bfd4000 */
[----:B------:R-:W2:Y:S01]  /*15a0*/  @!P1 MUFU.EX2 R15, R15 ;  /* 0x0000000f000f9308 */ /* 0x000ea20000000800 */
[----:B-1----:R-:W-:-:S06]  /*15b0*/  @!P3 FADD.FTZ R20, R22, 1 ;  /* 0x3f8000001614b421 */ /* 0x002fcc0000010000 */
[----:B------:R-:W-:Y:S01]  /*15c0*/  @!P6 FMUL.FTZ R12, R3, 1.4426950216293334961 ;  /* 0x3fb8aa3b030ce820 */ /* 0x000fe20000410000 */
[----:B------:R-:W1:Y:S01]  /*15d0*/  @!P0 MUFU.EX2 R13, R13 ;  /* 0x0000000d000d8308 */ /* 0x000e620000000800 */
[----:B------:R-:W3:Y:S01]  /*15e0*/  LDC.64 R2, c[0x0][0x398] ;  /* 0x0000e600ff027b82 */ /* 0x000ee20000000a00 */
[----:B0-----:R-:W-:-:S06]  /*15f0*/  @!P2 FADD.FTZ R11, R10, 1 ;  /* 0x3f8000000a0ba421 */ /* 0x001fcc0000010000 */
[----:B------:R-:W0:Y:S01]  /*1600*/  @!P6 MUFU.EX2 R12, R12 ;  /* 0x0000000c000ce308 */ /* 0x000e220000000800 */
[----:B--2---:R-:W-:-:S07]  /*1610*/  @!P1 FADD.FTZ R14, R15, 1 ;  /* 0x3f8000000f0e9421 */ /* 0x004fce0000010000 */
[----:B------:R-:W2:Y:S01]  /*1620*/  @!P5 MUFU.RCP R16, R16 ;  /* 0x000000100010d308 */ /* 0x000ea20000001000 */
[----:B-1----:R-:W-:-:S07]  /*1630*/  @!P0 FADD.FTZ R17, R13, 1 ;  /* 0x3f8000000d118421 */ /* 0x002fce0000010000 */
[----:B------:R-:W1:Y:S01]  /*1640*/  @!P4 MUFU.RCP R18, R18 ;  /* 0x000000120012c308 */ /* 0x000e620000001000 */
[----:B0-----:R-:W-:Y:S01]  /*1650*/  @!P6 FADD.FTZ R23, R12, 1 ;  /* 0x3f8000000c17e421 */ /* 0x001fe20000010000 */
[----:B---3--:R-:W-:-:S06]  /*1660*/  IMAD.WIDE.U32 R2, R0, 0x2, R2 ;  /* 0x0000000200027825 */ /* 0x008fcc00078e0002 */
[----:B------:R-:W0:Y:S01]  /*1670*/  @!P3 MUFU.RCP R20, R20 ;  /* 0x000000140014b308 */ /* 0x000e220000001000 */
[----:B--2---:R-:W-:Y:S01]  /*1680*/  @!P5 FMUL.FTZ R4, R19, R16 ;  /* 0x000000101304d220 */ /* 0x004fe20000410000 */
[--C-:B------:R-:W-:Y:S02]  /*1690*/  HADD2.F32 R16, -RZ, R5.reuse.H0_H0 ;  /* 0x20000005ff107230 */ /* 0x100fe40000004100 */
[----:B------:R-:W-:Y:S02]  /*16a0*/  HADD2.F32 R5, -RZ, R5.H1_H1 ;  /* 0x30000005ff057230 */ /* 0x000fe40000004100 */
[----:B------:R-:W-:Y:S02]  /*16b0*/  HADD2.F32 R19, -RZ, R6.H0_H0 ;  /* 0x20000006ff137230 */ /* 0x000fe40000004100 */
[----:B------:R-:W-:Y:S01]  /*16c0*/  @!P4 FMUL.FTZ R21, R16, R21 ;  /* 0x000000151015c220 */ /* 0x000fe20000410000 */
[----:B------:R-:W2:Y:S01]  /*16d0*/  @!P2 MUFU.RCP R11, R11 ;  /* 0x0000000b000ba308 */ /* 0x000ea20000001000 */
[----:B------:R-:W-:Y:S01]  /*16e0*/  @!P3 FMUL.FTZ R25, R5, R22 ;  /* 0x000000160519b220 */ /* 0x000fe20000410000 */
[----:B------:R-:W-:-:S02]  /*16f0*/  HADD2.F32 R22, -RZ, R7.H0_H0 ;  /* 0x20000007ff167230 */ /* 0x000fc40000004100 */
[----:B------:R-:W-:Y:S01]  /*1700*/  @!P2 FMUL.FTZ R10, R19, R10 ;  /* 0x0000000a130aa220 */ /* 0x000fe20000410000 */
[----:B------:R-:W-:Y:S02]  /*1710*/  HADD2.F32 R6, -RZ, R6.H1_H1 ;  /* 0x30000006ff067230 */ /* 0x000fe40000004100 */
[----:B-1----:R-:W-:Y:S01]  /*1720*/  @!P4 FMUL.FTZ R16, R21, R18 ;  /* 0x000000121510c220 */ /* 0x002fe20000410000 */
[----:B------:R-:W-:Y:S02]  /*1730*/  HADD2.F32 R7, -RZ, R7.H1_H1 ;  /* 0x30000007ff077230 */ /* 0x000fe40000004100 */
[----:B------:R-:W-:Y:S01]  /*1740*/  @!P0 FMUL.FTZ R0, R22, R13 ;  /* 0x0000000d16008220 */ /* 0x000fe20000410000 */
[----:B------:R-:W1:Y:S01]  /*1750*/  @!P1 MUFU.RCP R14, R14 ;  /* 0x0000000e000e9308 */ /* 0x000e620000001000 */
[----:B------:R-:W-:Y:S01]  /*1760*/  @!P1 FMUL.FTZ R15, R6, R15 ;  /* 0x0000000f060f9220 */ /* 0x000fe20000410000 */
[----:B0-----:R-:W-:Y:S01]  /*1770*/  @!P3 FMUL.FTZ R5, R25, R20 ;  /* 0x000000141905b220 */ /* 0x001fe20000410000 */
[----:B------:R-:W-:Y:S01]  /*1780*/  @!P6 FMUL.FTZ R12, R7, R12 ;  /* 0x0000000c070ce220 */ /* 0x000fe20000410000 */
[----:B------:R-:W-:Y:S01]  /*1790*/  IMAD.WIDE.U32 R2, R8, 0x10, R2 ;  /* 0x0000001008027825 */ /* 0x000fe200078e0002 */
[----:B------:R-:W-:-:S02]  /*17a0*/  F2FP.F16.F32.PACK_AB R4, R4, R9 ;  /* 0x000000090404723e */ /* 0x000fc400000000ff */
[----:B------:R-:W-:Y:S01]  /*17b0*/  F2FP.F16.F32.PACK_AB R5, R5, R16 ;  /* 0x000000100505723e */ /* 0x000fe200000000ff */
[----:B------:R-:W0:Y:S01]  /*17c0*/  @!P0 MUFU.RCP R17, R17 ;  /* 0x0000001100118308 */ /* 0x000e220000001000 */
[----:B--2---:R-:W-:-:S07]  /*17d0*/  @!P2 FMUL.FTZ R19, R10, R11 ;  /* 0x0000000b0a13a220 */ /* 0x004fce0000410000 */
[----:B------:R-:W2:Y:S01]  /*17e0*/  @!P6 MUFU.RCP R23, R23 ;  /* 0x000000170017e308 */ /* 0x000ea20000001000 */
[----:B-1----:R-:W-:-:S05]  /*17f0*/  @!P1 FMUL.FTZ R6, R15, R14 ;  /* 0x0000000e0f069220 */ /* 0x002fca0000410000 */
[----:B------:R-:W-:Y:S01]  /*1800*/  F2FP.F16.F32.PACK_AB R6, R6, R19 ;  /* 0x000000130606723e */ /* 0x000fe200000000ff */
[----:B0-----:R-:W-:Y:S01]  /*1810*/  @!P0 FMUL.FTZ R22, R0, R17 ;  /* 0x0000001100168220 */ /* 0x001fe20000410000 */
[----:B--2---:R-:W-:-:S05]  /*1820*/  @!P6 FMUL.FTZ R7, R12, R23 ;  /* 0x000000170c07e220 */ /* 0x004fca0000410000 */
[----:B------:R-:W-:-:S05]  /*1830*/  F2FP.F16.F32.PACK_AB R7, R7, R22 ;  /* 0x000000160707723e */ /* 0x000fca00000000ff */
[----:B------:R-:W-:Y:S01]  /*1840*/  STG.E.128 desc[UR4][R2.64], R4 ;  /* 0x0000000402007986 */ /* 0x000fe2000c101d04 */
[----:B------:R-:W-:Y:S05]  /*1850*/  EXIT ;  /* 0x000000000000794d */ /* 0x000fea0003800000 */
.L_x_1883:
        /* <DEDUP_REMOVED lines=10> */
.L_x_7568:


//--------------------- .text._ZN2at6native18elementwise_kernelILi128ELi4EZNS0_15gpu_kernel_implIZZZNS0_65_GLOBAL__N__cd49fe81_27_ActivationSoftplusKernel_cu_9e10b42f_310024softplus_backward_kernelERNS_18TensorIteratorBaseERKN3c106ScalarES9_ENKUlvE_clEvENKUlvE0_clEvEUlffE_EEvS5_RKT_EUliE_EEviT1_ --------------------------
	.section	.text._ZN2at6native18elementwise_kernelILi128ELi4EZNS0_15gpu_kernel_implIZZZNS0_65_GLOBAL__N__cd49fe81_27_ActivationSoftplusKernel_cu_9e10b42f_310024softplus_backward_kernelERNS_18TensorIteratorBaseERKN3c106ScalarES9_ENKUlvE_clEvENKUlvE0_clEvEUlffE_EEvS5_RKT_EUliE_EEviT1_,"ax",@progbits
	.align	128
        .global         _ZN2at6native18elementwise_kernelILi128ELi4EZNS0_15gpu_kernel_implIZZZNS0_65_GLOBAL__N__cd49fe81_27_ActivationSoftplusKernel_cu_9e10b42f_310024softplus_backward_kernelERNS_18TensorIteratorBaseERKN3c106ScalarES9_ENKUlvE_clEvENKUlvE0_clEvEUlffE_EEvS5_RKT_EUliE_EEviT1_
        .type           _ZN2at6native18elementwise_kernelILi128ELi4EZNS0_15gpu_kernel_implIZZZNS0_65_GLOBAL__N__cd49fe81_27_ActivationSoftplusKernel_cu_9e10b42f_310024softplus_backward_kernelERNS_18TensorIteratorBaseERKN3c106ScalarES9_ENKUlvE_clEvENKUlvE0_clEvEUlffE_EEvS5_RKT_EUliE_EEviT1_,@function
        .size           _ZN2at6native18elementwise_kernelILi128ELi4EZNS0_15gpu_kernel_implIZZZNS0_65_GLOBAL__N__cd49fe81_27_ActivationSoftplusKernel_cu_9e10b42f_310024softplus_backward_kernelERNS_18TensorIteratorBaseERKN3c106ScalarES9_ENKUlvE_clEvENKUlvE0_clEvEUlffE_EEvS5_RKT_EUliE_EEviT1_,(.L_x_7569 - _ZN2at6native18elementwise_kernelILi128ELi4EZNS0_15gpu_kernel_implIZZZNS0_65_GLOBAL__N__cd49fe81_27_ActivationSoftplusKernel_cu_9e10b42f_310024softplus_backward_kernelERNS_18TensorIteratorBaseERKN3c106ScalarES9_ENKUlvE_clEvENKUlvE0_clEvEUlffE_EEvS5_RKT_EUliE_EEviT1_)
        .other          _ZN2at6native18elementwise_kernelILi128ELi4EZNS0_15gpu_kernel_implIZZZNS0_65_GLOBAL__N__cd49fe81_27_ActivationSoftplusKernel_cu_9e10b42f_310024softplus_backward_kernelERNS_18TensorIteratorBaseERKN3c106ScalarES9_ENKUlvE_clEvENKUlvE0_clEvEUlffE_EEvS5_RKT_EUliE_EEviT1_,@"STO_CUDA_ENTRY STV_DEFAULT"
_ZN2at6native18elementwise_kernelILi128ELi4EZNS0_15gpu_kernel_implIZZZNS0_65_GLOBAL__N__cd49fe81_27_ActivationSoftplusKernel_cu_9e10b42f_310024softplus_backward_kernelERNS_18TensorIteratorBaseERKN3c106ScalarES9_ENKUlvE_clEvENKUlvE0_clEvEUlffE_EEvS5_RKT_EUliE_EEviT1_:
.text._ZN2at6native18elementwise_kernelILi128ELi4EZNS0_15gpu_kernel_implIZZZNS0_65_GLOBAL__N__cd49fe81_27_ActivationSoftplusKernel_cu_9e10b42f_310024softplus_backward_kernelERNS_18TensorIteratorBaseERKN3c106ScalarES9_ENKUlvE_clEvENKUlvE0_clEvEUlffE_EEvS5_RKT_EUliE_EEviT1_:
        /* <DEDUP_REMOVED lines=20> */
[----:B------:R-:W-:Y:S02]  /*0140*/  HFMA2 R16, -RZ, RZ, 0, 0 ;  /* 0x00000000ff107431 */ /* 0x000fe400000001ff */
        /* <DEDUP_REMOVED lines=351> */
.L_x_1886:
[----:B------:R-:W0:Y:S01]  /*1740*/  LDCU.64 UR6, c[0x0][0x5f0] ;  /* 0x0000be00ff0677ac */ /* 0x000e220008000a00 */
[----:B------:R-:W-:Y:S01]  /*1750*/  BSSY.RECONVERGENT B6, `(.L_x_1887) ;  /* 0x00000dd000067945 */ /* 0x000fe20003800200 */
        /* <DEDUP_REMOVED lines=14> */
[----:B--2---:R0:W1:Y:S01]  /*1840*/  I2F.S16 R18, R2 ;  /* 0x0000000200127306 */ /* 0x0040620000101400 */
[----:B------:R-:W-:Y:S05]  /*1850*/  BRA `(.L_x_1893) ;  /* 0x0000000c00307947 */ /* 0x000fea0003800000 */
.L_x_1891:
[----:B------:R-:W2:Y:S02]  /*1860*/  LDG.E.U8 R2, desc[UR36][R2.64] ;  /* 0x0000002402027981 */ /* 0x000ea4000c1e1100 */
[----:B--2---:R-:W-:Y:S01]  /*1870*/  I2FP.F32.U32 R18, R2 ;  /* 0x0000000200127245 */ /* 0x004fe20000201000 */
[----:B------:R-:W-:Y:S06]  /*1880*/  BRA `(.L_x_1893) ;  /* 0x0000000c00247947 */ /* 0x000fec0003800000 */
.L_x_1890:
[----:B------:R-:W-:-:S09]  /*1890*/  UISETP.NE.AND UP0, UPT, UR4, 0x2, UPT ;  /* 0x000000020400788c */ /* 0x000fd2000bf05270 */
[----:B------:R-:W-:Y:S05]  /*18a0*/  BRA.U !UP0, `(.L_x_1894) ;  /* 0x0000000108287547 */ /* 0x000fea000b800000 */
[----:B------:R-:W-:-:S09]  /*18b0*/  UISETP.NE.AND UP0, UPT, UR4, 0x3, UPT ;  /* 0x000000030400788c */ /* 0x000fd2000bf05270 */
[----:B------:R-:W-:Y:S05]  /*18c0*/  BRA.U !UP0, `(.L_x_1895) ;  /* 0x0000000108147547 */ /* 0x000fea000b800000 */
[----:B------:R-:W-:-:S09]  /*18d0*/  UISETP.NE.AND UP0, UPT, UR4, 0x4, UPT ;  /* 0x000000040400788c */ /* 0x000fd2000bf05270 */
[----:B------:R-:W-:Y:S05]  /*18e0*/  BRA.U UP0, `(.L_x_1892) ;  /* 0x0000000900907547 */ /* 0x000fea000b800000 */
[----:B------:R-:W2:Y:S02]  /*18f0*/  LDG.E.64 R2, desc[UR36][R2.64] ;  /* 0x0000002402027981 */ /* 0x000ea4000c1e1b00 */
[----:B--2---:R4:W0:Y:S01]  /*1900*/  I2F.S64 R18, R2 ;  /* 0x0000000200127312 */ /* 0x0048220000301400 */
[----:B------:R-:W-:Y:S05]  /*1910*/  BRA `(.L_x_1893) ;  /* 0x0000000c00007947 */ /* 0x000fea0003800000 */
.L_x_1895:
[----:B------:R-:W2:Y:S02]  /*1920*/  LDG.E R2, desc[UR36][R2.64] ;  /* 0x0000002402027981 */ /* 0x000ea4000c1e1900 */
[----:B--2---:R-:W-:Y:S01]  /*1930*/  I2FP.F32.S32 R18, R2 ;  /* 0x0000000200127245 */ /* 0x004fe20000201400 */
[----:B------:R-:W-:Y:S06]  /*1940*/  BRA `(.L_x_1893) ;  /* 0x0000000800f47947 */ /* 0x000fec0003800000 */
.L_x_1894:
[----:B------:R-:W2:Y:S02]  /*1950*/  LDG.E.U16 R2, desc[UR36][R2.64] ;  /* 0x0000002402027981 */ /* 0x000ea4000c1e1500 */
[----:B--2---:R0:W1:Y:S01]  /*1960*/  I2F.S16 R18, R2 ;  /* 0x0000000200127306 */ /* 0x0040620000101400 */
[----:B------:R-:W-:Y:S05]  /*1970*/  BRA `(.L_x_1893) ;  /* 0x0000000800e87947 */ /* 0x000fea0003800000 */
.L_x_1889:
[----:B------:R-:W-:-:S09]  /*1980*/  UISETP.GT.AND UP0, UPT, UR4, 0x6, UPT ;  /* 0x000000060400788c */ /* 0x000fd2000bf04270 */
[----:B------:R-:W-:Y:S05]  /*1990*/  BRA.U UP0, `(.L_x_1896) ;  /* 0x0000000100247547 */ /* 0x000fea000b800000 */
[----:B------:R-:W-:-:S09]  /*19a0*/  UISETP.NE.AND UP0, UPT, UR4, 0x5, UPT ;  /* 0x000000050400788c */ /* 0x000fd2000bf05270 */
[----:B------:R-:W-:Y:S05]  /*19b0*/  BRA.U !UP0, `(.L_x_1897) ;  /* 0x0000000108107547 */ /* 0x000fea000b800000 */
[----:B------:R-:W-:-:S09]  /*19c0*/  UISETP.NE.AND UP0, UPT, UR4, 0x6, UPT ;  /* 0x000000060400788c */ /* 0x000fd2000bf05270 */
[----:B------:R-:W-:Y:S05]  /*19d0*/  BRA.U UP0, `(.L_x_1892) ;  /* 0x0000000900547547 */ /* 0x000fea000b800000 */
[----:B------:R2:W5:Y:S01]  /*19e0*/  LDG.E R18, desc[UR36][R2.64] ;  /* 0x0000002402127981 */ /* 0x000562000c1e1900 */
[----:B------:R-:W-:Y:S05]  /*19f0*/  BRA `(.L_x_1893) ;  /* 0x0000000800c87947 */ /* 0x000fea0003800000 */
.L_x_1897:
[----:B------:R-:W2:Y:S02]  /*1a00*/  LDG.E.U16 R2, desc[UR36][R2.64] ;  /* 0x0000002402027981 */ /* 0x000ea4000c1e1500 */
[----:B--2---:R-:W-:Y:S01]  /*1a10*/  HADD2.F32 R18, -RZ, R2.H0_H0 ;  /* 0x20000002ff127230 */ /* 0x004fe20000004100 */
[----:B------:R-:W-:Y:S06]  /*1a20*/  BRA `(.L_x_1893) ;  /* 0x0000000800bc7947 */ /* 0x000fec0003800000 */
.L_x_1896:
[----:B------:R-:W-:-:S09]  /*1a30*/  UISETP.NE.AND UP0, UPT, UR4, 0x7, UPT ;  /* 0x000000070400788c */ /* 0x000fd2000bf05270 */
[----:B------:R-:W-:Y:S05]  /*1a40*/  BRA.U !UP0, `(.L_x_1898) ;  /* 0x0000000108247547 */ /* 0x000fea000b800000 */
[----:B------:R-:W-:-:S09]  /*1a50*/  UISETP.NE.AND UP0, UPT, UR4, 0x8, UPT ;  /* 0x000000080400788c */ /* 0x000fd2000bf05270 */
[----:B------:R-:W-:Y:S05]  /*1a60*/  BRA.U !UP0, `(.L_x_1899) ;  /* 0x0000000108107547 */ /* 0x000fea000b800000 */
[----:B------:R-:W-:-:S09]  /*1a70*/  UISETP.NE.AND UP0, UPT, UR4, 0x9, UPT ;  /* 0x000000090400788c */ /* 0x000fd2000bf05270 */
[----:B------:R-:W-:Y:S05]  /*1a80*/  BRA.U UP0, `(.L_x_1892) ;  /* 0x0000000900287547 */ /* 0x000fea000b800000 */
[----:B------:R3:W5:Y:S01]  /*1a90*/  LDG.E R18, desc[UR36][R2.64] ;  /* 0x0000002402127981 */ /* 0x000762000c1e1900 */
[----:B------:R-:W-:Y:S05]  /*1aa0*/  BRA `(.L_x_1893) ;  /* 0x00000008009c7947 */ /* 0x000fea0003800000 */
.L_x_1899:
[----:B------:R-:W2:Y:S02]  /*1ab0*/  LDG.E.U16 R2, desc[UR36][R2.64] ;  /* 0x0000002402027981 */ /* 0x000ea4000c1e1500 */
[----:B--2---:R-:W-:Y:S01]  /*1ac0*/  HADD2.F32 R18, -RZ, R2.H0_H0 ;  /* 0x20000002ff127230 */ /* 0x004fe20000004100 */
[----:B------:R-:W-:Y:S06]  /*1ad0*/  BRA `(.L_x_1893) ;  /* 0x0000000800907947 */ /* 0x000fec0003800000 */
.L_x_1898:
[----:B------:R-:W2:Y:S01]  /*1ae0*/  LDG.E.64 R2, desc[UR36][R2.64] ;  /* 0x0000002402027981 */ /* 0x000ea2000c1e1b00 */
[----:B------:R-:W-:Y:S01]  /*1af0*/  UMOV UR4, 0xf0000000 ;  /* 0xf000000000047882 */ /* 0x000fe20000000000 */
[----:B------:R-:W-:Y:S01]  /*1b00*/  UMOV UR5, 0x380fffff ;  /* 0x380fffff00057882 */ /* 0x000fe20000000000 */
[----:B--2---:R-:W0:Y:S01]  /*1b10*/  F2F.F32.F64 R18, R2 ;  /* 0x0000000200127310 */ /* 0x004e220000301000 */
[----:B------:R-:W-:-:S14]  /*1b20*/  DSETP.GEU.AND P0, PT, |R2|, UR4, PT ;  /* 0x0000000402007e2a */ /* 0x000fdc000bf0e200 */
[----:B0-----:R-:W-:Y:S01]  /*1b30*/  @!P0 FMUL R18, R18, 1.175494350822287508e-38 ;  /* 0x0080000012128820 */ /* 0x001fe20000400000 */
[----:B------:R-:W-:Y:S06]  /*1b40*/  BRA `(.L_x_1893) ;  /* 0x0000000800747947 */ /* 0x000fec0003800000 */
.L_x_1888:
        /* <DEDUP_REMOVED lines=10> */
[----:B------:R-:W-:Y:S01]  /*1bf0*/  FSEL R18, RZ, 1, !P0 ;  /* 0x3f800000ff127808 */ /* 0x000fe20004000000 */
[----:B------:R-:W-:Y:S08]  /*1c00*/  BRA `(.L_x_1893) ;  /* 0x0000000800447947 */ /* 0x000ff00003800000 */
.L_x_1902:
[----:B------:R-:W2:Y:S01]  /*1c10*/  LDG.E.64 R2, desc[UR36][R2.64] ;  /* 0x0000002402027981 */ /* 0x000ea2000c1e1b00 */
[----:B------:R-:W-:Y:S01]  /*1c20*/  UMOV UR4, 0xf0000000 ;  /* 0xf000000000047882 */ /* 0x000fe20000000000 */
[----:B------:R-:W-:Y:S01]  /*1c30*/  UMOV UR5, 0x380fffff ;  /* 0x380fffff00057882 */ /* 0x000fe20000000000 */
[----:B--2---:R-:W0:Y:S01]  /*1c40*/  F2F.F32.F64 R18, R2 ;  /* 0x0000000200127310 */ /* 0x004e220000301000 */
[----:B------:R-:W-:-:S14]  /*1c50*/  DSETP.GEU.AND P0, PT, |R2|, UR4, PT ;  /* 0x0000000402007e2a */ /* 0x000fdc000bf0e200 */
[----:B0-----:R-:W-:Y:S01]  /*1c60*/  @!P0 FMUL R18, R18, 1.175494350822287508e-38 ;  /* 0x0080000012128820 */ /* 0x001fe20000400000 */
[----:B------:R-:W-:Y:S06]  /*1c70*/  BRA `(.L_x_1893) ;  /* 0x0000000800287947 */ /* 0x000fec0003800000 */
.L_x_1901:
        /* <DEDUP_REMOVED lines=14> */
[----:B------:R-:W-:Y:S01]  /*1d60*/  VIADD R5, R4, 0xfffffffc ;  /* 0xfffffffc04057836 */ /* 0x000fe20000000000 */
[----:B------:R-:W-:-:S04]  /*1d70*/  IADD3 R4, PT, PT, R0, 0x1000000, RZ ;  /* 0x0100000000047810 */ /* 0x000fc80007ffe0ff */
[----:B------:R-:W-:Y:S01]  /*1d80*/  SHF.L.U32 R6, R0, R5, RZ ;  /* 0x0000000500067219 */ /* 0x000fe200000006ff */
[----:B------:R-:W-:Y:S01]  /*1d90*/  IMAD.SHL.U32 R5, R5, 0x800000, RZ ;  /* 0x0080000005057824 */ /* 0x000fe200078e00ff */
[----:B------:R-:W-:-:S04]  /*1da0*/  SHF.R.S32.HI R4, RZ, 0x8, R4 ;  /* 0x00000008ff047819 */ /* 0x000fc80000011404 */
[----:B------:R-:W-:-:S05]  /*1db0*/  LEA.HI R5, R6, -R5, RZ, 0x1c ;  /* 0x8000000506057211 */ /* 0x000fca00078fe0ff */
[----:B------:R-:W-:-:S05]  /*1dc0*/  VIADD R5, R5, 0x3c000000 ;  /* 0x3c00000005057836 */ /* 0x000fca0000000000 */
[----:B------:R-:W-:-:S04]  /*1dd0*/  LOP3.LUT R4, R5, 0x7f800000, R4, 0xf8, !PT ;  /* 0x7f80000005047812 */ /* 0x000fc800078ef804 */
[----:B------:R-:W-:-:S04]  /*1de0*/  SEL R3, R4, RZ, P0 ;  /* 0x000000ff04037207 */ /* 0x000fc80000000000 */
[----:B------:R-:W-:Y:S01]  /*1df0*/  LOP3.LUT R18, R3, 0x80000000, R18, 0xf8, !PT ;  /* 0x8000000003127812 */ /* 0x000fe200078ef812 */
[----:B------:R-:W-:Y:S06]  /*1e00*/  BRA `(.L_x_1893) ;  /* 0x0000000400c47947 */ /* 0x000fec0003800000 */
.L_x_1904:
[----:B------:R-:W2:Y:S02]  /*1e10*/  LDG.E.U8 R2, desc[UR36][R2.64] ;  /* 0x0000002402027981 */ /* 0x000ea4000c1e1100 */
[C---:B--2---:R-:W-:Y:S01]  /*1e20*/  IMAD.SHL.U32 R4, R2.reuse, 0x2000000, RZ ;  /* 0x0200000002047824 */ /* 0x044fe200078e00ff */
[----:B------:R-:W-:-:S04]  /*1e30*/  SHF.L.U32 R5, R2, 0x8, RZ ;  /* 0x0000000802057819 */ /* 0x000fc800000006ff */
[----:B------:R-:W-:-:S13]  /*1e40*/  ISETP.GT.U32.AND P0, PT, R4, 0x7ffffff, PT ;  /* 0x07ffffff0400780c */ /* 0x000fda0003f04070 */
[C---:B------:R-:W-:Y:S02]  /*1e50*/  @!P0 LOP3.LUT R0, R5.reuse, 0x7f00, RZ, 0xc0, !PT ;  /* 0x00007f0005008812 */ /* 0x040fe400078ec0ff */
[----:B------:R-:W-:Y:S02]  /*1e60*/  @P0 LEA.HI R4, R4, 0x70000000, RZ, 0x1c ;  /* 0x7000000004040811 */ /* 0x000fe400078fe0ff */
[----:B------:R-:W-:Y:S02]  /*1e70*/  @!P0 LOP3.LUT R0, R0, 0x3f000000, RZ, 0xfc, !PT ;  /* 0x3f00000000008812 */ /* 0x000fe400078efcff */
[----:B------:R-:W-:-:S03]  /*1e80*/  PRMT R5, R5, 0x9910, RZ ;  /* 0x0000991005057816 */ /* 0x000fc600000000ff */
[----:B------:R-:W-:Y:S01]  /*1e90*/  @!P0 FADD.FTZ R0, R0, -0.5 ;  /* 0xbf00000000008421 */ /* 0x000fe20000010000 */
[----:B------:R-:W-:-:S05]  /*1ea0*/  @P0 FMUL.FTZ R0, R4, 1.9259299443872358531e-34 ;  /* 0x0780000004000820 */ /* 0x000fca0000410000 */
[----:B------:R-:W-:Y:S01]  /*1eb0*/  LOP3.LUT R18, R0, 0x80000000, R5, 0xf8, !PT ;  /* 0x8000000000127812 */ /* 0x000fe200078ef805 */
[----:B------:R-:W-:Y:S06]  /*1ec0*/  BRA `(.L_x_1893) ;  /* 0x0000000400947947 */ /* 0x000fec0003800000 */
.L_x_1903:
[----:B------:R-:W2:Y:S02]  /*1ed0*/  LDG.E.U16 R2, desc[UR36][R2.64] ;  /* 0x0000002402027981 */ /* 0x000ea4000c1e1500 */
[----:B--2---:R-:W-:Y:S01]  /*1ee0*/  IMAD.U32 R18, R2, 0x10000, RZ ;  /* 0x0001000002127824 */ /* 0x004fe200078e00ff */
[----:B------:R-:W-:Y:S06]  /*1ef0*/  BRA `(.L_x_1893) ;  /* 0x0000000400887947 */ /* 0x000fec0003800000 */
.L_x_1900:
        /* <DEDUP_REMOVED lines=9> */
[----:B--2---:R-:W-:Y:S01]  /*1f90*/  I2FP.F32.U32 R18, R2 ;  /* 0x0000000200127245 */ /* 0x004fe20000201000 */
[----:B------:R-:W-:Y:S06]  /*1fa0*/  BRA `(.L_x_1893) ;  /* 0x00000004005c7947 */ /* 0x000fec0003800000 */
.L_x_1907:
[----:B------:R-:W2:Y:S01]  /*1fb0*/  LDG.E.U8 R3, desc[UR36][R2.64] ;  /* 0x0000002402037981 */ /* 0x000ea2000c1e1100 */
        /* <DEDUP_REMOVED lines=19> */
.L_x_1909:
[----:B------:R-:W-:Y:S05]  /*20f0*/  BSYNC.RECONVERGENT B0 ;  /* 0x0000000000007941 */ /* 0x000fea0003800200 */
.L_x_1908:
[----:B------:R-:W-:Y:S02]  /*2100*/  SHF.L.U32 R0, R0, 0x14, RZ ;  /* 0x0000001400007819 */ /* 0x000fe400000006ff */
[----:B------:R-:W-:-:S04]  /*2110*/  LEA R2, R2, 0x3b800000, 0x17 ;  /* 0x3b80000002027811 */ /* 0x000fc800078eb8ff */
[----:B------:R-:W-:Y:S01]  /*2120*/  LOP3.LUT R18, R2, R0, R7, 0xfe, !PT ;  /* 0x0000000002127212 */ /* 0x000fe200078efe07 */
[----:B------:R-:W-:Y:S06]  /*2130*/  BRA `(.L_x_1893) ;  /* 0x0000000000f87947 */ /* 0x000fec0003800000 */
.L_x_1906:
[----:B------:R-:W2:Y:S01]  /*2140*/  LDG.E.U8 R3, desc[UR36][R2.64] ;  /* 0x0000002402037981 */ /* 0x000ea2000c1e1100 */
        /* <DEDUP_REMOVED lines=19> */
.L_x_1911:
[----:B------:R-:W-:Y:S05]  /*2280*/  BSYNC.RECONVERGENT B0 ;  /* 0x0000000000007941 */ /* 0x000fea0003800200 */
.L_x_1910:
[----:B------:R-:W-:Y:S01]  /*2290*/  IMAD.SHL.U32 R0, R0, 0x200000, RZ ;  /* 0x0020000000007824 */ /* 0x000fe200078e00ff */
[----:B------:R-:W-:-:S04]  /*22a0*/  LEA R2, R2, 0x37800000, 0x17 ;  /* 0x3780000002027811 */ /* 0x000fc800078eb8ff */
[----:B------:R-:W-:Y:S01]  /*22b0*/  LOP3.LUT R18, R2, R0, R7, 0xfe, !PT ;  /* 0x0000000002127212 */ /* 0x000fe200078efe07 */
[----:B------:R-:W-:Y:S06]  /*22c0*/  BRA `(.L_x_1893) ;  /* 0x0000000000947947 */ /* 0x000fec0003800000 */
.L_x_1905:
[----:B------:R-:W-:-:S09]  /*22d0*/  UISETP.NE.AND UP0, UPT, UR4, 0x1c, UPT ;  /* 0x0000001c0400788c */ /* 0x000fd2000bf05270 */
[----:B------:R-:W-:Y:S05]  /*22e0*/  BRA.U !UP0, `(.L_x_1912) ;  /* 0x0000000108847547 */ /* 0x000fea000b800000 */
[----:B------:R-:W-:-:S09]  /*22f0*/  UISETP.NE.AND UP0, UPT, UR4, 0x1d, UPT ;  /* 0x0000001d0400788c */ /* 0x000fd2000bf05270 */
[----:B------:R-:W-:Y:S05]  /*2300*/  BRA.U !UP0, `(.L_x_1913) ;  /* 0x0000000108707547 */ /* 0x000fea000b800000 */
[----:B------:R-:W-:-:S09]  /*2310*/  UISETP.NE.AND UP0, UPT, UR4, 0x2c, UPT ;  /* 0x0000002c0400788c */ /* 0x000fd2000bf05270 */
[----:B------:R-:W-:Y:S05]  /*2320*/  BRA.U !UP0, `(.L_x_1914) ;  /* 0x0000000108487547 */ /* 0x000fea000b800000 */
.L_x_1892:
[----:B------:R-:W-:Y:S01]  /*2330*/  MOV R2, 0x0 ;  /* 0x0000000000027802 */ /* 0x000fe20000000f00 */
[----:B------:R-:W0:Y:S01]  /*2340*/  LDCU.64 UR4, c[0x4][0x128] ;  /* 0x01002500ff0477ac */ /* 0x000e220008000a00 */
[----:B------:R-:W-:Y:S02]  /*2350*/  HFMA2 R8, -RZ, RZ, 0, 4.64916229248046875e-06 ;  /* 0x0000004eff087431 */ /* 0x000fe400000001ff */
[----:B------:R-:W-:Y:S01]  /*2360*/  IMAD.MOV.U32 R12, RZ, RZ, 0x1 ;  /* 0x00000001ff0c7424 */ /* 0x000fe200078e00ff */
[----:B------:R-:W1:Y:S01]  /*2370*/  LDCU.64 UR6, c[0x4][0x130] ;  /* 0x01002600ff0677ac */ /* 0x000e620008000a00 */
[----:B------:R-:W2:Y:S01]  /*2380*/  LDC.64 R2, c[0x4][R2] ;  /* 0x0100000002027b82 */ /* 0x000ea20000000a00 */
[----:B------:R-:W-:Y:S01]  /*2390*/  IMAD.MOV.U32 R13, RZ, RZ, RZ ;  /* 0x000000ffff0d7224 */ /* 0x000fe200078e00ff */
[----:B------:R-:W3:Y:S01]  /*23a0*/  LDCU.64 UR8, c[0x4][0x18] ;  /* 0x01000300ff0877ac */ /* 0x000ee20008000a00 */
[----:B0-----:R-:W-:Y:S01]  /*23b0*/  MOV R4, UR4 ;  /* 0x0000000400047c02 */ /* 0x001fe20008000f00 */
[----:B------:R-:W-:-:S02]  /*23c0*/  IMAD.U32 R5, RZ, RZ, UR5 ;  /* 0x00000005ff057e24 */ /* 0x000fc4000f8e00ff */
[----:B-1----:R-:W-:Y:S01]  /*23d0*/  IMAD.U32 R6, RZ, RZ, UR6 ;  /* 0x00000006ff067e24 */ /* 0x002fe2000f8e00ff */
[----:B------:R-:W-:Y:S01]  /*23e0*/  MOV R7, UR7 ;  /* 0x0000000700077c02 */ /* 0x000fe20008000f00 */
[----:B---3--:R-:W-:Y:S02]  /*23f0*/  IMAD.U32 R10, RZ, RZ, UR8 ;  /* 0x00000008ff0a7e24 */ /* 0x008fe4000f8e00ff */
[----:B------:R-:W-:-:S07]  /*2400*/  IMAD.U32 R11, RZ, RZ, UR9 ;  /* 0x00000009ff0b7e24 */ /* 0x000fce000f8e00ff */
[----:B------:R-:W-:-:S07]  /*2410*/  LEPC R20, `(.L_x_1915) ;  /* 0x000000001014794e */ /* 0x000fce0000000000 */
[----:B--2---:R-:W-:Y:S05]  /*2420*/  CALL.ABS.NOINC R2 ;  /* 0x0000000002007343 */ /* 0x004fea0003c00000 */
.L_x_1915:
[----:B------:R-:W-:Y:S01]  /*2430*/  MOV R18, RZ ;  /* 0x000000ff00127202 */ /* 0x000fe20000000f00 */
[----:B------:R-:W-:Y:S06]  /*2440*/  BRA `(.L_x_1893) ;  /* 0x0000000000347947 */ /* 0x000fec0003800000 */
.L_x_1914:
[----:B------:R-:W2:Y:S01]  /*2450*/  LDG.E.U8 R2, desc[UR36][R2.64] ;  /* 0x0000002402027981 */ /* 0x000ea2000c1e1100 */
[----:B------:R-:W-:Y:S01]  /*2460*/  IMAD.MOV.U32 R18, RZ, RZ, 0x400000 ;  /* 0x00400000ff127424 */ /* 0x000fe200078e00ff */
[----:B--2---:R-:W-:-:S13]  /*2470*/  ISETP.NE.AND P0, PT, R2, RZ, PT ;  /* 0x000000ff0200720c */ /* 0x004fda0003f05270 */
[----:B------:R-:W-:Y:S05]  /*2480*/  @!P0 BRA `(.L_x_1893) ;  /* 0x0000000000248947 */ /* 0x000fea0003800000 */
[----:B------:R-:W-:-:S13]  /*2490*/  ISETP.NE.AND P0, PT, R2, 0xff, PT ;  /* 0x000000ff0200780c */ /* 0x000fda0003f05270 */
[----:B------:R-:W-:Y:S01]  /*24a0*/  @!P0 IMAD.MOV.U32 R18, RZ, RZ, 0x7f800001 ;  /* 0x7f800001ff128424 */ /* 0x000fe200078e00ff */
[----:B------:R-:W-:Y:S01]  /*24b0*/  @P0 SHF.L.U32 R18, R2, 0x17, RZ ;  /* 0x0000001702120819 */ /* 0x000fe200000006ff */
[----:B------:R-:W-:Y:S06]  /*24c0*/  BRA `(.L_x_1893) ;  /* 0x0000000000147947 */ /* 0x000fec0003800000 */
.L_x_1913:
[----:B------:R-:W2:Y:S02]  /*24d0*/  LDG.E.64 R2, desc[UR36][R2.64] ;  /* 0x0000002402027981 */ /* 0x000ea4000c1e1b00 */
[----:B--2---:R0:W1:Y:S01]  /*24e0*/  I2F.U64 R18, R2 ;  /* 0x0000000200127312 */ /* 0x0040620000301000 */
[----:B------:R-:W-:Y:S05]  /*24f0*/  BRA `(.L_x_1893) ;  /* 0x0000000000087947 */ /* 0x000fea0003800000 */
.L_x_1912:
[----:B------:R-:W2:Y:S02]  /*2500*/  LDG.E R2, desc[UR36][R2.64] ;  /* 0x0000002402027981 */ /* 0x000ea4000c1e1900 */
[----:B--2---:R-:W-:-:S07]  /*2510*/  I2FP.F32.U32 R18, R2 ;  /* 0x0000000200127245 */ /* 0x004fce0000201000 */
.L_x_1893:
[----:B------:R-:W-:Y:S05]  /*2520*/  BSYNC.RECONVERGENT B6 ;  /* 0x0000000000067941 */ /* 0x000fea0003800200 */
.L_x_1887:
[----:B------:R-:W0:Y:S01]  /*2530*/  LDCU.64 UR6, c[0x0][0x5f8] ;  /* 0x0000bf00ff0677ac */ /* 0x000e220008000a00 */
[----:B------:R-:W-:Y:S01]  /*2540*/  BSSY.RECONVERGENT B6, `(.L_x_1916) ;  /* 0x00000dd000067945 */ /* 0x000fe20003800200 */
[----:B------:R-:W-:-:S04]  /*2550*/  UPRMT UR4, UR40, 0x7772, URZ ;  /* 0x0000777228047896 */ /* 0x000fc800080000ff */
[----:B------:R-:W-:Y:S01]  /*2560*/  UISETP.GT.AND UP0, UPT, UR4, 0x9, UPT ;  /* 0x000000090400788c */ /* 0x000fe2000bf04270 */
[----:B0-234-:R-:W-:-:S05]  /*2570*/  IADD3 R2, P0, PT, R19, UR6, RZ ;  /* 0x0000000613027c10 */ /* 0x01dfca000ff1e0ff */
        /* <DEDUP_REMOVED lines=11> */
[----:B--2---:R0:W2:Y:S01]  /*2630*/  I2F.S16 R0, R2 ;  /* 0x0000000200007306 */ /* 0x0040a20000101400 */
[----:B------:R-:W-:Y:S05]  /*2640*/  BRA `(.L_x_1922) ;  /* 0x0000000c00307947 */ /* 0x000fea0003800000 */
.L_x_1920:
[----:B------:R-:W2:Y:S02]  /*2650*/  LDG.E.U8 R0, desc[UR36][R2.64] ;  /* 0x0000002402007981 */ /* 0x000ea4000c1e1100 */
[----:B--2---:R-:W-:Y:S01]  /*2660*/  I2FP.F32.U32 R0, R0 ;  /* 0x0000000000007245 */ /* 0x004fe20000201000 */
[----:B------:R-:W-:Y:S06]  /*2670*/  BRA `(.L_x_1922) ;  /* 0x0000000c00247947 */ /* 0x000fec0003800000 */
.L_x_1919:
[----:B------:R-:W-:-:S09]  /*2680*/  UISETP.NE.AND UP0, UPT, UR4, 0x2, UPT ;  /* 0x000000020400788c */ /* 0x000fd2000bf05270 */
[----:B------:R-:W-:Y:S05]  /*2690*/  BRA.U !UP0, `(.L_x_1923) ;  /* 0x0000000108287547 */ /* 0x000fea000b800000 */
[----:B------:R-:W-:-:S09]  /*26a0*/  UISETP.NE.AND UP0, UPT, UR4, 0x3, UPT ;  /* 0x000000030400788c */ /* 0x000fd2000bf05270 */
[----:B------:R-:W-:Y:S05]  /*26b0*/  BRA.U !UP0, `(.L_x_1924) ;  /* 0x0000000108147547 */ /* 0x000fea000b800000 */
[----:B------:R-:W-:-:S09]  /*26c0*/  UISETP.NE.AND UP0, UPT, UR4, 0x4, UPT ;  /* 0x000000040400788c */ /* 0x000fd2000bf05270 */
[----:B------:R-:W-:Y:S05]  /*26d0*/  BRA.U UP0, `(.L_x_1921) ;  /* 0x0000000900907547 */ /* 0x000fea000b800000 */
[----:B------:R-:W2:Y:S02]  /*26e0*/  LDG.E.64 R2, desc[UR36][R2.64] ;  /* 0x0000002402027981 */ /* 0x000ea4000c1e1b00 */
[----:B--2---:R0:W2:Y:S01]  /*26f0*/  I2F.S64 R0, R2 ;  /* 0x0000000200007312 */ /* 0x0040a20000301400 */
[----:B------:R-:W-:Y:S05]  /*2700*/  BRA `(.L_x_1922) ;  /* 0x0000000c00007947 */ /* 0x000fea0003800000 */
.L_x_1924:
[----:B------:R-:W2:Y:S02]  /*2710*/  LDG.E R0, desc[UR36][R2.64] ;  /* 0x0000002402007981 */ /* 0x000ea4000c1e1900 */
[----:B--2---:R-:W-:Y:S01]  /*2720*/  I2FP.F32.S32 R0, R0 ;  /* 0x0000000000007245 */ /* 0x004fe20000201400 */
[----:B------:R-:W-:Y:S06]  /*2730*/  BRA `(.L_x_1922) ;  /* 0x0000000800f47947 */ /* 0x000fec0003800000 */
.L_x_1923:
[----:B------:R-:W2:Y:S02]  /*2740*/  LDG.E.U16 R0, desc[UR36][R2.64] ;  /* 0x0000002402007981 */ /* 0x000ea4000c1e1500 */
[----:B--2---:R-:W0:Y:S01]  /*2750*/  I2F.S16 R0, R0 ;  /* 0x0000000000007306 */ /* 0x004e220000101400 */
[----:B------:R-:W-:Y:S05]  /*2760*/  BRA `(.L_x_1922) ;  /* 0x0000000800e87947 */ /* 0x000fea0003800000 */
.L_x_1918:
        /* <DEDUP_REMOVED lines=8> */
.L_x_1926:
[----:B------:R-:W2:Y:S02]  /*27f0*/  LDG.E.U16 R0, desc[UR36][R2.64] ;  /* 0x0000002402007981 */ /* 0x000ea4000c1e1500 */
[----:B--2---:R-:W-:Y:S01]  /*2800*/  HADD2.F32 R0, -RZ, R0.H0_H0 ;  /* 0x20000000ff007230 */ /* 0x004fe20000004100 */
[----:B------:R-:W-:Y:S06]  /*2810*/  BRA `(.L_x_1922) ;  /* 0x0000000800bc7947 */ /* 0x000fec0003800000 */
.L_x_1925:
        /* <DEDUP_REMOVED lines=8> */
.L_x_1928:
[----:B------:R-:W2:Y:S02]  /*28a0*/  LDG.E.U16 R0, desc[UR36][R2.64] ;  /* 0x0000002402007981 */ /* 0x000ea4000c1e1500 */
[----:B--2---:R-:W-:Y:S01]  /*28b0*/  HADD2.F32 R0, -RZ, R0.H0_H0 ;  /* 0x20000000ff007230 */ /* 0x004fe20000004100 */
[----:B------:R-:W-:Y:S06]  /*28c0*/  BRA `(.L_x_1922) ;  /* 0x0000000800907947 */ /* 0x000fec0003800000 */
.L_x_1927:
[----:B------:R-:W2:Y:S01]  /*28d0*/  LDG.E.64 R2, desc[UR36][R2.64] ;  /* 0x0000002402027981 */ /* 0x000ea2000c1e1b00 */
[----:B------:R-:W-:Y:S01]  /*28e0*/  UMOV UR4, 0xf0000000 ;  /* 0xf000000000047882 */ /* 0x000fe20000000000 */
[----:B------:R-:W-:Y:S01]  /*28f0*/  UMOV UR5, 0x380fffff ;  /* 0x380fffff00057882 */ /* 0x000fe20000000000 */
[----:B--2---:R-:W0:Y:S01]  /*2900*/  F2F.F32.F64 R0, R2 ;  /* 0x0000000200007310 */ /* 0x004e220000301000 */
[----:B------:R-:W-:-:S14]  /*2910*/  DSETP.GEU.AND P0, PT, |R2|, UR4, PT ;  /* 0x0000000402007e2a */ /* 0x000fdc000bf0e200 */
[----:B0-----:R-:W-:Y:S01]  /*2920*/  @!P0 FMUL R0, R0, 1.175494350822287508e-38 ;  /* 0x0080000000008820 */ /* 0x001fe20000400000 */
[----:B------:R-:W-:Y:S06]  /*2930*/  BRA `(.L_x_1922) ;  /* 0x0000000800747947 */ /* 0x000fec0003800000 */
.L_x_1917:
        /* <DEDUP_REMOVED lines=12> */
.L_x_1931:
[----:B------:R-:W2:Y:S01]  /*2a00*/  LDG.E.64 R2, desc[UR36][R2.64] ;  /* 0x0000002402027981 */ /* 0x000ea2000c1e1b00 */
[----:B------:R-:W-:Y:S01]  /*2a10*/  UMOV UR4, 0xf0000000 ;  /* 0xf000000000047882 */ /* 0x000fe20000000000 */
[----:B------:R-:W-:Y:S01]  /*2a20*/  UMOV UR5, 0x380fffff ;  /* 0x380fffff00057882 */ /* 0x000fe20000000000 */
[----:B--2---:R-:W0:Y:S01]  /*2a30*/  F2F.F32.F64 R0, R2 ;  /* 0x0000000200007310 */ /* 0x004e220000301000 */
[----:B------:R-:W-:-:S14]  /*2a40*/  DSETP.GEU.AND P0, PT, |R2|, UR4, PT ;  /* 0x0000000402007e2a */ /* 0x000fdc000bf0e200 */
[----:B0-----:R-:W-:Y:S01]  /*2a50*/  @!P0 FMUL R0, R0, 1.175494350822287508e-38 ;  /* 0x0080000000008820 */ /* 0x001fe20000400000 */
[----:B------:R-:W-:Y:S06]  /*2a60*/  BRA `(.L_x_1922) ;  /* 0x0000000800287947 */ /* 0x000fec0003800000 */
.L_x_1930:
        /* <DEDUP_REMOVED lines=23> */
[----:B------:R-:W-:Y:S01]  /*2be0*/  LOP3.LUT R0, R5, 0x80000000, R0, 0xf8, !PT ;  /* 0x8000000005007812 */ /* 0x000fe200078ef800 */
[----:B------:R-:W-:Y:S06]  /*2bf0*/  BRA `(.L_x_1922) ;  /* 0x0000000400c47947 */ /* 0x000fec0003800000 */
.L_x_1933:
        /* <DEDUP_REMOVED lines=12> */
.L_x_1932:
[----:B------:R-:W2:Y:S02]  /*2cc0*/  LDG.E.U16 R0, desc[UR36][R2.64] ;  /* 0x0000002402007981 */ /* 0x000ea4000c1e1500 */
[----:B--2---:R-:W-:Y:S01]  /*2cd0*/  IMAD.U32 R0, R0, 0x10000, RZ ;  /* 0x0001000000007824 */ /* 0x004fe200078e00ff */
[----:B------:R-:W-:Y:S06]  /*2ce0*/  BRA `(.L_x_1922) ;  /* 0x0000000400887947 */ /* 0x000fec0003800000 */
.L_x_1929:
        /* <DEDUP_REMOVED lines=11> */
.L_x_1936:
[----:B------:R-:W2:Y:S01]  /*2da0*/  LDG.E.U8 R3, desc[UR36][R2.64] ;  /* 0x0000002402037981 */ /* 0x000ea2000c1e1100 */
        /* <DEDUP_REMOVED lines=19> */
.L_x_1938:
[----:B------:R-:W-:Y:S05]  /*2ee0*/  BSYNC.RECONVERGENT B0 ;  /* 0x0000000000007941 */ /* 0x000fea0003800200 */
.L_x_1937:
[----:B------:R-:W-:Y:S01]  /*2ef0*/  IMAD.SHL.U32 R0, R0, 0x100000, RZ ;  /* 0x0010000000007824 */ /* 0x000fe200078e00ff */
[----:B------:R-:W-:-:S04]  /*2f00*/  LEA R2, R2, 0x3b800000, 0x17 ;  /* 0x3b80000002027811 */ /* 0x000fc800078eb8ff */
[----:B------:R-:W-:Y:S01]  /*2f10*/  LOP3.LUT R0, R2, R0, R7, 0xfe, !PT ;  /* 0x0000000002007212 */ /* 0x000fe200078efe07 */
[----:B------:R-:W-:Y:S06]  /*2f20*/  BRA `(.L_x_1922) ;  /* 0x0000000000f87947 */ /* 0x000fec0003800000 */
.L_x_1935:
        /* <DEDUP_REMOVED lines=20> */
.L_x_1940:
[----:B------:R-:W-:Y:S05]  /*3070*/  BSYNC.RECONVERGENT B0 ;  /* 0x0000000000007941 */ /* 0x000fea0003800200 */
.L_x_1939:
[----:B------:R-:W-:Y:S02]  /*3080*/  SHF.L.U32 R0, R0, 0x15, RZ ;  /* 0x0000001500007819 */ /* 0x000fe400000006ff */
[----:B------:R-:W-:-:S04]  /*3090*/  LEA R2, R2, 0x37800000, 0x17 ;  /* 0x3780000002027811 */ /* 0x000fc800078eb8ff */
[----:B------:R-:W-:Y:S01]  /*30a0*/  LOP3.LUT R0, R2, R0, R7, 0xfe, !PT ;  /* 0x0000000002007212 */ /* 0x000fe200078efe07 */
[----:B------:R-:W-:Y:S06]  /*30b0*/  BRA `(.L_x_1922) ;  /* 0x0000000000947947 */ /* 0x000fec0003800000 */
.L_x_1934:
[----:B------:R-:W-:-:S09]  /*30c0*/  UISETP.NE.AND UP0, UPT, UR4, 0x1c, UPT ;  /* 0x0000001c0400788c */ /* 0x000fd2000bf05270 */
[----:B------:R-:W-:Y:S05]  /*30d0*/  BRA.U !UP0, `(.L_x_1941) ;  /* 0x0000000108847547 */ /* 0x000fea000b800000 */
[----:B------:R-:W-:-:S09]  /*30e0*/  UISETP.NE.AND UP0, UPT, UR4, 0x1d, UPT ;  /* 0x0000001d0400788c */ /* 0x000fd2000bf05270 */
[----:B------:R-:W-:Y:S05]  /*30f0*/  BRA.U !UP0, `(.L_x_1942) ;  /* 0x0000000108707547 */ /* 0x000fea000b800000 */
[----:B------:R-:W-:-:S09]  /*3100*/  UISETP.NE.AND UP0, UPT, UR4, 0x2c, UPT ;  /* 0x0000002c0400788c */ /* 0x000fd2000bf05270 */
[----:B------:R-:W-:Y:S05]  /*3110*/  BRA.U !UP0, `(.L_x_1943) ;  /* 0x0000000108487547 */ /* 0x000fea000b800000 */
.L_x_1921:
[----:B------:R-:W-:Y:S01]  /*3120*/  MOV R2, 0x0 ;  /* 0x0000000000027802 */ /* 0x000fe20000000f00 */
[----:B------:R-:W0:Y:S01]  /*3130*/  LDCU.64 UR4, c[0x4][0x128] ;  /* 0x01002500ff0477ac */ /* 0x000e220008000a00 */
[----:B------:R-:W-:Y:S02]  /*3140*/  HFMA2 R13, -RZ, RZ, 0, 0 ;  /* 0x00000000ff0d7431 */ /* 0x000fe400000001ff */
[----:B------:R-:W-:Y:S01]  /*3150*/  IMAD.MOV.U32 R8, RZ, RZ, 0x4e ;  /* 0x0000004eff087424 */ /* 0x000fe200078e00ff */
[----:B------:R-:W2:Y:S01]  /*3160*/  LDCU.64 UR6, c[0x4][0x130] ;  /* 0x01002600ff0677ac */ /* 0x000ea20008000a00 */
[----:B------:R-:W3:Y:S01]  /*3170*/  LDC.64 R2, c[0x4][R2] ;  /* 0x0100000002027b82 */ /* 0x000ee20000000a00 */
[----:B------:R-:W-:Y:S01]  /*3180*/  IMAD.MOV.U32 R12, RZ, RZ, 0x1 ;  /* 0x00000001ff0c7424 */ /* 0x000fe200078e00ff */
[----:B------:R-:W4:Y:S01]  /*3190*/  LDCU.64 UR8, c[0x4][0x18] ;  /* 0x01000300ff0877ac */ /* 0x000f220008000a00 */
[----:B0-----:R-:W-:Y:S02]  /*31a0*/  IMAD.U32 R4, RZ, RZ, UR4 ;  /* 0x00000004ff047e24 */ /* 0x001fe4000f8e00ff */
[----:B------:R-:W-:Y:S01]  /*31b0*/  IMAD.U32 R5, RZ, RZ, UR5 ;  /* 0x00000005ff057e24 */ /* 0x000fe2000f8e00ff */
[----:B--2---:R-:W-:Y:S01]  /*31c0*/  MOV R6, UR6 ;  /* 0x0000000600067c02 */ /* 0x004fe20008000f00 */
[----:B------:R-:W-:-:S02]  /*31d0*/  IMAD.U32 R7, RZ, RZ, UR7 ;  /* 0x00000007ff077e24 */ /* 0x000fc4000f8e00ff */
[----:B----4-:R-:W-:Y:S01]  /*31e0*/  IMAD.U32 R10, RZ, RZ, UR8 ;  /* 0x00000008ff0a7e24 */ /* 0x010fe2000f8e00ff */
[----:B------:R-:W-:-:S07]  /*31f0*/  MOV R11, UR9 ;  /* 0x00000009000b7c02 */ /* 0x000fce0008000f00 */
[----:B------:R-:W-:-:S07]  /*3200*/  LEPC R20, `(.L_x_1944) ;  /* 0x000000001014794e */ /* 0x000fce0000000000 */
[----:B-1-3-5:R-:W-:Y:S05]  /*3210*/  CALL.ABS.NOINC R2 ;  /* 0x0000000002007343 */ /* 0x02afea0003c00000 */
.L_x_1944:
[----:B------:R-:W-:Y:S01]  /*3220*/  IMAD.MOV.U32 R0, RZ, RZ, RZ ;  /* 0x000000ffff007224 */ /* 0x000fe200078e00ff */
[----:B------:R-:W-:Y:S06]  /*3230*/  BRA `(.L_x_1922) ;  /* 0x0000000000347947 */ /* 0x000fec0003800000 */
.L_x_1943:
[----:B------:R-:W2:Y:S01]  /*3240*/  LDG.E.U8 R2, desc[UR36][R2.64] ;  /* 0x0000002402027981 */ /* 0x000ea2000c1e1100 */
[----:B------:R-:W-:Y:S01]  /*3250*/  IMAD.MOV.U32 R0, RZ, RZ, 0x400000 ;  /* 0x00400000ff007424 */ /* 0x000fe200078e00ff */
[----:B--2---:R-:W-:-:S13]  /*3260*/  ISETP.NE.AND P0, PT, R2, RZ, PT ;  /* 0x000000ff0200720c */ /* 0x004fda0003f05270 */
[----:B------:R-:W-:Y:S05]  /*3270*/  @!P0 BRA `(.L_x_1922) ;  /* 0x0000000000248947 */ /* 0x000fea0003800000 */
[----:B------:R-:W-:-:S13]  /*3280*/  ISETP.NE.AND P0, PT, R2, 0xff, PT ;  /* 0x000000ff0200780c */ /* 0x000fda0003f05270 */
[----:B------:R-:W-:Y:S01]  /*3290*/  @!P0 MOV R0, 0x7f800001 ;  /* 0x7f80000100008802 */ /* 0x000fe20000000f00 */
[----:B------:R-:W-:Y:S01]  /*32a0*/  @P0 IMAD.SHL.U32 R0, R2, 0x800000, RZ ;  /* 0x0080000002000824 */ /* 0x000fe200078e00ff */
[----:B------:R-:W-:Y:S06]  /*32b0*/  BRA `(.L_x_1922) ;  /* 0x0000000000147947 */ /* 0x000fec0003800000 */
.L_x_1942:
[----:B------:R-:W2:Y:S02]  /*32c0*/  LDG.E.64 R2, desc[UR36][R2.64] ;  /* 0x0000002402027981 */ /* 0x000ea4000c1e1b00 */
[----:B--2---:R0:W2:Y:S01]  /*32d0*/  I2F.U64 R0, R2 ;  /* 0x0000000200007312 */ /* 0x0040a20000301000 */
[----:B------:R-:W-:Y:S05]  /*32e0*/  BRA `(.L_x_1922) ;  /* 0x0000000000087947 */ /* 0x000fea0003800000 */
.L_x_1941:
[----:B------:R-:W2:Y:S02]  /*32f0*/  LDG.E R0, desc[UR36][R2.64] ;  /* 0x0000002402007981 */ /* 0x000ea4000c1e1900 */
[----:B--2---:R-:W-:-:S07]  /*3300*/  I2FP.F32.U32 R0, R0 ;  /* 0x0000000000007245 */ /* 0x004fce0000201000 */
.L_x_1922:
[----:B------:R-:W-:Y:S05]  /*3310*/  BSYNC.RECONVERGENT B6 ;  /* 0x0000000000067941 */ /* 0x000fea0003800200 */
.L_x_1916:
[----:B------:R-:W0:Y:S01]  /*3320*/  LDCU.64 UR4, c[0x0][0x600] ;  /* 0x0000c000ff0477ac */ /* 0x000e220008000a00 */
[----:B------:R-:W3:Y:S01]  /*3330*/  LDCU.64 UR6, c[0x0][0x5e8] ;  /* 0x0000bd00ff0677ac */ /* 0x000ee20008000a00 */
[----:B0-2--5:R-:W-:Y:S01]  /*3340*/  FMUL.FTZ R0, R0, UR4 ;  /* 0x0000000400007c20 */ /* 0x025fe20008410000 */
[----:B------:R-:W-:Y:S01]  /*3350*/  ULOP3.LUT UR4, UR40, 0xff, URZ, 0xc0, !UPT ;  /* 0x000000ff28047892 */ /* 0x000fe2000f8ec0ff */
[----:B---34-:R-:W-:-:S03]  /*3360*/  IADD3 R2, P1, PT, R16, UR6, RZ ;  /* 0x0000000610027c10 */ /* 0x018fc6000ff3e0ff */
[----:B------:R-:W-:Y:S01]  /*3370*/  UISETP.GT.AND UP0, UPT, UR4, 0x9, UPT ;  /* 0x000000090400788c */ /* 0x000fe2000bf04270 */
[----:B------:R-:W-:-:S13]  /*3380*/  FSETP.GT.FTZ.AND P0, PT, R0, UR5, PT ;  /* 0x0000000500007c0b */ /* 0x000fda000bf14000 */
[----:B------:R-:W-:-:S04]  /*3390*/  @!P0 FMUL.FTZ R0, R0, 1.4426950216293334961 ;  /* 0x3fb8aa3b00008820 */ /* 0x000fc80000410000 */
[----:B------:R-:W0:Y:S02]  /*33a0*/  @!P0 MUFU.EX2 R3, R0 ;  /* 0x0000000000038308 */ /* 0x000e240000000800 */
[----:B0-----:R-:W-:Y:S01]  /*33b0*/  @!P0 FADD.FTZ R5, R3, 1 ;  /* 0x3f80000003058421 */ /* 0x001fe20000010000 */
[----:B-1----:R-:W-:Y:S01]  /*33c0*/  @!P0 FMUL.FTZ R4, R18, R3 ;  /* 0x0000000312048220 */ /* 0x002fe20000410000 */
[----:B------:R-:W-:-:S04]  /*33d0*/  IMAD.X R3, RZ, RZ, UR7, P1 ;  /* 0x00000007ff037e24 */ /* 0x000fc800088e06ff */
[----:B------:R-:W0:Y:S02]  /*33e0*/  @!P0 MUFU.RCP R5, R5 ;  /* 0x0000000500058308 */ /* 0x000e240000001000 */
[----:B0-----:R-:W-:Y:S01]  /*33f0*/  @!P0 FMUL.FTZ R18, R4, R5 ;  /* 0x0000000504128220 */ /* 0x001fe20000410000 */
        /* <DEDUP_REMOVED lines=9> */
[----:B------:R-:W0:Y:S02]  /*3490*/  F2I.FTZ.TRUNC.NTZ R5, R18 ;  /* 0x0000001200057305 */ /* 0x000e24000021f100 */
[----:B0-----:R0:W-:Y:S01]  /*34a0*/  STG.E.U8 desc[UR36][R2.64], R5 ;  /* 0x0000000502007986 */ /* 0x0011e2000c101124 */
[----:B------:R-:W-:Y:S05]  /*34b0*/  BRA `(.L_x_1950) ;  /* 0x0000000c003c7947 */ /* 0x000fea0003800000 */
.L_x_1948:
[----:B------:R-:W0:Y:S02]  /*34c0*/  F2I.S64.TRUNC R18, R18 ;  /* 0x0000001200127311 */ /* 0x000e24000020d900 */
[----:B0-----:R-:W-:-:S05]  /*34d0*/  MOV R5, R18 ;  /* 0x0000001200057202 */ /* 0x001fca0000000f00 */
[----:B------:R0:W-:Y:S01]  /*34e0*/  STG.E.U8 desc[UR36][R2.64], R5 ;  /* 0x0000000502007986 */ /* 0x0001e2000c101124 */
[----:B------:R-:W-:Y:S05]  /*34f0*/  BRA `(.L_x_1950) ;  /* 0x0000000c002c7947 */ /* 0x000fea0003800000 */
.L_x_1947:
[----:B------:R-:W-:-:S09]  /*3500*/  UISETP.NE.AND UP0, UPT, UR4, 0x2, UPT ;  /* 0x000000020400788c */ /* 0x000fd2000bf05270 */
[----:B------:R-:W-:Y:S05]  /*3510*/  BRA.U !UP0, `(.L_x_1951) ;  /* 0x0000000108287547 */ /* 0x000fea000b800000 */
[----:B------:R-:W-:-:S09]  /*3520*/  UISETP.NE.AND UP0, UPT, UR4, 0x3, UPT ;  /* 0x000000030400788c */ /* 0x000fd2000bf05270 */
[----:B------:R-:W-:Y:S05]  /*3530*/  BRA.U !UP0, `(.L_x_1952) ;  /* 0x0000000108147547 */ /* 0x000fea000b800000 */
[----:B------:R-:W-:-:S09]  /*3540*/  UISETP.NE.AND UP0, UPT, UR4, 0x4, UPT ;  /* 0x000000040400788c */ /* 0x000fd2000bf05270 */
[----:B------:R-:W-:Y:S05]  /*3550*/  BRA.U UP0, `(.L_x_1949) ;  /* 0x0000000900807547 */ /* 0x000fea000b800000 */
[----:B------:R-:W0:Y:S02]  /*3560*/  F2I.S64.TRUNC R18, R18 ;  /* 0x0000001200127311 */ /* 0x000e24000020d900 */
[----:B0-----:R0:W-:Y:S01]  /*3570*/  STG.E.64 desc[UR36][R2.64], R18 ;  /* 0x0000001202007986 */ /* 0x0011e2000c101b24 */
[----:B------:R-:W-:Y:S05]  /*3580*/  BRA `(.L_x_1950) ;  /* 0x0000000c00087947 */ /* 0x000fea0003800000 */
.L_x_1952:
[----:B------:R-:W0:Y:S02]  /*3590*/  F2I.FTZ.TRUNC.NTZ R5, R18 ;  /* 0x0000001200057305 */ /* 0x000e24000021f100 */
[----:B0-----:R0:W-:Y:S01]  /*35a0*/  STG.E desc[UR36][R2.64], R5 ;  /* 0x0000000502007986 */ /* 0x0011e2000c101924 */
[----:B------:R-:W-:Y:S05]  /*35b0*/  BRA `(.L_x_1950) ;  /* 0x0000000800fc7947 */ /* 0x000fea0003800000 */
.L_x_1951:
[----:B------:R-:W0:Y:S02]  /*35c0*/  F2I.FTZ.TRUNC.NTZ R5, R18 ;  /* 0x0000001200057305 */ /* 0x000e24000021f100 */
[----:B0-----:R0:W-:Y:S01]  /*35d0*/  STG.E.U16 desc[UR36][R2.64], R5 ;  /* 0x0000000502007986 */ /* 0x0011e2000c101524 */
[----:B------:R-:W-:Y:S05]  /*35e0*/  BRA `(.L_x_1950) ;  /* 0x0000000800f07947 */ /* 0x000fea0003800000 */
.L_x_1946:
[----:B------:R-:W-:-:S09]  /*35f0*/  UISETP.GT.AND UP0, UPT, UR4, 0x6, UPT ;  /* 0x000000060400788c */ /* 0x000fd2000bf04270 */
[----:B------:R-:W-:Y:S05]  /*3600*/  BRA.U UP0, `(.L_x_1953) ;  /* 0x0000000100247547 */ /* 0x000fea000b800000 */
[----:B------:R-:W-:-:S09]  /*3610*/  UISETP.NE.AND UP0, UPT, UR4, 0x5, UPT ;  /* 0x000000050400788c */ /* 0x000fd2000bf05270 */
[----:B------:R-:W-:Y:S05]  /*3620*/  BRA.U !UP0, `(.L_x_1954) ;  /* 0x0000000108107547 */ /* 0x000fea000b800000 */
[----:B------:R-:W-:-:S09]  /*3630*/  UISETP.NE.AND UP0, UPT, UR4, 0x6, UPT ;  /* 0x000000060400788c */ /* 0x000fd2000bf05270 */
[----:B------:R-:W-:Y:S05]  /*3640*/  BRA.U UP0, `(.L_x_1949) ;  /* 0x0000000900447547 */ /* 0x000fea000b800000 */
[----:B------:R1:W-:Y:S01]  /*3650*/  STG.E desc[UR36][R2.64], R18 ;  /* 0x0000001202007986 */ /* 0x0003e2000c101924 */
[----:B------:R-:W-:Y:S05]  /*3660*/  BRA `(.L_x_1950) ;  /* 0x0000000800d07947 */ /* 0x000fea0003800000 */
.L_x_1954:
[----:B------:R-:W-:-:S05]  /*3670*/  F2FP.F16.F32.PACK_AB R18, RZ, R18 ;  /* 0x00000012ff12723e */ /* 0x000fca00000000ff */
[----:B------:R0:W-:Y:S01]  /*3680*/  STG.E.U16 desc[UR36][R2.64], R18 ;  /* 0x0000001202007986 */ /* 0x0001e2000c101524 */
[----:B------:R-:W-:Y:S05]  /*3690*/  BRA `(.L_x_1950) ;  /* 0x0000000800c47947 */ /* 0x000fea0003800000 */
.L_x_1953:
[----:B------:R-:W-:-:S09]  /*36a0*/  UISETP.NE.AND UP0, UPT, UR4, 0x7, UPT ;  /* 0x000000070400788c */ /* 0x000fd2000bf05270 */
[----:B------:R-:W-:Y:S05]  /*36b0*/  BRA.U !UP0, `(.L_x_1955) ;  /* 0x00000001082c7547 */ /* 0x000fea000b800000 */
[----:B------:R-:W-:-:S09]  /*36c0*/  UISETP.NE.AND UP0, UPT, UR4, 0x8, UPT ;  /* 0x000000080400788c */ /* 0x000fd2000bf05270 */
[----:B------:R-:W-:Y:S05]  /*36d0*/  BRA.U !UP0, `(.L_x_1956) ;  /* 0x0000000108147547 */ /* 0x000fea000b800000 */
[----:B------:R-:W-:-:S09]  /*36e0*/  UISETP.NE.AND UP0, UPT, UR4, 0x9, UPT ;  /* 0x000000090400788c */ /* 0x000fd2000bf05270 */
[----:B------:R-:W-:Y:S05]  /*36f0*/  BRA.U UP0, `(.L_x_1949) ;  /* 0x0000000900187547 */ /* 0x000fea000b800000 */
[----:B------:R-:W-:-:S05]  /*3700*/  IMAD.MOV.U32 R19, RZ, RZ, RZ ;  /* 0x000000ffff137224 */ /* 0x000fca00078e00ff */
[----:B------:R3:W-:Y:S01]  /*3710*/  STG.E.64 desc[UR36][R2.64], R18 ;  /* 0x0000001202007986 */ /* 0x0007e2000c101b24 */
[----:B------:R-:W-:Y:S05]  /*3720*/  BRA `(.L_x_1950) ;  /* 0x0000000800a07947 */ /* 0x000fea0003800000 */
.L_x_1956:
[----:B------:R-:W-:-:S04]  /*3730*/  F2FP.F16.F32.PACK_AB R5, RZ, R18 ;  /* 0x00000012ff05723e */ /* 0x000fc800000000ff */
[----:B------:R-:W-:-:S05]  /*3740*/  PRMT R5, R5, 0x5410, RZ ;  /* 0x0000541005057816 */ /* 0x000fca00000000ff */
[----:B------:R2:W-:Y:S01]  /*3750*/  STG.E desc[UR36][R2.64], R5 ;  /* 0x0000000502007986 */ /* 0x0005e2000c101924 */
[----:B------:R-:W-:Y:S05]  /*3760*/  BRA `(.L_x_1950) ;  /* 0x0000000800907947 */ /* 0x000fea0003800000 */
.L_x_1955:
[----:B------:R-:W-:-:S06]  /*3770*/  FMUL.FTZ R4, R18, 1 ;  /* 0x3f80000012047820 */ /* 0x000fcc0000410000 */
[----:B------:R-:W0:Y:S02]  /*3780*/  F2F.F64.F32 R4, R4 ;  /* 0x0000000400047310 */ /* 0x000e240000201800 */
[----:B0-----:R4:W-:Y:S01]  /*3790*/  STG.E.64 desc[UR36][R2.64], R4 ;  /* 0x0000000402007986 */ /* 0x0019e2000c101b24 */
[----:B------:R-:W-:Y:S05]  /*37a0*/  BRA `(.L_x_1950) ;  /* 0x0000000800807947 */ /* 0x000fea0003800000 */
.L_x_1945:
        /* <DEDUP_REMOVED lines=8> */
[----:B------:R-:W-:-:S04]  /*3830*/  FSETP.NEU.FTZ.AND P0, PT, R18, RZ, PT ;  /* 0x000000ff1200720b */ /* 0x000fc80003f1d000 */
[----:B------:R-:W-:-:S05]  /*3840*/  SEL R5, RZ, 0x1, !P0 ;  /* 0x00000001ff057807 */ /* 0x000fca0004000000 */
[----:B------:R0:W-:Y:S01]  /*3850*/  STG.E.U8 desc[UR36][R2.64], R5 ;  /* 0x0000000502007986 */ /* 0x0001e2000c101124 */
[----:B------:R-:W-:Y:S05]  /*3860*/  BRA `(.L_x_1950) ;  /* 0x0000000800507947 */ /* 0x000fea0003800000 */
.L_x_1959:
[----:B------:R-:W-:Y:S01]  /*3870*/  FMUL.FTZ R4, R18, 1 ;  /* 0x3f80000012047820 */ /* 0x000fe20000410000 */
[----:B------:R-:W-:-:S05]  /*3880*/  CS2R R6, SRZ ;  /* 0x0000000000067805 */ /* 0x000fca000001ff00 */
[----:B------:R-:W0:Y:S02]  /*3890*/  F2F.F64.F32 R4, R4 ;  /* 0x0000000400047310 */ /* 0x000e240000201800 */
[----:B0-----:R0:W-:Y:S01]  /*38a0*/  STG.E.128 desc[UR36][R2.64], R4 ;  /* 0x0000000402007986 */ /* 0x0011e2000c101d24 */
[----:B------:R-:W-:Y:S05]  /*38b0*/  BRA `(.L_x_1950) ;  /* 0x00000008003c7947 */ /* 0x000fea0003800000 */
.L_x_1958:
[----:B------:R-:W-:-:S09]  /*38c0*/  UISETP.NE.AND UP0, UPT, UR4, 0xf, UPT ;  /* 0x0000000f0400788c */ /* 0x000fd2000bf05270 */
[----:B------:R-:W-:Y:S05]  /*38d0*/  BRA.U !UP0, `(.L_x_1960) ;  /* 0x0000000108987547 */ /* 0x000fea000b800000 */
[----:B------:R-:W-:-:S09]  /*38e0*/  UISETP.NE.AND UP0, UPT, UR4, 0x17, UPT ;  /* 0x000000170400788c */ /* 0x000fd2000bf05270 */
[----:B------:R-:W-:Y:S05]  /*38f0*/  BRA.U !UP0, `(.L_x_1961) ;  /* 0x0000000108487547 */ /* 0x000fea000b800000 */
[----:B------:R-:W-:-:S09]  /*3900*/  UISETP.NE.AND UP0, UPT, UR4, 0x18, UPT ;  /* 0x000000180400788c */ /* 0x000fd2000bf05270 */
[----:B------:R-:W-:Y:S05]  /*3910*/  BRA.U UP0, `(.L_x_1949) ;  /* 0x0000000500907547 */ /* 0x000fea000b800000 */
[----:B------:R-:W-:Y:S01]  /*3920*/  LOP3.LUT R4, R18, 0x7fffffff, RZ, 0xc0, !PT ;  /* 0x7fffffff12047812 */ /* 0x000fe200078ec0ff */
[----:B------:R-:W-:Y:S01]  /*3930*/  BSSY.RECONVERGENT B0, `(.L_x_1962) ;  /* 0x000000b000007945 */ /* 0x000fe20003800200 */
[----:B------:R-:W-:Y:S01]  /*3940*/  SHF.R.U32.HI R7, RZ, 0x18, R18 ;  /* 0x00000018ff077819 */ /* 0x000fe20000011612 */
[----:B------:R-:W-:Y:S01]  /*3950*/  IMAD.MOV.U32 R0, RZ, RZ, 0x7f ;  /* 0x0000007fff007424 */ /* 0x000fe200078e00ff */
        /* <DEDUP_REMOVED lines=8> */
.L_x_1963:
[----:B------:R-:W-:Y:S05]  /*39e0*/  BSYNC.RECONVERGENT B0 ;  /* 0x0000000000007941 */ /* 0x000fea0003800200 */
.L_x_1962:
[----:B------:R-:W-:-:S05]  /*39f0*/  LOP3.LUT R7, R0, 0x80, R7, 0xf8, !PT ;  /* 0x0000008000077812 */ /* 0x000fca00078ef807 */
[----:B------:R0:W-:Y:S01]  /*3a00*/  STG.E.U8 desc[UR36][R2.64], R7 ;  /* 0x0000000702007986 */ /* 0x0001e2000c101124 */
[----:B------:R-:W-:Y:S05]  /*3a10*/  BRA `(.L_x_1950) ;  /* 0x0000000400e47947 */ /* 0x000fea0003800000 */
.L_x_1961:
[----:B------:R-:W-:Y:S01]  /*3a20*/  LOP3.LUT R4, R18, 0x7fffffff, RZ, 0xc0, !PT ;  /* 0x7fffffff12047812 */ /* 0x000fe200078ec0ff */
[----:B------:R-:W-:Y:S01]  /*3a30*/  BSSY.RECONVERGENT B0, `(.L_x_1964) ;  /* 0x000000d000007945 */ /* 0x000fe20003800200 */
[----:B------:R-:W-:Y:S02]  /*3a40*/  SHF.R.U32.HI R7, RZ, 0x18, R18 ;  /* 0x00000018ff077819 */ /* 0x000fe40000011612 */
[----:B------:R-:W-:-:S13]  /*3a50*/  ISETP.GE.U32.AND P1, PT, R4, 0x47800000, PT ;  /* 0x478000000400780c */ /* 0x000fda0003f26070 */
[----:B------:R-:W-:Y:S02]  /*3a60*/  @P1 ISETP.GT.U32.AND P0, PT, R4, 0x7f800000, PT ;  /* 0x7f8000000400180c */ /* 0x000fe40003f04070 */
[----:B------:R-:W-:-:S04]  /*3a70*/  @P1 MOV R0, 0x7f ;  /* 0x0000007f00001802 */ /* 0x000fc80000000f00 */
[----:B------:R-:W-:Y:S01]  /*3a80*/  @P1 SEL R0, R0, 0x7c, P0 ;  /* 0x0000007c00001807 */ /* 0x000fe20000000000 */
[----:B------:R-:W-:Y:S06]  /*3a90*/  @P1 BRA `(.L_x_1965) ;  /* 0x0000000000181947 */ /* 0x000fec0003800000 */
[----:B------:R-:W-:-:S13]  /*3aa0*/  ISETP.GT.U32.AND P0, PT, R4, 0x387fffff, PT ;  /* 0x387fffff0400780c */ /* 0x000fda0003f04070 */
[----:B------:R-:W-:-:S04]  /*3ab0*/  @P0 SHF.R.U32.HI R0, RZ, 0x15, R18 ;  /* 0x00000015ff000819 */ /* 0x000fc80000011612 */
[----:B------:R-:W-:Y:S01]  /*3ac0*/  @P0 LOP3.LUT R5, R0, 0x1, RZ, 0xc0, !PT ;  /* 0x0000000100050812 */ /* 0x000fe200078ec0ff */
[----:B------:R-:W-:-:S03]  /*3ad0*/  @!P0 FADD.FTZ R0, R4, 128 ;  /* 0x4300000004008421 */ /* 0x000fc60000010000 */
[----:B------:R-:W-:-:S04]  /*3ae0*/  @P0 IADD3 R5, PT, PT, R18, 0x80fffff, R5 ;  /* 0x080fffff12050810 */ /* 0x000fc80007ffe005 */
[----:B------:R-:W-:-:S07]  /*3af0*/  @P0 SHF.R.U32.HI R0, RZ, 0x15, R5 ;  /* 0x00000015ff000819 */ /* 0x000fce0000011605 */
.L_x_1965:
[----:B------:R-:W-:Y:S05]  /*3b00*/  BSYNC.RECONVERGENT B0 ;  /* 0x0000000000007941 */ /* 0x000fea0003800200 */
.L_x_1964:
[----:B------:R-:W-:-:S05]  /*3b10*/  LOP3.LUT R5, R0, 0x80, R7, 0xf8, !PT ;  /* 0x0000008000057812 */ /* 0x000fca00078ef807 */
[----:B------:R0:W-:Y:S01]  /*3b20*/  STG.E.U8 desc[UR36][R2.64], R5 ;  /* 0x0000000502007986 */ /* 0x0001e2000c101124 */
[----:B------:R-:W-:Y:S05]  /*3b30*/  BRA `(.L_x_1950) ;  /* 0x00000004009c7947 */ /* 0x000fea0003800000 */
.L_x_1960:
[----:B------:R-:W-:-:S05]  /*3b40*/  F2FP.BF16.F32.PACK_AB R18, RZ, R18 ;  /* 0x00000012ff12723e */ /* 0x000fca00000010ff */
[----:B------:R0:W-:Y:S01]  /*3b50*/  STG.E.U16 desc[UR36][R2.64], R18 ;  /* 0x0000001202007986 */ /* 0x0001e2000c101524 */
[----:B------:R-:W-:Y:S05]  /*3b60*/  BRA `(.L_x_1950) ;  /* 0x0000000400907947 */ /* 0x000fea0003800000 */
.L_x_1957:
        /* <DEDUP_REMOVED lines=8> */
[----:B------:R-:W0:Y:S02]  /*3bf0*/  F2I.FTZ.U32.TRUNC.NTZ R5, R18 ;  /* 0x0000001200057305 */ /* 0x000e24000021f000 */
[----:B0-----:R0:W-:Y:S01]  /*3c00*/  STG.E.U16 desc[UR36][R2.64], R5 ;  /* 0x0000000502007986 */ /* 0x0011e2000c101524 */
[----:B------:R-:W-:Y:S05]  /*3c10*/  BRA `(.L_x_1950) ;  /* 0x0000000400647947 */ /* 0x000fea0003800000 */
.L_x_1968:
[----:B------:R-:W-:Y:S01]  /*3c20*/  LOP3.LUT R4, R18, 0x7fffffff, RZ, 0xc0, !PT ;  /* 0x7fffffff12047812 */ /* 0x000fe200078ec0ff */
[----:B------:R-:W-:Y:S01]  /*3c30*/  BSSY.RECONVERGENT B0, `(.L_x_1969) ;  /* 0x0000013000007945 */ /* 0x000fe20003800200 */
[----:B------:R-:W-:Y:S02]  /*3c40*/  IMAD.MOV.U32 R0, RZ, RZ, 0x80 ;  /* 0x00000080ff007424 */ /* 0x000fe400078e00ff */
        /* <DEDUP_REMOVED lines=9> */
.L_x_1971:
[----:B------:R-:W-:-:S04]  /*3ce0*/  SHF.R.U32.HI R0, RZ, 0x14, R18 ;  /* 0x00000014ff007819 */ /* 0x000fc80000011612 */
[----:B------:R-:W-:-:S04]  /*3cf0*/  LOP3.LUT R5, R0, 0x1, RZ, 0xc0, !PT ;  /* 0x0000000100057812 */ /* 0x000fc800078ec0ff */
[----:B------:R-:W-:-:S04]  /*3d00*/  IADD3 R0, PT, PT, R18, 0x487ffff, R5 ;  /* 0x0487ffff12007810 */ /* 0x000fc80007ffe005 */
[----:B------:R-:W-:-:S04]  /*3d10*/  SHF.R.U32.HI R0, RZ, 0x14, R0 ;  /* 0x00000014ff007819 */ /* 0x000fc80000011600 */
[----:B------:R-:W-:-:S07]  /*3d20*/  LOP3.LUT R4, R0, 0xff, RZ, 0xc0, !PT ;  /* 0x000000ff00047812 */ /* 0x000fce00078ec0ff */
.L_x_1972:
[----:B------:R-:W-:-:S04]  /*3d30*/  SHF.R.U32.HI R5, RZ, 0x18, R18 ;  /* 0x00000018ff057819 */ /* 0x000fc80000011612 */
[----:B------:R-:W-:-:S04]  /*3d40*/  LOP3.LUT R4, R4, 0x80, R5, 0xf8, !PT ;  /* 0x0000008004047812 */ /* 0x000fc800078ef805 */
[----:B------:R-:W-:-:S07]  /*3d50*/  PRMT R0, R4, 0x7610, R0 ;  /* 0x0000761004007816 */ /* 0x000fce0000000000 */
.L_x_1970:
[----:B------:R-:W-:Y:S05]  /*3d60*/  BSYNC.RECONVERGENT B0 ;  /* 0x0000000000007941 */ /* 0x000fea0003800200 */
.L_x_1969:
[----:B------:R0:W-:Y:S01]  /*3d70*/  STG.E.U8 desc[UR36][R2.64], R0 ;  /* 0x0000000002007986 */ /* 0x0001e2000c101124 */
[----:B------:R-:W-:Y:S05]  /*3d80*/  BRA `(.L_x_1950) ;  /* 0x0000000400087947 */ /* 0x000fea0003800000 */
.L_x_1967:
        /* <DEDUP_REMOVED lines=12> */
.L_x_1975:
[----:B------:R-:W-:-:S04]  /*3e50*/  SHF.R.U32.HI R0, RZ, 0x15, R18 ;  /* 0x00000015ff007819 */ /* 0x000fc80000011612 */
[----:B------:R-:W-:-:S04]  /*3e60*/  LOP3.LUT R5, R0, 0x1, RZ, 0xc0, !PT ;  /* 0x0000000100057812 */ /* 0x000fc800078ec0ff */
[----:B------:R-:W-:-:S04]  /*3e70*/  IADD3 R0, PT, PT, R18, 0x88fffff, R5 ;  /* 0x088fffff12007810 */ /* 0x000fc80007ffe005 */
[----:B------:R-:W-:-:S04]  /*3e80*/  SHF.R.U32.HI R0, RZ, 0x15, R0 ;  /* 0x00000015ff007819 */ /* 0x000fc80000011600 */
[----:B------:R-:W-:-:S07]  /*3e90*/  LOP3.LUT R4, R0, 0xff, RZ, 0xc0, !PT ;  /* 0x000000ff00047812 */ /* 0x000fce00078ec0ff */
.L_x_1976:
[----:B------:R-:W-:-:S04]  /*3ea0*/  SHF.R.U32.HI R5, RZ, 0x18, R18 ;  /* 0x00000018ff057819 */ /* 0x000fc80000011612 */
[----:B------:R-:W-:-:S04]  /*3eb0*/  LOP3.LUT R4, R4, 0x80, R5, 0xf8, !PT ;  /* 0x0000008004047812 */ /* 0x000fc800078ef805 */
[----:B------:R-:W-:-:S07]  /*3ec0*/  PRMT R0, R4, 0x7610, R0 ;  /* 0x0000761004007816 */ /* 0x000fce0000000000 */
.L_x_1974:
[----:B------:R-:W-:Y:S05]  /*3ed0*/  BSYNC.RECONVERGENT B0 ;  /* 0x0000000000007941 */ /* 0x000fea0003800200 */
.L_x_1973:
[----:B------:R0:W-:Y:S01]  /*3ee0*/  STG.E.U8 desc[UR36][R2.64], R0 ;  /* 0x0000000002007986 */ /* 0x0001e2000c101124 */
[----:B------:R-:W-:Y:S05]  /*3ef0*/  BRA `(.L_x_1950) ;  /* 0x0000000000ac7947 */ /* 0x000fea0003800000 */
.L_x_1966:
[----:B------:R-:W-:-:S09]  /*3f00*/  UISETP.NE.AND UP0, UPT, UR4, 0x1c, UPT ;  /* 0x0000001c0400788c */ /* 0x000fd2000bf05270 */
[----:B------:R-:W-:Y:S05]  /*3f10*/  BRA.U !UP0, `(.L_x_1977) ;  /* 0x00000001089c7547 */ /* 0x000fea000b800000 */
[----:B------:R-:W-:-:S09]  /*3f20*/  UISETP.NE.AND UP0, UPT, UR4, 0x1d, UPT ;  /* 0x0000001d0400788c */ /* 0x000fd2000bf05270 */
[----:B------:R-:W-:Y:S05]  /*3f30*/  BRA.U !UP0, `(.L_x_1978) ;  /* 0x0000000108887547 */ /* 0x000fea000b800000 */
[----:B------:R-:W-:-:S09]  /*3f40*/  UISETP.NE.AND UP0, UPT, UR4, 0x2c, UPT ;  /* 0x0000002c0400788c */ /* 0x000fd2000bf05270 */
[----:B------:R-:W-:Y:S05]  /*3f50*/  BRA.U !UP0, `(.L_x_1979) ;  /* 0x0000000108447547 */ /* 0x000fea000b800000 */
.L_x_1949:
        /* <DEDUP_REMOVED lines=8> */
[----:B0-----:R-:W-:Y:S01]  /*3fe0*/  MOV R4, UR6 ;  /* 0x0000000600047c02 */ /* 0x001fe20008000f00 */
[----:B------:R-:W-:-:S02]  /*3ff0*/  IMAD.U32 R5, RZ, RZ, UR7 ;  /* 0x00000007ff057e24 */ /* 0x000fc4000f8e00ff */
[----:B---3--:R-:W-:Y:S01]  /*4000*/  IMAD.U32 R6, RZ, RZ, UR8 ;  /* 0x00000008ff067e24 */ /* 0x008fe2000f8e00ff */
[----:B------:R-:W-:Y:S01]  /*4010*/  MOV R7, UR9 ;  /* 0x0000000900077c02 */ /* 0x000fe20008000f00 */
[----:B----4-:R-:W-:Y:S02]  /*4020*/  IMAD.U32 R10, RZ, RZ, UR4 ;  /* 0x00000004ff0a7e24 */ /* 0x010fe4000f8e00ff */
[----:B-1----:R-:W-:-:S07]  /*4030*/  IMAD.U32 R11, RZ, RZ, UR5 ;  /* 0x00000005ff0b7e24 */ /* 0x002fce000f8e00ff */
[----:B------:R-:W-:-:S07]  /*4040*/  LEPC R20, `(.L_x_1980) ;  /* 0x000000001014794e */ /* 0x000fce0000000000 */
[----:B--2---:R-:W-:Y:S05]  /*4050*/  CALL.ABS.NOINC R2 ;  /* 0x0000000002007343 */ /* 0x004fea0003c00000 */
.L_x_1980:
[----:B------:R-:W-:Y:S05]  /*4060*/  BRA `(.L_x_1950) ;  /* 0x0000000000507947 */ /* 0x000fea0003800000 */
.L_x_1979:
        /* <DEDUP_REMOVED lines=15> */
.L_x_1978:
[----:B------:R-:W0:Y:S02]  /*4160*/  F2I.U64.TRUNC R18, R18 ;  /* 0x0000001200127311 */ /* 0x000e24000020d800 */
[----:B0-----:R0:W-:Y:S01]  /*4170*/  STG.E.64 desc[UR36][R2.64], R18 ;  /* 0x0000001202007986 */ /* 0x0011e2000c101b24 */
[----:B------:R-:W-:Y:S05]  /*4180*/  BRA `(.L_x_1950) ;  /* 0x0000000000087947 */ /* 0x000fea0003800000 */
.L_x_1977:
[----:B------:R-:W0:Y:S02]  /*4190*/  F2I.FTZ.U32.TRUNC.NTZ R5, R18 ;  /* 0x0000001200057305 */ /* 0x000e24000021f000 */
[----:B0-----:R0:W-:Y:S02]  /*41a0*/  STG.E desc[UR36][R2.64], R5 ;  /* 0x0000000502007986 */ /* 0x0011e4000c101924 */
.L_x_1950:
[----:B------:R-:W-:-:S07]  /*41b0*/  VIADD R17, R17, 0x80 ;  /* 0x0000008011117836 */ /* 0x000fce0000000000 */
.L_x_1885:
[----:B------:R-:W-:Y:S05]  /*41c0*/  BSYNC.RECONVERGENT B7 ;  /* 0x0000000000077941 */ /* 0x000fea0003800200 */
.L_x_1884:
[----:B------:R-:W5:Y:S01]  /*41d0*/  LDCU UR4, c[0x0][0x380] ;  /* 0x00007000ff0477ac */ /* 0x000f620008000800 */
[----:B------:R-:W-:Y:S01]  /*41e0*/  BSSY.RECONVERGENT B7, `(.L_x_1981) ;  /* 0x000040c000077945 */ /* 0x000fe20003800200 */
[----:B-----5:R-:W-:-:S13]  /*41f0*/  ISETP.GE.AND P0, PT, R17, UR4, PT ;  /* 0x0000000411007c0c */ /* 0x020fda000bf06270 */
[----:B------:R-:W-:Y:S05]  /*4200*/  @P0 BRA `(.L_x_1982) ;  /* 0x0000004000240947 */ /* 0x000fea0003800000 */
[----:B------:R-:W5:Y:S01]  /*4210*/  LDCU UR4, c[0x0][0x388] ;  /* 0x00007100ff0477ac */ /* 0x000f620008000800 */
[----:B0-----:R-:W-:Y:S02]  /*4220*/  HFMA2 R0, -RZ, RZ, 0, 0 ;  /* 0x00000000ff007431 */ /* 0x001fe400000001ff */
[----:B---3--:R-:W-:Y:S02]  /*4230*/  IMAD.MOV.U32 R19, RZ, RZ, RZ ;  /* 0x000000ffff137224 */ /* 0x008fe400078e00ff */
        /* <DEDUP_REMOVED lines=350> */
[----:B0-----:R-:W-:-:S07]  /*5820*/  IMAD R19, R5, UR4, R19 ;  /* 0x0000000405137c24 */ /* 0x001fce000f8e0213 */
.L_x_1983:
[----:B------:R-:W1:Y:S01]  /*5830*/  LDCU.64 UR6, c[0x0][0x5f0] ;  /* 0x0000be00ff0677ac */ /* 0x000e620008000a00 */
[----:B------:R-:W-:Y:S01]  /*5840*/  BSSY.RECONVERGENT B6, `(.L_x_1984) ;  /* 0x00000dd000067945 */ /* 0x000fe20003800200 */
        /* <DEDUP_REMOVED lines=14> */
[----:B--2---:R4:W0:Y:S01]  /*5930*/  I2F.S16 R18, R2 ;  /* 0x0000000200127306 */ /* 0x0048220000101400 */
[----:B------:R-:W-:Y:S05]  /*5940*/  BRA `(.L_x_1990) ;  /* 0x0000000c00307947 */ /* 0x000fea0003800000 */
.L_x_1988:
[----:B------:R-:W2:Y:S02]  /*5950*/  LDG.E.U8 R2, desc[UR36][R2.64] ;  /* 0x0000002402027981 */ /* 0x000ea4000c1e1100 */
[----:B--2---:R-:W-:Y:S01]  /*5960*/  I2FP.F32.U32 R18, R2 ;  /* 0x0000000200127245 */ /* 0x004fe20000201000 */
[----:B------:R-:W-:Y:S06]  /*5970*/  BRA `(.L_x_1990) ;  /* 0x0000000c00247947 */ /* 0x000fec0003800000 */
.L_x_1987:
[----:B------:R-:W-:-:S09]  /*5980*/  UISETP.NE.AND UP0, UPT, UR4, 0x2, UPT ;  /* 0x000000020400788c */ /* 0x000fd2000bf05270 */
[----:B------:R-:W-:Y:S05]  /*5990*/  BRA.U !UP0, `(.L_x_1991) ;  /* 0x0000000108287547 */ /* 0x000fea000b800000 */
[----:B------:R-:W-:-:S09]  /*59a0*/  UISETP.NE.AND UP0, UPT, UR4, 0x3, UPT ;  /* 0x000000030400788c */ /* 0x000fd2000bf05270 */
[----:B------:R-:W-:Y:S05]  /*59b0*/  BRA.U !UP0, `(.L_x_1992) ;  /* 0x0000000108147547 */ /* 0x000fea000b800000 */
[----:B------:R-:W-:-:S09]  /*59c0*/  UISETP.NE.AND UP0, UPT, UR4, 0x4, UPT ;  /* 0x000000040400788c */ /* 0x000fd2000bf05270 */
[----:B------:R-:W-:Y:S05]  /*59d0*/  BRA.U UP0, `(.L_x_1989) ;  /* 0x0000000900b07547 */ /* 0x000fea000b800000 */
[----:B------:R-:W2:Y:S02]  /*59e0*/  LDG.E.64 R2, desc[UR36][R2.64] ;  /* 0x0000002402027981 */ /* 0x000ea4000c1e1b00 */
[----:B--2---:R2:W3:Y:S01]  /*59f0*/  I2F.S64 R18, R2 ;  /* 0x0000000200127312 */ /* 0x0044e20000301400 */
[----:B------:R-:W-:Y:S05]  /*5a00*/  BRA `(.L_x_1990) ;  /* 0x0000000c00007947 */ /* 0x000fea0003800000 */
.L_x_1992:
[----:B------:R-:W2:Y:S02]  /*5a10*/  LDG.E R2, desc[UR36][R2.64] ;  /* 0x0000002402027981 */ /* 0x000ea4000c1e1900 */
[----:B--2---:R-:W-:Y:S01]  /*5a20*/  I2FP.F32.S32 R18, R2 ;  /* 0x0000000200127245 */ /* 0x004fe20000201400 */
[----:B------:R-:W-:Y:S06]  /*5a30*/  BRA `(.L_x_1990) ;  /* 0x0000000800f47947 */ /* 0x000fec0003800000 */
.L_x_1991:
[----:B------:R-:W2:Y:S02]  /*5a40*/  LDG.E.U16 R2, desc[UR36][R2.64] ;  /* 0x0000002402027981 */ /* 0x000ea4000c1e1500 */
[----:B--2---:R0:W1:Y:S01]  /*5a50*/  I2F.S16 R18, R2 ;  /* 0x0000000200127306 */ /* 0x0040620000101400 */
[----:B------:R-:W-:Y:S05]  /*5a60*/  BRA `(.L_x_1990) ;  /* 0x0000000800e87947 */ /* 0x000fea0003800000 */
.L_x_1986:
        /* <DEDUP_REMOVED lines=8> */
.L_x_1994:
[----:B------:R-:W2:Y:S02]  /*5af0*/  LDG.E.U16 R2, desc[UR36][R2.64] ;  /* 0x0000002402027981 */ /* 0x000ea4000c1e1500 */
[----:B--2---:R-:W-:Y:S01]  /*5b00*/  HADD2.F32 R18, -RZ, R2.H0_H0 ;  /* 0x20000002ff127230 */ /* 0x004fe20000004100 */
[----:B------:R-:W-:Y:S06]  /*5b10*/  BRA `(.L_x_1990) ;  /* 0x0000000800bc7947 */ /* 0x000fec0003800000 */
.L_x_1993:
        /* <DEDUP_REMOVED lines=8> */
.L_x_1996:
[----:B------:R-:W2:Y:S02]  /*5ba0*/  LDG.E.U16 R2, desc[UR36][R2.64] ;  /* 0x0000002402027981 */ /* 0x000ea4000c1e1500 */
[----:B--2---:R-:W-:Y:S01]  /*5bb0*/  HADD2.F32 R18, -RZ, R2.H0_H0 ;  /* 0x20000002ff127230 */ /* 0x004fe20000004100 */
[----:B------:R-:W-:Y:S06]  /*5bc0*/  BRA `(.L_x_1990) ;  /* 0x0000000800907947 */ /* 0x000fec0003800000 */
.L_x_1995:
[----:B------:R-:W2:Y:S01]  /*5bd0*/  LDG.E.64 R2, desc[UR36][R2.64] ;  /* 0x0000002402027981 */ /* 0x000ea2000c1e1b00 */
[----:B------:R-:W-:Y:S01]  /*5be0*/  UMOV UR4, 0xf0000000 ;  /* 0xf000000000047882 */ /* 0x000fe20000000000 */
[----:B------:R-:W-:Y:S01]  /*5bf0*/  UMOV UR5, 0x380fffff ;  /* 0x380fffff00057882 */ /* 0x000fe20000000000 */
[----:B--2---:R-:W0:Y:S01]  /*5c00*/  F2F.F32.F64 R18, R2 ;  /* 0x0000000200127310 */ /* 0x004e220000301000 */
[----:B------:R-:W-:-:S14]  /*5c10*/  DSETP.GEU.AND P0, PT, |R2|, UR4, PT ;  /* 0x0000000402007e2a */ /* 0x000fdc000bf0e200 */
[----:B0-----:R-:W-:Y:S01]  /*5c20*/  @!P0 FMUL R18, R18, 1.175494350822287508e-38 ;  /* 0x0080000012128820 */ /* 0x001fe20000400000 */
[----:B------:R-:W-:Y:S06]  /*5c30*/  BRA `(.L_x_1990) ;  /* 0x0000000800747947 */ /* 0x000fec0003800000 */
.L_x_1985:
        /* <DEDUP_REMOVED lines=12> */
.L_x_1999:
[----:B------:R-:W2:Y:S01]  /*5d00*/  LDG.E.64 R2, desc[UR36][R2.64] ;  /* 0x0000002402027981 */ /* 0x000ea2000c1e1b00 */
[----:B------:R-:W-:Y:S01]  /*5d10*/  UMOV UR4, 0xf0000000 ;  /* 0xf000000000047882 */ /* 0x000fe20000000000 */
[----:B------:R-:W-:Y:S01]  /*5d20*/  UMOV UR5, 0x380fffff ;  /* 0x380fffff00057882 */ /* 0x000fe20000000000 */
[----:B--2---:R-:W0:Y:S01]  /*5d30*/  F2F.F32.F64 R18, R2 ;  /* 0x0000000200127310 */ /* 0x004e220000301000 */
[----:B------:R-:W-:-:S14]  /*5d40*/  DSETP.GEU.AND P0, PT, |R2|, UR4, PT ;  /* 0x0000000402007e2a */ /* 0x000fdc000bf0e200 */
[----:B0-----:R-:W-:Y:S01]  /*5d50*/  @!P0 FMUL R18, R18, 1.175494350822287508e-38 ;  /* 0x0080000012128820 */ /* 0x001fe20000400000 */
[----:B------:R-:W-:Y:S06]  /*5d60*/  BRA `(.L_x_1990) ;  /* 0x0000000800287947 */ /* 0x000fec0003800000 */
.L_x_1998:
        /* <DEDUP_REMOVED lines=14> */
[----:B------:R-:W-:Y:S02]  /*5e50*/  VIADD R5, R4, 0xfffffffc ;  /* 0xfffffffc04057836 */ /* 0x000fe40000000000 */
[----:B------:R-:W-:-:S03]  /*5e60*/  VIADD R4, R0, 0x1000000 ;  /* 0x0100000000047836 */ /* 0x000fc60000000000 */
[----:B------:R-:W-:Y:S02]  /*5e70*/  SHF.L.U32 R6, R0, R5, RZ ;  /* 0x0000000500067219 */ /* 0x000fe400000006ff */
[----:B------:R-:W-:Y:S02]  /*5e80*/  SHF.L.U32 R5, R5, 0x17, RZ ;  /* 0x0000001705057819 */ /* 0x000fe400000006ff */
[----:B------:R-:W-:Y:S02]  /*5e90*/  SHF.R.S32.HI R4, RZ, 0x8, R4 ;  /* 0x00000008ff047819 */ /* 0x000fe40000011404 */
[----:B------:R-:W-:-:S05]  /*5ea0*/  LEA.HI R5, R6, -R5, RZ, 0x1c ;  /* 0x8000000506057211 */ /* 0x000fca00078fe0ff */
[----:B------:R-:W-:-:S05]  /*5eb0*/  VIADD R5, R5, 0x3c000000 ;  /* 0x3c00000005057836 */ /* 0x000fca0000000000 */
[----:B------:R-:W-:-:S04]  /*5ec0*/  LOP3.LUT R4, R5, 0x7f800000, R4, 0xf8, !PT ;  /* 0x7f80000005047812 */ /* 0x000fc800078ef804 */
[----:B------:R-:W-:-:S04]  /*5ed0*/  SEL R3, R4, RZ, P0 ;  /* 0x000000ff04037207 */ /* 0x000fc80000000000 */
[----:B------:R-:W-:Y:S01]  /*5ee0*/  LOP3.LUT R18, R3, 0x80000000, R18, 0xf8, !PT ;  /* 0x8000000003127812 */ /* 0x000fe200078ef812 */
[----:B------:R-:W-:Y:S06]  /*5ef0*/  BRA `(.L_x_1990) ;  /* 0x0000000400c47947 */ /* 0x000fec0003800000 */
.L_x_2001:
        /* <DEDUP_REMOVED lines=10> */
[----:B------:R-:W-:Y:S01]  /*5fa0*/  LOP3.LUT R18, R0, 0x80000000, R5, 0xf8, !PT ;  /* 0x8000000000127812 */ /* 0x000fe200078ef805 */
[----:B------:R-:W-:Y:S06]  /*5fb0*/  BRA `(.L_x_1990) ;  /* 0x0000000400947947 */ /* 0x000fec0003800000 */
.L_x_2000:
[----:B------:R-:W2:Y:S02]  /*5fc0*/  LDG.E.U16 R2, desc[UR36][R2.64] ;  /* 0x0000002402027981 */ /* 0x000ea4000c1e1500 */
[----:B--2---:R-:W-:Y:S01]  /*5fd0*/  IMAD.U32 R18, R2, 0x10000, RZ ;  /* 0x0001000002127824 */ /* 0x004fe200078e00ff */
[----:B------:R-:W-:Y:S06]  /*5fe0*/  BRA `(.L_x_1990) ;  /* 0x0000000400887947 */ /* 0x000fec0003800000 */
.L_x_1997:
        /* <DEDUP_REMOVED lines=11> */
.L_x_2004:
        /* <DEDUP_REMOVED lines=20> */
.L_x_2006:
[----:B------:R-:W-:Y:S05]  /*61e0*/  BSYNC.RECONVERGENT B0 ;  /* 0x0000000000007941 */ /* 0x000fea0003800200 */
.L_x_2005:
[----:B------:R-:W-:Y:S01]  /*61f0*/  IMAD.SHL.U32 R0, R0, 0x100000, RZ ;  /* 0x0010000000007824 */ /* 0x000fe200078e00ff */
[----:B------:R-:W-:-:S04]  /*6200*/  LEA R2, R2, 0x3b800000, 0x17 ;  /* 0x3b80000002027811 */ /* 0x000fc800078eb8ff */
[----:B------:R-:W-:Y:S01]  /*6210*/  LOP3.LUT R18, R2, R0, R7, 0xfe, !PT ;  /* 0x0000000002127212 */ /* 0x000fe200078efe07 */
[----:B------:R-:W-:Y:S06]  /*6220*/  BRA `(.L_x_1990) ;  /* 0x0000000000f87947 */ /* 0x000fec0003800000 */
.L_x_2003:
        /* <DEDUP_REMOVED lines=20> */
.L_x_2008:
[----:B------:R-:W-:Y:S05]  /*6370*/  BSYNC.RECONVERGENT B0 ;  /* 0x0000000000007941 */ /* 0x000fea0003800200 */
.L_x_2007:
[----:B------:R-:W-:Y:S02]  /*6380*/  SHF.L.U32 R0, R0, 0x15, RZ ;  /* 0x0000001500007819 */ /* 0x000fe400000006ff */
[----:B------:R-:W-:-:S04]  /*6390*/  LEA R2, R2, 0x37800000, 0x17 ;  /* 0x3780000002027811 */ /* 0x000fc800078eb8ff */
[----:B------:R-:W-:Y:S01]  /*63a0*/  LOP3.LUT R18, R2, R0, R7, 0xfe, !PT ;  /* 0x0000000002127212 */ /* 0x000fe200078efe07 */
[----:B------:R-:W-:Y:S06]  /*63b0*/  BRA `(.L_x_1990) ;  /* 0x0000000000947947 */ /* 0x000fec0003800000 */
.L_x_2002:
        /* <DEDUP_REMOVED lines=14> */
.L_x_1989:
        /* <DEDUP_REMOVED lines=12> */
[----:B---3--:R-:W-:Y:S01]  /*6560*/  IMAD.U32 R10, RZ, RZ, UR8 ;  /* 0x00000008ff0a7e24 */ /* 0x008fe2000f8e00ff */
[----:B------:R-:W-:-:S07]  /*6570*/  MOV R11, UR9 ;  /* 0x00000009000b7c02 */ /* 0x000fce0008000f00 */
[----:B------:R-:W-:-:S07]  /*6580*/  LEPC R20, `(.L_x_2011) ;  /* 0x000000001014794e */ /* 0x000fce0000000000 */
[----:B--2---:R-:W-:Y:S05]  /*6590*/  CALL.ABS.NOINC R2 ;  /* 0x0000000002007343 */ /* 0x004fea0003c00000 */
.L_x_2011:
[----:B------:R-:W-:Y:S01]  /*65a0*/  IMAD.MOV.U32 R18, RZ, RZ, RZ ;  /* 0x000000ffff127224 */ /* 0x000fe200078e00ff */
[----:B------:R-:W-:Y:S06]  /*65b0*/  BRA `(.L_x_1990) ;  /* 0x0000000000147947 */ /* 0x000fec0003800000 */
.L_x_2010:
[----:B------:R-:W2:Y:S02]  /*65c0*/  LDG.E.64 R2, desc[UR36][R2.64] ;  /* 0x0000002402027981 */ /* 0x000ea4000c1e1b00 */
[----:B--2---:R0:W1:Y:S01]  /*65d0*/  I2F.U64 R18, R2 ;  /* 0x0000000200127312 */ /* 0x0040620000301000 */
[----:B------:R-:W-:Y:S05]  /*65e0*/  BRA `(.L_x_1990) ;  /* 0x0000000000087947 */ /* 0x000fea0003800000 */
.L_x_2009:
[----:B------:R-:W2:Y:S02]  /*65f0*/  LDG.E R2, desc[UR36][R2.64] ;  /* 0x0000002402027981 */ /* 0x000ea4000c1e1900 */
[----:B--2---:R-:W-:-:S07]  /*6600*/  I2FP.F32.U32 R18, R2 ;  /* 0x0000000200127245 */ /* 0x004fce0000201000 */
.L_x_1990:
[----:B------:R-:W-:Y:S05]  /*6610*/  BSYNC.RECONVERGENT B6 ;  /* 0x0000000000067941 */ /* 0x000fea0003800200 */
.L_x_1984:
[----:B------:R-:W0:Y:S01]  /*6620*/  LDCU.64 UR6, c[0x0][0x5f8] ;  /* 0x0000bf00ff0677ac */ /* 0x000e220008000a00 */
[----:B------:R-:W-:Y:S01]  /*6630*/  BSSY.RECONVERGENT B6, `(.L_x_2012) ;  /* 0x00000dd000067945 */ /* 0x000fe20003800200 */
[----:B------:R-:W-:-:S04]  /*6640*/  UPRMT UR4, UR40, 0x7772, URZ ;  /* 0x0000777228047896 */ /* 0x000fc800080000ff */
[----:B------:R-:W-:Y:S01]  /*6650*/  UISETP.GT.AND UP0, UPT, UR4, 0x9, UPT ;  /* 0x000000090400788c */ /* 0x000fe2000bf04270 */
[----:B0-2-4-:R-:W-:-:S05]  /*6660*/  IADD3 R2, P0, PT, R19, UR6, RZ ;  /* 0x0000000613027c10 */ /* 0x015fca000ff1e0ff */
        /* <DEDUP_REMOVED lines=13> */
.L_x_2016:
[----:B------:R-:W2:Y:S02]  /*6740*/  LDG.E.U8 R0, desc[UR36][R2.64] ;  /* 0x0000002402007981 */ /* 0x000ea4000c1e1100 */
[----:B--2---:R-:W-:Y:S01]  /*6750*/  I2FP.F32.U32 R0, R0 ;  /* 0x0000000000007245 */ /* 0x004fe20000201000 */
[----:B------:R-:W-:Y:S06]  /*6760*/  BRA `(.L_x_2018) ;  /* 0x0000000c00247947 */ /* 0x000fec0003800000 */
.L_x_2015:
        /* <DEDUP_REMOVED lines=9> */
.L_x_2020:
[----:B------:R-:W2:Y:S02]  /*6800*/  LDG.E R0, desc[UR36][R2.64] ;  /* 0x0000002402007981 */ /* 0x000ea4000c1e1900 */
[----:B--2---:R-:W-:Y:S01]  /*6810*/  I2FP.F32.S32 R0, R0 ;  /* 0x0000000000007245 */ /* 0x004fe20000201400 */
[----:B------:R-:W-:Y:S06]  /*6820*/  BRA `(.L_x_2018) ;  /* 0x0000000800f47947 */ /* 0x000fec0003800000 */
.L_x_2019:
[----:B------:R-:W2:Y:S02]  /*6830*/  LDG.E.U16 R0, desc[UR36][R2.64] ;  /* 0x0000002402007981 */ /* 0x000ea4000c1e1500 */
[----:B--2---:R-:W0:Y:S01]  /*6840*/  I2F.S16 R0, R0 ;  /* 0x0000000000007306 */ /* 0x004e220000101400 */
[----:B------:R-:W-:Y:S05]  /*6850*/  BRA `(.L_x_2018) ;  /* 0x0000000800e87947 */ /* 0x000fea0003800000 */
.L_x_2014:
        /* <DEDUP_REMOVED lines=8> */
.L_x_2022:
[----:B------:R-:W2:Y:S02]  /*68e0*/  LDG.E.U16 R0, desc[UR36][R2.64] ;  /* 0x0000002402007981 */ /* 0x000ea4000c1e1500 */
[----:B--2---:R-:W-:Y:S01]  /*68f0*/  HADD2.F32 R0, -RZ, R0.H0_H0 ;  /* 0x20000000ff007230 */ /* 0x004fe20000004100 */
[----:B------:R-:W-:Y:S06]  /*6900*/  BRA `(.L_x_2018) ;  /* 0x0000000800bc7947 */ /* 0x000fec0003800000 */
.L_x_2021:
        /* <DEDUP_REMOVED lines=8> */
.L_x_2024:
[----:B------:R-:W2:Y:S02]  /*6990*/  LDG.E.U16 R0, desc[UR36][R2.64] ;  /* 0x0000002402007981 */ /* 0x000ea4000c1e1500 */
[----:B--2---:R-:W-:Y:S01]  /*69a0*/  HADD2.F32 R0, -RZ, R0.H0_H0 ;  /* 0x20000000ff007230 */ /* 0x004fe20000004100 */
[----:B------:R-:W-:Y:S06]  /*69b0*/  BRA `(.L_x_2018) ;  /* 0x0000000800907947 */ /* 0x000fec0003800000 */
.L_x_2023:
[----:B------:R-:W2:Y:S01]  /*69c0*/  LDG.E.64 R2, desc[UR36][R2.64] ;  /* 0x0000002402027981 */ /* 0x000ea2000c1e1b00 */
[----:B------:R-:W-:Y:S01]  /*69d0*/  UMOV UR4, 0xf0000000 ;  /* 0xf000000000047882 */ /* 0x000fe20000000000 */
[----:B------:R-:W-:Y:S01]  /*69e0*/  UMOV UR5, 0x380fffff ;  /* 0x380fffff00057882 */ /* 0x000fe20000000000 */
[----:B--2---:R-:W0:Y:S01]  /*69f0*/  F2F.F32.F64 R0, R2 ;  /* 0x0000000200007310 */ /* 0x004e220000301000 */
[----:B------:R-:W-:-:S14]  /*6a00*/  DSETP.GEU.AND P0, PT, |R2|, UR4, PT ;  /* 0x0000000402007e2a */ /* 0x000fdc000bf0e200 */
[----:B0-----:R-:W-:Y:S01]  /*6a10*/  @!P0 FMUL R0, R0, 1.175494350822287508e-38 ;  /* 0x0080000000008820 */ /* 0x001fe20000400000 */
[----:B------:R-:W-:Y:S06]  /*6a20*/  BRA `(.L_x_2018) ;  /* 0x0000000800747947 */ /* 0x000fec0003800000 */
.L_x_2013:
        /* <DEDUP_REMOVED lines=12> */
.L_x_2027:
[----:B------:R-:W2:Y:S01]  /*6af0*/  LDG.E.64 R2, desc[UR36][R2.64] ;  /* 0x0000002402027981 */ /* 0x000ea2000c1e1b00 */
[----:B------:R-:W-:Y:S01]  /*6b00*/  UMOV UR4, 0xf0000000 ;  /* 0xf000000000047882 */ /* 0x000fe20000000000 */
[----:B------:R-:W-:Y:S01]  /*6b10*/  UMOV UR5, 0x380fffff ;  /* 0x380fffff00057882 */ /* 0x000fe20000000000 */
[----:B--2---:R-:W0:Y:S01]  /*6b20*/  F2F.F32.F64 R0, R2 ;  /* 0x0000000200007310 */ /* 0x004e220000301000 */
[----:B------:R-:W-:-:S14]  /*6b30*/  DSETP.GEU.AND P0, PT, |R2|, UR4, PT ;  /* 0x0000000402007e2a */ /* 0x000fdc000bf0e200 */
[----:B0-----:R-:W-:Y:S01]  /*6b40*/  @!P0 FMUL R0, R0, 1.175494350822287508e-38 ;  /* 0x0080000000008820 */ /* 0x001fe20000400000 */
[----:B------:R-:W-:Y:S06]  /*6b50*/  BRA `(.L_x_2018) ;  /* 0x0000000800287947 */ /* 0x000fec0003800000 */
.L_x_2026:
        /* <DEDUP_REMOVED lines=19> */
[----:B------:R-:W-:Y:S02]  /*6c90*/  SHF.R.S32.HI R5, RZ, 0x8, R5 ;  /* 0x00000008ff057819 */ /* 0x000fe40000011405 */
[----:B------:R-:W-:-:S04]  /*6ca0*/  IADD3 R6, PT, PT, R6, 0x3c000000, RZ ;  /* 0x3c00000006067810 */ /* 0x000fc80007ffe0ff */
[----:B------:R-:W-:-:S04]  /*6cb0*/  LOP3.LUT R5, R6, 0x7f800000, R5, 0xf8, !PT ;  /* 0x7f80000006057812 */ /* 0x000fc800078ef805 */
[----:B------:R-:W-:-:S04]  /*6cc0*/  SEL R5, R5, RZ, P0 ;  /* 0x000000ff05057207 */ /* 0x000fc80000000000 */
[----:B------:R-:W-:Y:S01]  /*6cd0*/  LOP3.LUT R0, R5, 0x80000000, R0, 0xf8, !PT ;  /* 0x8000000005007812 */ /* 0x000fe200078ef800 */
[----:B------:R-:W-:Y:S06]  /*6ce0*/  BRA `(.L_x_2018) ;  /* 0x0000000400c47947 */ /* 0x000fec0003800000 */
.L_x_2029:
        /* <DEDUP_REMOVED lines=12> */
.L_x_2028:
[----:B------:R-:W2:Y:S02]  /*6db0*/  LDG.E.U16 R0, desc[UR36][R2.64] ;  /* 0x0000002402007981 */ /* 0x000ea4000c1e1500 */
[----:B--2---:R-:W-:Y:S01]  /*6dc0*/  SHF.L.U32 R0, R0, 0x10, RZ ;  /* 0x0000001000007819 */ /* 0x004fe200000006ff */
[----:B------:R-:W-:Y:S06]  /*6dd0*/  BRA `(.L_x_2018) ;  /* 0x0000000400887947 */ /* 0x000fec0003800000 */
.L_x_2025:
        /* <DEDUP_REMOVED lines=11> */
.L_x_2032:
        /* <DEDUP_REMOVED lines=20> */
.L_x_2034:
[----:B------:R-:W-:Y:S05]  /*6fd0*/  BSYNC.RECONVERGENT B0 ;  /* 0x0000000000007941 */ /* 0x000fea0003800200 */
.L_x_2033:
[----:B------:R-:W-:Y:S01]  /*6fe0*/  IMAD.SHL.U32 R0, R0, 0x100000, RZ ;  /* 0x0010000000007824 */ /* 0x000fe200078e00ff */
[----:B------:R-:W-:-:S04]  /*6ff0*/  LEA R2, R2, 0x3b800000, 0x17 ;  /* 0x3b80000002027811 */ /* 0x000fc800078eb8ff */
[----:B------:R-:W-:Y:S01]  /*7000*/  LOP3.LUT R0, R2, R0, R7, 0xfe, !PT ;  /* 0x0000000002007212 */ /* 0x000fe200078efe07 */
[----:B------:R-:W-:Y:S06]  /*7010*/  BRA `(.L_x_2018) ;  /* 0x0000000000f87947 */ /* 0x000fec0003800000 */
.L_x_2031:
[----:B------:R-:W2:Y:S01]  /*7020*/  LDG.E.U8 R3, desc[UR36][R2.64] ;  /* 0x0000002402037981 */ /* 0x000ea2000c1e1100 */
        /* <DEDUP_REMOVED lines=19> */
.L_x_2036:
[----:B------:R-:W-:Y:S05]  /*7160*/  BSYNC.RECONVERGENT B0 ;  /* 0x0000000000007941 */ /* 0x000fea0003800200 */
.L_x_2035:
[----:B------:R-:W-:Y:S01]  /*7170*/  IMAD.SHL.U32 R0, R0, 0x200000, RZ ;  /* 0x0020000000007824 */ /* 0x000fe200078e00ff */
[----:B------:R-:W-:-:S04]  /*7180*/  LEA R2, R2, 0x37800000, 0x17 ;  /* 0x3780000002027811 */ /* 0x000fc800078eb8ff */
[----:B------:R-:W-:Y:S01]  /*7190*/  LOP3.LUT R0, R2, R0, R7, 0xfe, !PT ;  /* 0x0000000002007212 */ /* 0x000fe200078efe07 */
[----:B------:R-:W-:Y:S06]  /*71a0*/  BRA `(.L_x_2018) ;  /* 0x0000000000947947 */ /* 0x000fec0003800000 */
.L_x_2030:
        /* <DEDUP_REMOVED lines=14> */
.L_x_2017:
[----:B------:R-:W-:Y:S01]  /*7290*/  MOV R2, 0x0 ;  /* 0x0000000000027802 */ /* 0x000fe20000000f00 */
[----:B------:R-:W0:Y:S01]  /*72a0*/  LDCU.64 UR4, c[0x4][0x128] ;  /* 0x01002500ff0477ac */ /* 0x000e220008000a00 */
[----:B------:R-:W-:Y:S02]  /*72b0*/  HFMA2 R12, -RZ, RZ, 0, 5.9604644775390625e-08 ;  /* 0x00000001ff0c7431 */ /* 0x000fe400000001ff */
[----:B------:R-:W-:Y:S01]  /*72c0*/  IMAD.MOV.U32 R8, RZ, RZ, 0x4e ;  /* 0x0000004eff087424 */ /* 0x000fe200078e00ff */
[----:B------:R-:W2:Y:S01]  /*72d0*/  LDCU.64 UR6, c[0x4][0x130] ;  /* 0x01002600ff0677ac */ /* 0x000ea20008000a00 */
[----:B------:R-:W4:Y:S01]  /*72e0*/  LDC.64 R2, c[0x4][R2] ;  /* 0x0100000002027b82 */ /* 0x000f220000000a00 */
[----:B------:R-:W-:Y:S01]  /*72f0*/  IMAD.MOV.U32 R13, RZ, RZ, RZ ;  /* 0x000000ffff0d7224 */ /* 0x000fe200078e00ff */
[----:B------:R-:W1:Y:S01]  /*7300*/  LDCU.64 UR8, c[0x4][0x18] ;  /* 0x01000300ff0877ac */ /* 0x000e620008000a00 */
[----:B0-----:R-:W-:Y:S01]  /*7310*/  IMAD.U32 R4, RZ, RZ, UR4 ;  /* 0x00000004ff047e24 */ /* 0x001fe2000f8e00ff */
[----:B------:R-:W-:Y:S01]  /*7320*/  MOV R5, UR5 ;  /* 0x0000000500057c02 */ /* 0x000fe20008000f00 */
[----:B--2---:R-:W-:-:S02]  /*7330*/  IMAD.U32 R6, RZ, RZ, UR6 ;  /* 0x00000006ff067e24 */ /* 0x004fc4000f8e00ff */
[----:B------:R-:W-:Y:S01]  /*7340*/  IMAD.U32 R7, RZ, RZ, UR7 ;  /* 0x00000007ff077e24 */ /* 0x000fe2000f8e00ff */
[----:B-1----:R-:W-:Y:S01]  /*7350*/  MOV R10, UR8 ;  /* 0x00000008000a7c02 */ /* 0x002fe20008000f00 */
[----:B------:R-:W-:-:S07]  /*7360*/  IMAD.U32 R11, RZ, RZ, UR9 ;  /* 0x00000009ff0b7e24 */ /* 0x000fce000f8e00ff */
[----:B------:R-:W-:-:S07]  /*7370*/  LEPC R20, `(.L_x_2039) ;  /* 0x000000001014794e */ /* 0x000fce0000000000 */
[----:B---345:R-:W-:Y:S05]  /*7380*/  CALL.ABS.NOINC R2 ;  /* 0x0000000002007343 */ /* 0x038fea0003c00000 */
.L_x_2039:
[----:B------:R-:W-:Y:S01]  /*7390*/  IMAD.MOV.U32 R0, RZ, RZ, RZ ;  /* 0x000000ffff007224 */ /* 0x000fe200078e00ff */
[----:B------:R-:W-:Y:S06]  /*73a0*/  BRA `(.L_x_2018) ;  /* 0x0000000000147947 */ /* 0x000fec0003800000 */
.L_x_2038:
[----:B------:R-:W2:Y:S02]  /*73b0*/  LDG.E.64 R2, desc[UR36][R2.64] ;  /* 0x0000002402027981 */ /* 0x000ea4000c1e1b00 */
[----:B--2---:R0:W2:Y:S01]  /*73c0*/  I2F.U64 R0, R2 ;  /* 0x0000000200007312 */ /* 0x0040a20000301000 */
[----:B------:R-:W-:Y:S05]  /*73d0*/  BRA `(.L_x_2018) ;  /* 0x0000000000087947 */ /* 0x000fea0003800000 */
.L_x_2037:
[----:B------:R-:W2:Y:S02]  /*73e0*/  LDG.E R0, desc[UR36][R2.64] ;  /* 0x0000002402007981 */ /* 0x000ea4000c1e1900 */
[----:B--2---:R-:W-:-:S07]  /*73f0*/  I2FP.F32.U32 R0, R0 ;  /* 0x0000000000007245 */ /* 0x004fce0000201000 */
.L_x_2018:
[----:B------:R-:W-:Y:S05]  /*7400*/  BSYNC.RECONVERGENT B6 ;  /* 0x0000000000067941 */ /* 0x000fea0003800200 */
.L_x_2012:
[----:B------:R-:W0:Y:S01]  /*7410*/  LDCU.64 UR4, c[0x0][0x600] ;  /* 0x0000c000ff0477ac */ /* 0x000e220008000a00 */
[----:B------:R-:W-:-:S04]  /*7420*/  ULOP3.LUT UR6, UR40, 0xff, URZ, 0xc0, !UPT ;  /* 0x000000ff28067892 */ /* 0x000fc8000f8ec0ff */
[----:B------:R-:W-:Y:S01]  /*7430*/  UISETP.GT.AND UP0, UPT, UR6, 0x9, UPT ;  /* 0x000000090600788c */ /* 0x000fe2000bf04270 */
[----:B0-2--5:R-:W-:-:S05]  /*7440*/  FMUL.FTZ R0, R0, UR4 ;  /* 0x0000000400007c20 */ /* 0x025fca0008410000 */
[----:B------:R-:W-:Y:S01]  /*7450*/  FSETP.GT.FTZ.AND P0, PT, R0, UR5, PT ;  /* 0x0000000500007c0b */ /* 0x000fe2000bf14000 */
[----:B------:R-:W0:-:S12]  /*7460*/  LDCU.64 UR4, c[0x0][0x5e8] ;  /* 0x0000bd00ff0477ac */ /* 0x000e180008000a00 */
[----:B------:R-:W-:-:S04]  /*7470*/  @!P0 FMUL.FTZ R0, R0, 1.4426950216293334961 ;  /* 0x3fb8aa3b00008820 */ /* 0x000fc80000410000 */
[----:B----4-:R-:W2:Y:S01]  /*7480*/  @!P0 MUFU.EX2 R3, R0 ;  /* 0x0000000000038308 */ /* 0x010ea20000000800 */
[----:B0-----:R-:W-:Y:S01]  /*7490*/  IADD3 R2, P1, PT, R16, UR4, RZ ;  /* 0x0000000410027c10 */ /* 0x001fe2000ff3e0ff */
[----:B--2---:R-:W-:Y:S01]  /*74a0*/  @!P0 FADD.FTZ R5, R3, 1 ;  /* 0x3f80000003058421 */ /* 0x004fe20000010000 */
[----:B-1-3--:R-:W-:Y:S02]  /*74b0*/  @!P0 FMUL.FTZ R4, R18, R3 ;  /* 0x0000000312048220 */ /* 0x00afe40000410000 */
[----:B------:R-:W-:-:S03]  /*74c0*/  IADD3.X R3, PT, PT, RZ, UR5, RZ, P1, !PT ;  /* 0x00000005ff037c10 */ /* 0x000fc60008ffe4ff */
        /* <DEDUP_REMOVED lines=14> */
.L_x_2043:
[----:B------:R-:W0:Y:S02]  /*75b0*/  F2I.S64.TRUNC R18, R18 ;  /* 0x0000001200127311 */ /* 0x000e24000020d900 */
[----:B0-----:R-:W-:-:S05]  /*75c0*/  IMAD.MOV.U32 R5, RZ, RZ, R18 ;  /* 0x000000ffff057224 */ /* 0x001fca00078e0012 */
[----:B------:R0:W-:Y:S01]  /*75d0*/  STG.E.U8 desc[UR36][R2.64], R5 ;  /* 0x0000000502007986 */ /* 0x0001e2000c101124 */
[----:B------:R-:W-:Y:S05]  /*75e0*/  BRA `(.L_x_2045) ;  /* 0x0000000c00287947 */ /* 0x000fea0003800000 */
.L_x_2042:
        /* <DEDUP_REMOVED lines=9> */
.L_x_2047:
[----:B------:R-:W0:Y:S02]  /*7680*/  F2I.FTZ.TRUNC.NTZ R5, R18 ;  /* 0x0000001200057305 */ /* 0x000e24000021f100 */
[----:B0-----:R0:W-:Y:S01]  /*7690*/  STG.E desc[UR36][R2.64], R5 ;  /* 0x0000000502007986 */ /* 0x0011e2000c101924 */
[----:B------:R-:W-:Y:S05]  /*76a0*/  BRA `(.L_x_2045) ;  /* 0x0000000800f87947 */ /* 0x000fea0003800000 */
.L_x_2046:
[----:B------:R-:W0:Y:S02]  /*76b0*/  F2I.FTZ.TRUNC.NTZ R5, R18 ;  /* 0x0000001200057305 */ /* 0x000e24000021f100 */
[----:B0-----:R0:W-:Y:S01]  /*76c0*/  STG.E.U16 desc[UR36][R2.64], R5 ;  /* 0x0000000502007986 */ /* 0x0011e2000c101524 */
[----:B------:R-:W-:Y:S05]  /*76d0*/  BRA `(.L_x_2045) ;  /* 0x0000000800ec7947 */ /* 0x000fea0003800000 */
.L_x_2041:
        /* <DEDUP_REMOVED lines=8> */
.L_x_2049:
[----:B------:R-:W-:-:S05]  /*7760*/  F2FP.F16.F32.PACK_AB R18, RZ, R18 ;  /* 0x00000012ff12723e */ /* 0x000fca00000000ff */
[----:B------:R0:W-:Y:S01]  /*7770*/  STG.E.U16 desc[UR36][R2.64], R18 ;  /* 0x0000001202007986 */ /* 0x0001e2000c101524 */
[----:B------:R-:W-:Y:S05]  /*7780*/  BRA `(.L_x_2045) ;  /* 0x0000000800c07947 */ /* 0x000fea0003800000 */
.L_x_2048:
        /* <DEDUP_REMOVED lines=9> */
.L_x_2051:
[----:B------:R-:W-:-:S04]  /*7820*/  F2FP.F16.F32.PACK_AB R5, RZ, R18 ;  /* 0x00000012ff05723e */ /* 0x000fc800000000ff */
[----:B------:R-:W-:-:S05]  /*7830*/  PRMT R5, R5, 0x5410, RZ ;  /* 0x0000541005057816 */ /* 0x000fca00000000ff */
[----:B------:R0:W-:Y:S01]  /*7840*/  STG.E desc[UR36][R2.64], R5 ;  /* 0x0000000502007986 */ /* 0x0001e2000c101924 */
[----:B------:R-:W-:Y:S05]  /*7850*/  BRA `(.L_x_2045) ;  /* 0x00000008008c7947 */ /* 0x000fea0003800000 */
.L_x_2050:
[----:B------:R-:W-:-:S06]  /*7860*/  FMUL.FTZ R4, R18, 1 ;  /* 0x3f80000012047820 */ /* 0x000fcc0000410000 */
[----:B------:R-:W0:Y:S02]  /*7870*/  F2F.F64.F32 R4, R4 ;  /* 0x0000000400047310 */ /* 0x000e240000201800 */
[----:B0-----:R0:W-:Y:S01]  /*7880*/  STG.E.64 desc[UR36][R2.64], R4 ;  /* 0x0000000402007986 */ /* 0x0011e2000c101b24 */
[----:B------:R-:W-:Y:S05]  /*7890*/  BRA `(.L_x_2045) ;  /* 0x00000008007c7947 */ /* 0x000fea0003800000 */
.L_x_2040:
        /* <DEDUP_REMOVED lines=13> */
.L_x_2055:
[----:B------:R-:W-:Y:S01]  /*7970*/  LOP3.LUT R4, R18, 0x7fffffff, RZ, 0xc0, !PT ;  /* 0x7fffffff12047812 */ /* 0x000fe200078ec0ff */
[----:B------:R-:W-:Y:S01]  /*7980*/  BSSY.RECONVERGENT B0, `(.L_x_2056) ;  /* 0x0000012000007945 */ /* 0x000fe20003800200 */
[----:B------:R-:W-:Y:S02]  /*7990*/  MOV R0, 0x80 ;  /* 0x0000008000007802 */ /* 0x000fe40000000f00 */
        /* <DEDUP_REMOVED lines=13> */
.L_x_2058:
[----:B------:R-:W-:-:S04]  /*7a70*/  SHF.R.U32.HI R18, RZ, 0x18, R18 ;  /* 0x00000018ff127819 */ /* 0x000fc80000011612 */
[----:B------:R-:W-:-:S04]  /*7a80*/  LOP3.LUT R5, R5, 0x80, R18, 0xf8, !PT ;  /* 0x0000008005057812 */ /* 0x000fc800078ef812 */
[----:B------:R-:W-:-:S07]  /*7a90*/  PRMT R0, R5, 0x7610, R0 ;  /* 0x0000761005007816 */ /* 0x000fce0000000000 */
.L_x_2057:
[----:B------:R-:W-:Y:S05]  /*7aa0*/  BSYNC.RECONVERGENT B0 ;  /* 0x0000000000007941 */ /* 0x000fea0003800200 */
.L_x_2056:
[----:B------:R0:W-:Y:S01]  /*7ab0*/  STG.E.U8 desc[UR36][R2.64], R0 ;  /* 0x0000000002007986 */ /* 0x0001e2000c101124 */
[----:B------:R-:W-:Y:S05]  /*7ac0*/  BRA `(.L_x_2045) ;  /* 0x0000000400f07947 */ /* 0x000fea0003800000 */
.L_x_2054:
[----:B------:R-:W-:Y:S01]  /*7ad0*/  LOP3.LUT R4, R18, 0x7fffffff, RZ, 0xc0, !PT ;  /* 0x7fffffff12047812 */ /* 0x000fe200078ec0ff */
[----:B------:R-:W-:Y:S01]  /*7ae0*/  BSSY.RECONVERGENT B0, `(.L_x_2059) ;  /* 0x0000012000007945 */ /* 0x000fe20003800200 */
[----:B------:R-:W-:Y:S02]  /*7af0*/  IMAD.MOV.U32 R0, RZ, RZ, 0x80 ;  /* 0x00000080ff007424 */ /* 0x000fe400078e00ff */
        /* <DEDUP_REMOVED lines=13> */
.L_x_2061:
[----:B------:R-:W-:-:S04]  /*7bd0*/  SHF.R.U32.HI R18, RZ, 0x18, R18 ;  /* 0x00000018ff127819 */ /* 0x000fc80000011612 */
[----:B------:R-:W-:-:S04]  /*7be0*/  LOP3.LUT R5, R5, 0x80, R18, 0xf8, !PT ;  /* 0x0000008005057812 */ /* 0x000fc800078ef812 */
[----:B------:R-:W-:-:S07]  /*7bf0*/  PRMT R0, R5, 0x7610, R0 ;  /* 0x0000761005007816 */ /* 0x000fce0000000000 */
.L_x_2060:
[----:B------:R-:W-:Y:S05]  /*7c00*/  BSYNC.RECONVERGENT B0 ;  /* 0x0000000000007941 */ /* 0x000fea0003800200 */
.L_x_2059:
[----:B------:R0:W-:Y:S01]  /*7c10*/  STG.E.U8 desc[UR36][R2.64], R0 ;  /* 0x0000000002007986 */ /* 0x0001e2000c101124 */
[----:B------:R-:W-:Y:S05]  /*7c20*/  BRA `(.L_x_2045) ;  /* 0x0000000400987947 */ /* 0x000fea0003800000 */
.L_x_2053:
[----:B------:R-:W-:-:S09]  /*7c30*/  UISETP.NE.AND UP0, UPT, UR6, 0x1c, UPT ;  /* 0x0000001c0600788c */ /* 0x000fd2000bf05270 */
[----:B------:R-:W-:Y:S05]  /*7c40*/  BRA.U !UP0, `(.L_x_2062) ;  /* 0x0000000108587547 */ /* 0x000fea000b800000 */
[----:B------:R-:W-:-:S09]  /*7c50*/  UISETP.NE.AND UP0, UPT, UR6, 0x1d, UPT ;  /* 0x0000001d0600788c */ /* 0x000fd2000bf05270 */
[----:B------:R-:W-:Y:S05]  /*7c60*/  BRA.U !UP0, `(.L_x_2063) ;  /* 0x0000000108447547 */ /* 0x000fea000b800000 */
[----:B------:R-:W-:-:S09]  /*7c70*/  UISETP.NE.AND UP0, UPT, UR6, 0x2c, UPT ;  /* 0x0000002c0600788c */ /* 0x000fd2000bf05270 */
[----:B------:R-:W-:Y:S05]  /*7c80*/  BRA.U UP0, `(.L_x_2044) ;  /* 0x0000000100a87547 */ /* 0x000fea000b800000 */
[----:B------:R-:W-:-:S04]  /*7c90*/  SHF.R.U32.HI R4, RZ, 0x17, R18 ;  /* 0x00000017ff047819 */ /* 0x000fc80000011612 */
[----:B------:R-:W-:-:S04]  /*7ca0*/  LOP3.LUT R5, R4, 0xff, RZ, 0xc0, !PT ;  /* 0x000000ff04057812 */ /* 0x000fc800078ec0ff */
[----:B------:R-:W-:-:S13]  /*7cb0*/  ISETP.NE.AND P1, PT, R5, 0xff, PT ;  /* 0x000000ff0500780c */ /* 0x000fda0003f25270 */
[--C-:B------:R-:W-:Y:S02]  /*7cc0*/  @P1 SHF.R.U32.HI R0, RZ, 0x16, R18.reuse ;  /* 0x00000016ff001819 */ /* 0x100fe40000011612 */
[----:B------:R-:W-:Y:S01]  /*7cd0*/  @P1 LOP3.LUT P0, RZ, R5, 0x3fffff, R18, 0xf8, !PT ;  /* 0x003fffff05ff1812 */ /* 0x000fe2000780f812 */
[----:B------:R-:W-:Y:S01]  /*7ce0*/  IMAD.MOV.U32 R5, RZ, RZ, 0xff ;  /* 0x000000ffff057424 */ /* 0x000fe200078e00ff */
        /* <DEDUP_REMOVED lines=9> */
.L_x_2063:
[----:B------:R-:W0:Y:S02]  /*7d80*/  F2I.U64.TRUNC R18, R18 ;  /* 0x0000001200127311 */ /* 0x000e24000020d800 */
[----:B0-----:R0:W-:Y:S01]  /*7d90*/  STG.E.64 desc[UR36][R2.64], R18 ;  /* 0x0000001202007986 */ /* 0x0011e2000c101b24 */
[----:B------:R-:W-:Y:S05]  /*7da0*/  BRA `(.L_x_2045) ;  /* 0x0000000400387947 */ /* 0x000fea0003800000 */
.L_x_2062:
[----:B------:R-:W0:Y:S02]  /*7db0*/  F2I.FTZ.U32.TRUNC.NTZ R5, R18 ;  /* 0x0000001200057305 */ /* 0x000e24000021f000 */
[----:B0-----:R0:W-:Y:S01]  /*7dc0*/  STG.E desc[UR36][R2.64], R5 ;  /* 0x0000000502007986 */ /* 0x0011e2000c101924 */
[----:B------:R-:W-:Y:S05]  /*7dd0*/  BRA `(.L_x_2045) ;  /* 0x00000004002c7947 */ /* 0x000fea0003800000 */
.L_x_2052:
        /* <DEDUP_REMOVED lines=10> */
.L_x_2065:
[----:B------:R-:W-:Y:S01]  /*7e80*/  FMUL.FTZ R4, R18, 1 ;  /* 0x3f80000012047820 */ /* 0x000fe20000410000 */
[----:B------:R-:W-:-:S05]  /*7e90*/  CS2R R6, SRZ ;  /* 0x0000000000067805 */ /* 0x000fca000001ff00 */
[----:B------:R-:W0:Y:S02]  /*7ea0*/  F2F.F64.F32 R4, R4 ;  /* 0x0000000400047310 */ /* 0x000e240000201800 */
[----:B0-----:R3:W-:Y:S01]  /*7eb0*/  STG.E.128 desc[UR36][R2.64], R4 ;  /* 0x0000000402007986 */ /* 0x0017e2000c101d24 */
[----:B------:R-:W-:Y:S05]  /*7ec0*/  BRA `(.L_x_2045) ;  /* 0x0000000000f07947 */ /* 0x000fea0003800000 */
.L_x_2064:
[----:B------:R-:W-:-:S09]  /*7ed0*/  UISETP.NE.AND UP0, UPT, UR6, 0xf, UPT ;  /* 0x0000000f0600788c */ /* 0x000fd2000bf05270 */
[----:B------:R-:W-:Y:S05]  /*7ee0*/  BRA.U !UP0, `(.L_x_2066) ;  /* 0x0000000108e07547 */ /* 0x000fea000b800000 */
[----:B------:R-:W-:-:S09]  /*7ef0*/  UISETP.NE.AND UP0, UPT, UR6, 0x17, UPT ;  /* 0x000000170600788c */ /* 0x000fd2000bf05270 */
[----:B------:R-:W-:Y:S05]  /*7f00*/  BRA.U !UP0, `(.L_x_2067) ;  /* 0x00000001088c7547 */ /* 0x000fea000b800000 */
[----:B------:R-:W-:-:S09]  /*7f10*/  UISETP.NE.AND UP0, UPT, UR6, 0x18, UPT ;  /* 0x000000180600788c */ /* 0x000fd2000bf05270 */
[----:B------:R-:W-:Y:S05]  /*7f20*/  BRA.U !UP0, `(.L_x_2068) ;  /* 0x0000000108447547 */ /* 0x000fea000b800000 */
.L_x_2044:
        /* <DEDUP_REMOVED lines=16> */
.L_x_2069:
[----:B------:R-:W-:Y:S05]  /*8030*/  BRA `(.L_x_2045) ;  /* 0x0000000000947947 */ /* 0x000fea0003800000 */
.L_x_2068:
[----:B------:R-:W-:Y:S01]  /*8040*/  LOP3.LUT R4, R18, 0x7fffffff, RZ, 0xc0, !PT ;  /* 0x7fffffff12047812 */ /* 0x000fe200078ec0ff */
[----:B------:R-:W-:Y:S01]  /*8050*/  BSSY.RECONVERGENT B0, `(.L_x_2070) ;  /* 0x000000b000007945 */ /* 0x000fe20003800200 */
[----:B------:R-:W-:Y:S02]  /*8060*/  SHF.R.U32.HI R7, RZ, 0x18, R18 ;  /* 0x00000018ff077819 */ /* 0x000fe40000011612 */
[----:B------:R-:W-:Y:S02]  /*8070*/  ISETP.GT.U32.AND P0, PT, R4, 0x43efffff, PT ;  /* 0x43efffff0400780c */ /* 0x000fe40003f04070 */
[----:B------:R-:W-:-:S11]  /*8080*/  MOV R0, 0x7f ;  /* 0x0000007f00007802 */ /* 0x000fd60000000f00 */
[----:B------:R-:W-:Y:S05]  /*8090*/  @P0 BRA `(.L_x_2071) ;  /* 0x0000000000180947 */ /* 0x000fea0003800000 */
[----:B------:R-:W-:-:S13]  /*80a0*/  ISETP.GE.U32.AND P0, PT, R4, 0x3c800000, PT ;  /* 0x3c8000000400780c */ /* 0x000fda0003f06070 */
[----:B------:R-:W-:-:S04]  /*80b0*/  @P0 SHF.R.U32.HI R0, RZ, 0x14, R18 ;  /* 0x00000014ff000819 */ /* 0x000fc80000011612 */
[----:B------:R-:W-:-:S04]  /*80c0*/  @P0 LOP3.LUT R5, R0, 0x1, RZ, 0xc0, !PT ;  /* 0x0000000100050812 */ /* 0x000fc800078ec0ff */
[----:B------:R-:W-:-:S04]  /*80d0*/  @P0 IADD3 R0, PT, PT, R18, 0x407ffff, R5 ;  /* 0x0407ffff12000810 */ /* 0x000fc80007ffe005 */
[----:B------:R-:W-:Y:S01]  /*80e0*/  @P0 SHF.R.U32.HI R0, RZ, 0x14, R0 ;  /* 0x00000014ff000819 */ /* 0x000fe20000011600 */
[----:B------:R-:W-:-:S07]  /*80f0*/  @!P0 FADD.FTZ R0, R4, 16384 ;  /* 0x4680000004008421 */ /* 0x000fce0000010000 */
.L_x_2071:
[----:B------:R-:W-:Y:S05]  /*8100*/  BSYNC.RECONVERGENT B0 ;  /* 0x0000000000007941 */ /* 0x000fea0003800200 */
.L_x_2070:
[----:B------:R-:W-:-:S05]  /*8110*/  LOP3.LUT R5, R0, 0x80, R7, 0xf8, !PT ;  /* 0x0000008000057812 */ /* 0x000fca00078ef807 */
[----:B------:R1:W-:Y:S01]  /*8120*/  STG.E.U8 desc[UR36][R2.64], R5 ;  /* 0x0000000502007986 */ /* 0x0003e2000c101124 */
[----:B------:R-:W-:Y:S05]  /*8130*/  BRA `(.L_x_2045) ;  /* 0x0000000000547947 */ /* 0x000fea0003800000 */
.L_x_2067:
[----:B------:R-:W-:Y:S01]  /*8140*/  LOP3.LUT R4, R18, 0x7fffffff, RZ, 0xc0, !PT ;  /* 0x7fffffff12047812 */ /* 0x000fe200078ec0ff */
[----:B------:R-:W-:Y:S03]  /*8150*/  BSSY.RECONVERGENT B0, `(.L_x_2072) ;  /* 0x000000d000007945 */ /* 0x000fe60003800200 */
        /* <DEDUP_REMOVED lines=9> */
.L_x_2073:
[----:B------:R-:W-:Y:S01]  /*81f0*/  IMAD.MOV.U32 R0, RZ, RZ, 0x7f ;  /* 0x0000007fff007424 */ /* 0x000fe200078e00ff */
[----:B------:R-:W-:-:S04]  /*8200*/  ISETP.GT.U32.AND P0, PT, R4, 0x7f800000, PT ;  /* 0x7f8000000400780c */ /* 0x000fc80003f04070 */
[----:B------:R-:W-:-:S09]  /*8210*/  SEL R0, R0, 0x7c, P0 ;  /* 0x0000007c00007807 */ /* 0x000fd20000000000 */
.L_x_2074:
[----:B------:R-:W-:Y:S05]  /*8220*/  BSYNC.RECONVERGENT B0 ;  /* 0x0000000000007941 */ /* 0x000fea0003800200 */
.L_x_2072:
[----:B------:R-:W-:-:S04]  /*8230*/  SHF.R.U32.HI R5, RZ, 0x18, R18 ;  /* 0x00000018ff057819 */ /* 0x000fc80000011612 */
[----:B------:R-:W-:-:S05]  /*8240*/  LOP3.LUT R5, R0, 0x80, R5, 0xf8, !PT ;  /* 0x0000008000057812 */ /* 0x000fca00078ef805 */
[----:B------:R2:W-:Y:S01]  /*8250*/  STG.E.U8 desc[UR36][R2.64], R5 ;  /* 0x0000000502007986 */ /* 0x0005e2000c101124 */
[----:B------:R-:W-:Y:S05]  /*8260*/  BRA `(.L_x_2045) ;  /* 0x0000000000087947 */ /* 0x000fea0003800000 */
.L_x_2066:
[----:B------:R-:W-:-:S05]  /*8270*/  F2FP.BF16.F32.PACK_AB R18, RZ, R18 ;  /* 0x00000012ff12723e */ /* 0x000fca00000010ff */
[----:B------:R0:W-:Y:S02]  /*8280*/  STG.E.U16 desc[UR36][R2.64], R18 ;  /* 0x0000001202007986 */ /* 0x0001e4000c101524 */
.L_x_2045:
[----:B------:R-:W-:-:S07]  /*8290*/  VIADD R17, R17, 0x80 ;  /* 0x0000008011117836 */ /* 0x000fce0000000000 */
.L_x_1982:
[----:B------:R-:W-:Y:S05]  /*82a0*/  BSYNC.RECONVERGENT B7 ;  /* 0x0000000000077941 */ /* 0x000fea0003800200 */
.L_x_1981:
[----:B------:R-:W5:Y:S01]  /*82b0*/  LDCU UR4, c[0x0][0x380] ;  /* 0x00007000ff0477ac */ /* 0x000f620008000800 */
[----:B------:R-:W-:Y:S01]  /*82c0*/  BSSY.RECONVERGENT B7, `(.L_x_2075) ;  /* 0x000040c000077945 */ /* 0x000fe20003800200 */
[----:B-----5:R-:W-:-:S13]  /*82d0*/  ISETP.GE.AND P0, PT, R17, UR4, PT ;  /* 0x0000000411007c0c */ /* 0x020fda000bf06270 */
[----:B------:R-:W-:Y:S05]  /*82e0*/  @P0 BRA `(.L_x_2076) ;  /* 0x0000004000240947 */ /* 0x000fea0003800000 */
[----:B------:R-:W5:Y:S01]  /*82f0*/  LDCU UR4, c[0x0][0x388] ;  /* 0x00007100ff0477ac */ /* 0x000f620008000800 */
[----:B0--3--:R-:W-:Y:S02]  /*8300*/  HFMA2 R19, -RZ, RZ, 0, 0 ;  /* 0x00000000ff137431 */ /* 0x009fe400000001ff */
[----:B------:R-:W-:Y:S02]  /*8310*/  IMAD.MOV.U32 R0, RZ, RZ, RZ ;  /* 0x000000ffff007224 */ /* 0x000fe400078e00ff */
        /* <DEDUP_REMOVED lines=351> */
.L_x_2077:
        /* <DEDUP_REMOVED lines=18> */
.L_x_2082:
[----:B------:R-:W2:Y:S02]  /*9a30*/  LDG.E.U8 R2, desc[UR36][R2.64] ;  /* 0x0000002402027981 */ /* 0x000ea4000c1e1100 */
[----:B--2---:R-:W-:Y:S01]  /*9a40*/  I2FP.F32.U32 R18, R2 ;  /* 0x0000000200127245 */ /* 0x004fe20000201000 */
[----:B------:R-:W-:Y:S06]  /*9a50*/  BRA `(.L_x_2084) ;  /* 0x0000000c00247947 */ /* 0x000fec0003800000 */
.L_x_2081:
        /* <DEDUP_REMOVED lines=9> */
.L_x_2086:
[----:B------:R-:W2:Y:S02]  /*9af0*/  LDG.E R2, desc[UR36][R2.64] ;  /* 0x0000002402027981 */ /* 0x000ea4000c1e1900 */
[----:B--2---:R-:W-:Y:S01]  /*9b00*/  I2FP.F32.S32 R18, R2 ;  /* 0x0000000200127245 */ /* 0x004fe20000201400 */
[----:B------:R-:W-:Y:S06]  /*9b10*/  BRA `(.L_x_2084) ;  /* 0x0000000800f47947 */ /* 0x000fec0003800000 */
.L_x_2085:
[----:B------:R-:W2:Y:S02]  /*9b20*/  LDG.E.U16 R2, desc[UR36][R2.64] ;  /* 0x0000002402027981 */ /* 0x000ea4000c1e1500 */
[----:B--2---:R2:W3:Y:S01]  /*9b30*/  I2F.S16 R18, R2 ;  /* 0x0000000200127306 */ /* 0x0044e20000101400 */
[----:B------:R-:W-:Y:S05]  /*9b40*/  BRA `(.L_x_2084) ;  /* 0x0000000800e87947 */ /* 0x000fea0003800000 */
.L_x_2080:
        /* <DEDUP_REMOVED lines=8> */
.L_x_2088:
[----:B------:R-:W2:Y:S02]  /*9bd0*/  LDG.E.U16 R2, desc[UR36][R2.64] ;  /* 0x0000002402027981 */ /* 0x000ea4000c1e1500 */
[----:B--2---:R-:W-:Y:S01]  /*9be0*/  HADD2.F32 R18, -RZ, R2.H0_H0 ;  /* 0x20000002ff127230 */ /* 0x004fe20000004100 */
[----:B------:R-:W-:Y:S06]  /*9bf0*/  BRA `(.L_x_2084) ;  /* 0x0000000800bc7947 */ /* 0x000fec0003800000 */
.L_x_2087:
        /* <DEDUP_REMOVED lines=8> */
.L_x_2090:
[----:B------:R-:W2:Y:S02]  /*9c80*/  LDG.E.U16 R2, desc[UR36][R2.64] ;  /* 0x0000002402027981 */ /* 0x000ea4000c1e1500 */
[----:B--2---:R-:W-:Y:S01]  /*9c90*/  HADD2.F32 R18, -RZ, R2.H0_H0 ;  /* 0x20000002ff127230 */ /* 0x004fe20000004100 */
[----:B------:R-:W-:Y:S06]  /*9ca0*/  BRA `(.L_x_2084) ;  /* 0x0000000800907947 */ /* 0x000fec0003800000 */
.L_x_2089:
[----:B------:R-:W2:Y:S01]  /*9cb0*/  LDG.E.64 R2, desc[UR36][R2.64] ;  /* 0x0000002402027981 */ /* 0x000ea2000c1e1b00 */
[----:B------:R-:W-:Y:S01]  /*9cc0*/  UMOV UR4, 0xf0000000 ;  /* 0xf000000000047882 */ /* 0x000fe20000000000 */
[----:B------:R-:W-:Y:S01]  /*9cd0*/  UMOV UR5, 0x380fffff ;  /* 0x380fffff00057882 */ /* 0x000fe20000000000 */
[----:B--2---:R-:W0:Y:S01]  /*9ce0*/  F2F.F32.F64 R18, R2 ;  /* 0x0000000200127310 */ /* 0x004e220000301000 */
[----:B------:R-:W-:-:S14]  /*9cf0*/  DSETP.GEU.AND P0, PT, |R2|, UR4, PT ;  /* 0x0000000402007e2a */ /* 0x000fdc000bf0e200 */
[----:B0-----:R-:W-:Y:S01]  /*9d00*/  @!P0 FMUL R18, R18, 1.175494350822287508e-38 ;  /* 0x0080000012128820 */ /* 0x001fe20000400000 */
[----:B------:R-:W-:Y:S06]  /*9d10*/  BRA `(.L_x_2084) ;  /* 0x0000000800747947 */ /* 0x000fec0003800000 */
.L_x_2079:
        /* <DEDUP_REMOVED lines=12> */
.L_x_2093:
[----:B------:R-:W2:Y:S01]  /*9de0*/  LDG.E.64 R2, desc[UR36][R2.64] ;  /* 0x0000002402027981 */ /* 0x000ea2000c1e1b00 */
[----:B------:R-:W-:Y:S01]  /*9df0*/  UMOV UR4, 0xf0000000 ;  /* 0xf000000000047882 */ /* 0x000fe20000000000 */
[----:B------:R-:W-:Y:S01]  /*9e00*/  UMOV UR5, 0x380fffff ;  /* 0x380fffff00057882 */ /* 0x000fe20000000000 */
[----:B--2---:R-:W0:Y:S01]  /*9e10*/  F2F.F32.F64 R18, R2 ;  /* 0x0000000200127310 */ /* 0x004e220000301000 */
[----:B------:R-:W-:-:S14]  /*9e20*/  DSETP.GEU.AND P0, PT, |R2|, UR4, PT ;  /* 0x0000000402007e2a */ /* 0x000fdc000bf0e200 */
[----:B0-----:R-:W-:Y:S01]  /*9e30*/  @!P0 FMUL R18, R18, 1.175494350822287508e-38 ;  /* 0x0080000012128820 */ /* 0x001fe20000400000 */
[----:B------:R-:W-:Y:S06]  /*9e40*/  BRA `(.L_x_2084) ;  /* 0x0000000800287947 */ /* 0x000fec0003800000 */
.L_x_2092:
        /* <DEDUP_REMOVED lines=14> */
[----:B------:R-:W-:Y:S01]  /*9f30*/  IADD3 R5, PT, PT, R4, -0x4, RZ ;  /* 0xfffffffc04057810 */ /* 0x000fe20007ffe0ff */
[----:B------:R-:W-:-:S03]  /*9f40*/  VIADD R4, R0, 0x1000000 ;  /* 0x0100000000047836 */ /* 0x000fc60000000000 */
[----:B------:R-:W-:Y:S01]  /*9f50*/  SHF.L.U32 R6, R0, R5, RZ ;  /* 0x0000000500067219 */ /* 0x000fe200000006ff */
[----:B------:R-:W-:Y:S01]  /*9f60*/  IMAD.SHL.U32 R5, R5, 0x800000, RZ ;  /* 0x0080000005057824 */ /* 0x000fe200078e00ff */
[----:B------:R-:W-:-:S04]  /*9f70*/  SHF.R.S32.HI R4, RZ, 0x8, R4 ;  /* 0x00000008ff047819 */ /* 0x000fc80000011404 */
[----:B------:R-:W-:-:S04]  /*9f80*/  LEA.HI R5, R6, -R5, RZ, 0x1c ;  /* 0x8000000506057211 */ /* 0x000fc800078fe0ff */
[----:B------:R-:W-:-:S04]  /*9f90*/  IADD3 R5, PT, PT, R5, 0x3c000000, RZ ;  /* 0x3c00000005057810 */ /* 0x000fc80007ffe0ff */
[----:B------:R-:W-:-:S04]  /*9fa0*/  LOP3.LUT R4, R5, 0x7f800000, R4, 0xf8, !PT ;  /* 0x7f80000005047812 */ /* 0x000fc800078ef804 */
[----:B------:R-:W-:-:S04]  /*9fb0*/  SEL R3, R4, RZ, P0 ;  /* 0x000000ff04037207 */ /* 0x000fc80000000000 */
[----:B------:R-:W-:Y:S01]  /*9fc0*/  LOP3.LUT R18, R3, 0x80000000, R18, 0xf8, !PT ;  /* 0x8000000003127812 */ /* 0x000fe200078ef812 */
[----:B------:R-:W-:Y:S06]  /*9fd0*/  BRA `(.L_x_2084) ;  /* 0x0000000400c47947 */ /* 0x000fec0003800000 */
.L_x_2095:
        /* <DEDUP_REMOVED lines=12> */
.L_x_2094:
[----:B------:R-:W2:Y:S02]  /*a0a0*/  LDG.E.U16 R2, desc[UR36][R2.64] ;  /* 0x0000002402027981 */ /* 0x000ea4000c1e1500 */
[----:B--2---:R-:W-:Y:S01]  /*a0b0*/  SHF.L.U32 R18, R2, 0x10, RZ ;  /* 0x0000001002127819 */ /* 0x004fe200000006ff */
[----:B------:R-:W-:Y:S06]  /*a0c0*/  BRA `(.L_x_2084) ;  /* 0x0000000400887947 */ /* 0x000fec0003800000 */
.L_x_2091:
        /* <DEDUP_REMOVED lines=11> */
.L_x_2098:
        /* <DEDUP_REMOVED lines=20> */
.L_x_2100:
[----:B------:R-:W-:Y:S05]  /*a2c0*/  BSYNC.RECONVERGENT B0 ;  /* 0x0000000000007941 */ /* 0x000fea0003800200 */
.L_x_2099:
[----:B------:R-:W-:Y:S01]  /*a2d0*/  IMAD.SHL.U32 R0, R0, 0x100000, RZ ;  /* 0x0010000000007824 */ /* 0x000fe200078e00ff */
[----:B------:R-:W-:-:S04]  /*a2e0*/  LEA R2, R2, 0x3b800000, 0x17 ;  /* 0x3b80000002027811 */ /* 0x000fc800078eb8ff */
[----:B------:R-:W-:Y:S01]  /*a2f0*/  LOP3.LUT R18, R2, R0, R7, 0xfe, !PT ;  /* 0x0000000002127212 */ /* 0x000fe200078efe07 */
[----:B------:R-:W-:Y:S06]  /*a300*/  BRA `(.L_x_2084) ;  /* 0x0000000000f87947 */ /* 0x000fec0003800000 */
.L_x_2097:
        /* <DEDUP_REMOVED lines=20> */
.L_x_2102:
[----:B------:R-:W-:Y:S05]  /*a450*/  BSYNC.RECONVERGENT B0 ;  /* 0x0000000000007941 */ /* 0x000fea0003800200 */
.L_x_2101:
[----:B------:R-:W-:Y:S01]  /*a460*/  IMAD.SHL.U32 R0, R0, 0x200000, RZ ;  /* 0x0020000000007824 */ /* 0x000fe200078e00ff */
[----:B------:R-:W-:-:S04]  /*a470*/  LEA R2, R2, 0x37800000, 0x17 ;  /* 0x3780000002027811 */ /* 0x000fc800078eb8ff */
[----:B------:R-:W-:Y:S01]  /*a480*/  LOP3.LUT R18, R2, R0, R7, 0xfe, !PT ;  /* 0x0000000002127212 */ /* 0x000fe200078efe07 */
[----:B------:R-:W-:Y:S06]  /*a490*/  BRA `(.L_x_2084) ;  /* 0x0000000000947947 */ /* 0x000fec0003800000 */
.L_x_2096:
        /* <DEDUP_REMOVED lines=14> */
.L_x_2083:
        /* <DEDUP_REMOVED lines=8> */
[----:B0-----:R-:W-:Y:S01]  /*a600*/  IMAD.U32 R4, RZ, RZ, UR4 ;  /* 0x00000004ff047e24 */ /* 0x001fe2000f8e00ff */
[----:B------:R-:W-:Y:S01]  /*a610*/  MOV R5, UR5 ;  /* 0x0000000500057c02 */ /* 0x000fe20008000f00 */
[----:B-1----:R-:W-:-:S02]  /*a620*/  IMAD.U32 R6, RZ, RZ, UR6 ;  /* 0x00000006ff067e24 */ /* 0x002fc4000f8e00ff */
[----:B------:R-:W-:Y:S01]  /*a630*/  IMAD.U32 R7, RZ, RZ, UR7 ;  /* 0x00000007ff077e24 */ /* 0x000fe2000f8e00ff */
[----:B---3--:R-:W-:Y:S01]  /*a640*/  MOV R10, UR8 ;  /* 0x00000008000a7c02 */ /* 0x008fe20008000f00 */
[----:B------:R-:W-:-:S07]  /*a650*/  IMAD.U32 R11, RZ, RZ, UR9 ;  /* 0x00000009ff0b7e24 */ /* 0x000fce000f8e00ff */
[----:B------:R-:W-:-:S07]  /*a660*/  LEPC R20, `(.L_x_2105) ;  /* 0x000000001014794e */ /* 0x000fce0000000000 */
[----:B--2---:R-:W-:Y:S05]  /*a670*/  CALL.ABS.NOINC R2 ;  /* 0x0000000002007343 */ /* 0x004fea0003c00000 */
.L_x_2105:
[----:B------:R-:W-:Y:S01]  /*a680*/  IMAD.MOV.U32 R18, RZ, RZ, RZ ;  /* 0x000000ffff127224 */ /* 0x000fe200078e00ff */
[----:B------:R-:W-:Y:S06]  /*a690*/  BRA `(.L_x_2084) ;  /* 0x0000000000147947 */ /* 0x000fec0003800000 */
.L_x_2104:
[----:B------:R-:W2:Y:S02]  /*a6a0*/  LDG.E.64 R2, desc[UR36][R2.64] ;  /* 0x0000002402027981 */ /* 0x000ea4000c1e1b00 */
[----:B--2---:R0:W1:Y:S01]  /*a6b0*/  I2F.U64 R18, R2 ;  /* 0x0000000200127312 */ /* 0x0040620000301000 */
[----:B------:R-:W-:Y:S05]  /*a6c0*/  BRA `(.L_x_2084) ;  /* 0x0000000000087947 */ /* 0x000fea0003800000 */
.L_x_2103:
[----:B------:R-:W2:Y:S02]  /*a6d0*/  LDG.E R2, desc[UR36][R2.64] ;  /* 0x0000002402027981 */ /* 0x000ea4000c1e1900 */
[----:B--2---:R-:W-:-:S07]  /*a6e0*/  I2FP.F32.U32 R18, R2 ;  /* 0x0000000200127245 */ /* 0x004fce0000201000 */
.L_x_2084:
[----:B------:R-:W-:Y:S05]  /*a6f0*/  BSYNC.RECONVERGENT B6 ;  /* 0x0000000000067941 */ /* 0x000fea0003800200 */
.L_x_2078:
[----:B------:R-:W0:Y:S01]  /*a700*/  LDCU.64 UR6, c[0x0][0x5f8] ;  /* 0x0000bf00ff0677ac */ /* 0x000e220008000a00 */
[----:B------:R-:W-:Y:S01]  /*a710*/  BSSY.RECONVERGENT B6, `(.L_x_2106) ;  /* 0x00000dd000067945 */ /* 0x000fe20003800200 */
[----:B------:R-:W-:-:S04]  /*a720*/  UPRMT UR4, UR40, 0x7772, URZ ;  /* 0x0000777228047896 */ /* 0x000fc800080000ff */
[----:B------:R-:W-:Y:S01]  /*a730*/  UISETP.GT.AND UP0, UPT, UR4, 0x9, UPT ;  /* 0x000000090400788c */ /* 0x000fe2000bf04270 */
[----:B0-2-4-:R-:W-:-:S04]  /*a740*/  IADD3 R2, P0, PT, R19, UR6, RZ ;  /* 0x0000000613027c10 */ /* 0x015fc8000ff1e0ff */
        /* <DEDUP_REMOVED lines=13> */
.L_x_2110:
[----:B------:R-:W2:Y:S02]  /*a820*/  LDG.E.U8 R0, desc[UR36][R2.64] ;  /* 0x0000002402007981 */ /* 0x000ea4000c1e1100 */
[----:B--2---:R-:W-:Y:S01]  /*a830*/  I2FP.F32.U32 R0, R0 ;  /* 0x0000000000007245 */ /* 0x004fe20000201000 */
[----:B------:R-:W-:Y:S06]  /*a840*/  BRA `(.L_x_2112) ;  /* 0x0000000c00247947 */ /* 0x000fec0003800000 */
.L_x_2109:
        /* <DEDUP_REMOVED lines=9> */
.L_x_2114:
[----:B------:R-:W2:Y:S02]  /*a8e0*/  LDG.E R0, desc[UR36][R2.64] ;  /* 0x0000002402007981 */ /* 0x000ea4000c1e1900 */
[----:B--2---:R-:W-:Y:S01]  /*a8f0*/  I2FP.F32.S32 R0, R0 ;  /* 0x0000000000007245 */ /* 0x004fe20000201400 */
[----:B------:R-:W-:Y:S06]  /*a900*/  BRA `(.L_x_2112) ;  /* 0x0000000800f47947 */ /* 0x000fec0003800000 */
.L_x_2113:
[----:B------:R-:W2:Y:S02]  /*a910*/  LDG.E.U16 R0, desc[UR36][R2.64] ;  /* 0x0000002402007981 */ /* 0x000ea4000c1e1500 */
[----:B--2---:R-:W4:Y:S01]  /*a920*/  I2F.S16 R0, R0 ;  /* 0x0000000000007306 */ /* 0x004f220000101400 */
[----:B------:R-:W-:Y:S05]  /*a930*/  BRA `(.L_x_2112) ;  /* 0x0000000800e87947 */ /* 0x000fea0003800000 */
.L_x_2108:
        /* <DEDUP_REMOVED lines=8> */
.L_x_2116:
[----:B------:R-:W2:Y:S02]  /*a9c0*/  LDG.E.U16 R0, desc[UR36][R2.64] ;  /* 0x0000002402007981 */ /* 0x000ea4000c1e1500 */
[----:B--2---:R-:W-:Y:S01]  /*a9d0*/  HADD2.F32 R0, -RZ, R0.H0_H0 ;  /* 0x20000000ff007230 */ /* 0x004fe20000004100 */
[----:B------:R-:W-:Y:S06]  /*a9e0*/  BRA `(.L_x_2112) ;  /* 0x0000000800bc7947 */ /* 0x000fec0003800000 */
.L_x_2115:
        /* <DEDUP_REMOVED lines=8> */
.L_x_2118:
[----:B------:R-:W2:Y:S02]  /*aa70*/  LDG.E.U16 R0, desc[UR36][R2.64] ;  /* 0x0000002402007981 */ /* 0x000ea4000c1e1500 */
[----:B--2---:R-:W-:Y:S01]  /*aa80*/  HADD2.F32 R0, -RZ, R0.H0_H0 ;  /* 0x20000000ff007230 */ /* 0x004fe20000004100 */
[----:B------:R-:W-:Y:S06]  /*aa90*/  BRA `(.L_x_2112) ;  /* 0x0000000800907947 */ /* 0x000fec0003800000 */
.L_x_2117:
[----:B------:R-:W2:Y:S01]  /*aaa0*/  LDG.E.64 R2, desc[UR36][R2.64] ;  /* 0x0000002402027981 */ /* 0x000ea2000c1e1b00 */
[----:B------:R-:W-:Y:S01]  /*aab0*/  UMOV UR4, 0xf0000000 ;  /* 0xf000000000047882 */ /* 0x000fe20000000000 */
[----:B------:R-:W-:Y:S01]  /*aac0*/  UMOV UR5, 0x380fffff ;  /* 0x380fffff00057882 */ /* 0x000fe20000000000 */
[----:B--2---:R-:W0:Y:S01]  /*aad0*/  F2F.F32.F64 R0, R2 ;  /* 0x0000000200007310 */ /* 0x004e220000301000 */
[----:B------:R-:W-:-:S14]  /*aae0*/  DSETP.GEU.AND P0, PT, |R2|, UR4, PT ;  /* 0x0000000402007e2a */ /* 0x000fdc000bf0e200 */
[----:B0-----:R-:W-:Y:S01]  /*aaf0*/  @!P0 FMUL R0, R0, 1.175494350822287508e-38 ;  /* 0x0080000000008820 */ /* 0x001fe20000400000 */
[----:B------:R-:W-:Y:S06]  /*ab00*/  BRA `(.L_x_2112) ;  /* 0x0000000800747947 */ /* 0x000fec0003800000 */
.L_x_2107:
        /* <DEDUP_REMOVED lines=12> */
.L_x_2121:
[----:B------:R-:W2:Y:S01]  /*abd0*/  LDG.E.64 R2, desc[UR36][R2.64] ;  /* 0x0000002402027981 */ /* 0x000ea2000c1e1b00 */
[----:B------:R-:W-:Y:S01]  /*abe0*/  UMOV UR4, 0xf0000000 ;  /* 0xf000000000047882 */ /* 0x000fe20000000000 */
[----:B------:R-:W-:Y:S01]  /*abf0*/  UMOV UR5, 0x380fffff ;  /* 0x380fffff00057882 */ /* 0x000fe20000000000 */
[----:B--2---:R-:W0:Y:S01]  /*ac00*/  F2F.F32.F64 R0, R2 ;  /* 0x0000000200007310 */ /* 0x004e220000301000 */
[----:B------:R-:W-:-:S14]  /*ac10*/  DSETP.GEU.AND P0, PT, |R2|, UR4, PT ;  /* 0x0000000402007e2a */ /* 0x000fdc000bf0e200 */
[----:B0-----:R-:W-:Y:S01]  /*ac20*/  @!P0 FMUL R0, R0, 1.175494350822287508e-38 ;  /* 0x0080000000008820 */ /* 0x001fe20000400000 */
[----:B------:R-:W-:Y:S06]  /*ac30*/  BRA `(.L_x_2112) ;  /* 0x0000000800287947 */ /* 0x000fec0003800000 */
.L_x_2120:
        /* <DEDUP_REMOVED lines=23> */
[----:B------:R-:W-:Y:S01]  /*adb0*/  LOP3.LUT R0, R5, 0x80000000, R0, 0xf8, !PT ;  /* 0x8000000005007812 */ /* 0x000fe200078ef800 */
[----:B------:R-:W-:Y:S06]  /*adc0*/  BRA `(.L_x_2112) ;  /* 0x0000000400c47947 */ /* 0x000fec0003800000 */
.L_x_2123:
        /* <DEDUP_REMOVED lines=12> */
.L_x_2122:
[----:B------:R-:W2:Y:S02]  /*ae90*/  LDG.E.U16 R0, desc[UR36][R2.64] ;  /* 0x0000002402007981 */ /* 0x000ea4000c1e1500 */
[----:B--2---:R-:W-:Y:S01]  /*aea0*/  IMAD.U32 R0, R0, 0x10000, RZ ;  /* 0x0001000000007824 */ /* 0x004fe200078e00ff */
[----:B------:R-:W-:Y:S06]  /*aeb0*/  BRA `(.L_x_2112) ;  /* 0x0000000400887947 */ /* 0x000fec0003800000 */
.L_x_2119:
        /* <DEDUP_REMOVED lines=11> */
.L_x_2126:
        /* <DEDUP_REMOVED lines=20> */
.L_x_2128:
[----:B------:R-:W-:Y:S05]  /*b0b0*/  BSYNC.RECONVERGENT B0 ;  /* 0x0000000000007941 */ /* 0x000fea0003800200 */
.L_x_2127:
[----:B------:R-:W-:Y:S02]  /*b0c0*/  SHF.L.U32 R0, R0, 0x14, RZ ;  /* 0x0000001400007819 */ /* 0x000fe400000006ff */
[----:B------:R-:W-:-:S04]  /*b0d0*/  LEA R2, R2, 0x3b800000, 0x17 ;  /* 0x3b80000002027811 */ /* 0x000fc800078eb8ff */
[----:B------:R-:W-:Y:S01]  /*b0e0*/  LOP3.LUT R0, R2, R0, R7, 0xfe, !PT ;  /* 0x0000000002007212 */ /* 0x000fe200078efe07 */
[----:B------:R-:W-:Y:S06]  /*b0f0*/  BRA `(.L_x_2112) ;  /* 0x0000000000f87947 */ /* 0x000fec0003800000 */
.L_x_2125:
        /* <DEDUP_REMOVED lines=20> */
.L_x_2130:
[----:B------:R-:W-:Y:S05]  /*b240*/  BSYNC.RECONVERGENT B0 ;  /* 0x0000000000007941 */ /* 0x000fea0003800200 */
.L_x_2129:
[----:B------:R-:W-:Y:S01]  /*b250*/  IMAD.SHL.U32 R0, R0, 0x200000, RZ ;  /* 0x0020000000007824 */ /* 0x000fe200078e00ff */
[----:B------:R-:W-:-:S04]  /*b260*/  LEA R2, R2, 0x37800000, 0x17 ;  /* 0x3780000002027811 */ /* 0x000fc800078eb8ff */
[----:B------:R-:W-:Y:S01]  /*b270*/  LOP3.LUT R0, R2, R0, R7, 0xfe, !PT ;  /* 0x0000000002007212 */ /* 0x000fe200078efe07 */
[----:B------:R-:W-:Y:S06]  /*b280*/  BRA `(.L_x_2112) ;  /* 0x0000000000947947 */ /* 0x000fec0003800000 */
.L_x_2124:
[----:B------:R-:W-:-:S09]  /*b290*/  UISETP.NE.AND UP0, UPT, UR4, 0x1c, UPT ;  /* 0x0000001c0400788c */ /* 0x000fd2000bf05270 */
[----:B------:R-:W-:Y:S05]  /*b2a0*/  BRA.U !UP0, `(.L_x_2131) ;  /* 0x0000000108847547 */ /* 0x000fea000b800000 */
[----:B------:R-:W-:-:S09]  /*b2b0*/  UISETP.NE.AND UP0, UPT, UR4, 0x1d, UPT ;  /* 0x0000001d0400788c */ /* 0x000fd2000bf05270 */
[----:B------:R-:W-:Y:S05]  /*b2c0*/  BRA.U !UP0, `(.L_x_2132) ;  /* 0x0000000108707547 */ /* 0x000fea000b800000 */
[----:B------:R-:W-:-:S09]  /*b2d0*/  UISETP.NE.AND UP0, UPT, UR4, 0x2c, UPT ;  /* 0x0000002c0400788c */ /* 0x000fd2000bf05270 */
[----:B------:R-:W-:Y:S05]  /*b2e0*/  BRA.U UP0, `(.L_x_2111) ;  /* 0x0000000100207547 */ /* 0x000fea000b800000 */
[----:B------:R-:W2:Y:S01]  /*b2f0*/  LDG.E.U8 R2, desc[UR36][R2.64] ;  /* 0x0000002402027981 */ /* 0x000ea2000c1e1100 */
[----:B------:R-:W-:Y:S01]  /*b300*/  HFMA2 R0, -RZ, RZ, 3.814697265625e-06, 0 ;  /* 0x00400000ff007431 */ /* 0x000fe200000001ff */
[----:B--2---:R-:W-:-:S13]  /*b310*/  ISETP.NE.AND P0, PT, R2, RZ, PT ;  /* 0x000000ff0200720c */ /* 0x004fda0003f05270 */
[----:B------:R-:W-:Y:S05]  /*b320*/  @!P0 BRA `(.L_x_2112) ;  /* 0x00000000006c8947 */ /* 0x000fea0003800000 */
[----:B------:R-:W-:-:S13]  /*b330*/  ISETP.NE.AND P0, PT, R2, 0xff, PT ;  /* 0x000000ff0200780c */ /* 0x000fda0003f05270 */
[----:B------:R-:W-:Y:S02]  /*b340*/  @!P0 IMAD.MOV.U32 R0, RZ, RZ, 0x7f800001 ;  /* 0x7f800001ff008424 */ /* 0x000fe400078e00ff */
[----:B------:R-:W-:Y:S01]  /*b350*/  @P0 IMAD.SHL.U32 R0, R2, 0x800000, RZ ;  /* 0x0080000002000824 */ /* 0x000fe200078e00ff */
[----:B------:R-:W-:Y:S06]  /*b360*/  BRA `(.L_x_2112) ;  /* 0x00000000005c7947 */ /* 0x000fec0003800000 */
.L_x_2111:
[----:B------:R-:W-:Y:S01]  /*b370*/  MOV R2, 0x0 ;  /* 0x0000000000027802 */ /* 0x000fe20000000f00 */
[----:B------:R-:W0:Y:S01]  /*b380*/  LDCU.64 UR4, c[0x4][0x128] ;  /* 0x01002500ff0477ac */ /* 0x000e220008000a00 */
[----:B------:R-:W-:Y:S02]  /*b390*/  HFMA2 R8, -RZ, RZ, 0, 4.64916229248046875e-06 ;  /* 0x0000004eff087431 */ /* 0x000fe400000001ff */
[----:B------:R-:W-:Y:S01]  /*b3a0*/  IMAD.MOV.U32 R12, RZ, RZ, 0x1 ;  /* 0x00000001ff0c7424 */ /* 0x000fe200078e00ff */
[----:B------:R-:W2:Y:S01]  /*b3b0*/  LDCU.64 UR6, c[0x4][0x130] ;  /* 0x01002600ff0677ac */ /* 0x000ea20008000a00 */
[----:B------:R-:W4:Y:S01]  /*b3c0*/  LDC.64 R2, c[0x4][R2] ;  /* 0x0100000002027b82 */ /* 0x000f220000000a00 */
[----:B------:R-:W-:Y:S01]  /*b3d0*/  IMAD.MOV.U32 R13, RZ, RZ, RZ ;  /* 0x000000ffff0d7224 */ /* 0x000fe200078e00ff */
[----:B------:R-:W1:Y:S01]  /*b3e0*/  LDCU.64 UR8, c[0x4][0x18] ;  /* 0x01000300ff0877ac */ /* 0x000e620008000a00 */
[----:B0-----:R-:W-:Y:S01]  /*b3f0*/  MOV R4, UR4 ;  /* 0x0000000400047c02 */ /* 0x001fe20008000f00 */
[----:B------:R-:W-:-:S02]  /*b400*/  IMAD.U32 R5, RZ, RZ, UR5 ;  /* 0x00000005ff057e24 */ /* 0x000fc4000f8e00ff */
[----:B--2---:R-:W-:Y:S01]  /*b410*/  IMAD.U32 R6, RZ, RZ, UR6 ;  /* 0x00000006ff067e24 */ /* 0x004fe2000f8e00ff */
[----:B------:R-:W-:Y:S01]  /*b420*/  MOV R7, UR7 ;  /* 0x0000000700077c02 */ /* 0x000fe20008000f00 */
[----:B-1----:R-:W-:Y:S02]  /*b430*/  IMAD.U32 R10, RZ, RZ, UR8 ;  /* 0x00000008ff0a7e24 */ /* 0x002fe4000f8e00ff */
[----:B------:R-:W-:-:S07]  /*b440*/  IMAD.U32 R11, RZ, RZ, UR9 ;  /* 0x00000009ff0b7e24 */ /* 0x000fce000f8e00ff */
[----:B------:R-:W-:-:S07]  /*b450*/  LEPC R20, `(.L_x_2133) ;  /* 0x000000001014794e */ /* 0x000fce0000000000 */
[----:B---345:R-:W-:Y:S05]  /*b460*/  CALL.ABS.NOINC R2 ;  /* 0x0000000002007343 */ /* 0x038fea0003c00000 */
.L_x_2133:
[----:B------:R-:W-:Y:S01]  /*b470*/  MOV R0, RZ ;  /* 0x000000ff00007202 */ /* 0x000fe20000000f00 */
[----:B------:R-:W-:Y:S06]  /*b480*/  BRA `(.L_x_2112) ;  /* 0x0000000000147947 */ /* 0x000fec0003800000 */
.L_x_2132:
[----:B------:R-:W2:Y:S02]  /*b490*/  LDG.E.64 R2, desc[UR36][R2.64] ;  /* 0x0000002402027981 */ /* 0x000ea4000c1e1b00 */
[----:B--2---:R0:W2:Y:S01]  /*b4a0*/  I2F.U64 R0, R2 ;  /* 0x0000000200007312 */ /* 0x0040a20000301000 */
[----:B------:R-:W-:Y:S05]  /*b4b0*/  BRA `(.L_x_2112) ;  /* 0x0000000000087947 */ /* 0x000fea0003800000 */
.L_x_2131:
[----:B------:R-:W2:Y:S02]  /*b4c0*/  LDG.E R0, desc[UR36][R2.64] ;  /* 0x0000002402007981 */ /* 0x000ea4000c1e1900 */
[----:B--2---:R-:W-:-:S07]  /*b4d0*/  I2FP.F32.U32 R0, R0 ;  /* 0x0000000000007245 */ /* 0x004fce0000201000 */
.L_x_2112:
[----:B------:R-:W-:Y:S05]  /*b4e0*/  BSYNC.RECONVERGENT B6 ;  /* 0x0000000000067941 */ /* 0x000fea0003800200 */
.L_x_2106:
[----:B------:R-:W2:Y:S01]  /*b4f0*/  LDCU.64 UR4, c[0x0][0x600] ;  /* 0x0000c000ff0477ac */ /* 0x000ea20008000a00 */
[----:B------:R-:W-:-:S04]  /*b500*/  ULOP3.LUT UR6, UR40, 0xff, URZ, 0xc0, !UPT ;  /* 0x000000ff28067892 */ /* 0x000fc8000f8ec0ff */
[----:B------:R-:W-:Y:S01]  /*b510*/  UISETP.GT.AND UP0, UPT, UR6, 0x9, UPT ;  /* 0x000000090600788c */ /* 0x000fe2000bf04270 */
[----:B--2-45:R-:W-:-:S05]  /*b520*/  FMUL.FTZ R0, R0, UR4 ;  /* 0x0000000400007c20 */ /* 0x034fca0008410000 */
[----:B------:R-:W-:Y:S01]  /*b530*/  FSETP.GT.FTZ.AND P0, PT, R0, UR5, PT ;  /* 0x0000000500007c0b */ /* 0x000fe2000bf14000 */
[----:B------:R-:W2:-:S12]  /*b540*/  LDCU.64 UR4, c[0x0][0x5e8] ;  /* 0x0000bd00ff0477ac */ /* 0x000e980008000a00 */
[----:B------:R-:W-:-:S04]  /*b550*/  @!P0 FMUL.FTZ R0, R0, 1.4426950216293334961 ;  /* 0x3fb8aa3b00008820 */ /* 0x000fc80000410000 */
[----:B0-----:R-:W0:Y:S01]  /*b560*/  @!P0 MUFU.EX2 R3, R0 ;  /* 0x0000000000038308 */ /* 0x001e220000000800 */
[----:B--2---:R-:W-:Y:S01]  /*b570*/  IADD3 R2, P1, PT, R16, UR4, RZ ;  /* 0x0000000410027c10 */ /* 0x004fe2000ff3e0ff */
[----:B0-----:R-:W-:Y:S01]  /*b580*/  @!P0 FADD.FTZ R5, R3, 1 ;  /* 0x3f80000003058421 */ /* 0x001fe20000010000 */
[----:B-1-3--:R-:W-:-:S03]  /*b590*/  @!P0 FMUL.FTZ R4, R18, R3 ;  /* 0x0000000312048220 */ /* 0x00afc60000410000 */
[----:B------:R-:W-:Y:S02]  /*b5a0*/  IMAD.X R3, RZ, RZ, UR5, P1 ;  /* 0x00000005ff037e24 */ /* 0x000fe400088e06ff */
        /* <DEDUP_REMOVED lines=14> */
.L_x_2137:
[----:B------:R-:W0:Y:S02]  /*b690*/  F2I.S64.TRUNC R18, R18 ;  /* 0x0000001200127311 */ /* 0x000e24000020d900 */
[----:B0-----:R-:W-:-:S05]  /*b6a0*/  IMAD.MOV.U32 R5, RZ, RZ, R18 ;  /* 0x000000ffff057224 */ /* 0x001fca00078e0012 */
[----:B------:R0:W-:Y:S01]  /*b6b0*/  STG.E.U8 desc[UR36][R2.64], R5 ;  /* 0x0000000502007986 */ /* 0x0001e2000c101124 */
[----:B------:R-:W-:Y:S05]  /*b6c0*/  BRA `(.L_x_2139) ;  /* 0x0000000c00287947 */ /* 0x000fea0003800000 */
.L_x_2136:
        /* <DEDUP_REMOVED lines=9> */
.L_x_2141:
[----:B------:R-:W0:Y:S02]  /*b760*/  F2I.FTZ.TRUNC.NTZ R5, R18 ;  /* 0x0000001200057305 */ /* 0x000e24000021f100 */
[----:B0-----:R0:W-:Y:S01]  /*b770*/  STG.E desc[UR36][R2.64], R5 ;  /* 0x0000000502007986 */ /* 0x0011e2000c101924 */
[----:B------:R-:W-:Y:S05]  /*b780*/  BRA `(.L_x_2139) ;  /* 0x0000000800f87947 */ /* 0x000fea0003800000 */
.L_x_2140:
[----:B------:R-:W0:Y:S02]  /*b790*/  F2I.FTZ.TRUNC.NTZ R5, R18 ;  /* 0x0000001200057305 */ /* 0x000e24000021f100 */
[----:B0-----:R0:W-:Y:S01]  /*b7a0*/  STG.E.U16 desc[UR36][R2.64], R5 ;  /* 0x0000000502007986 */ /* 0x0011e2000c101524 */
[----:B------:R-:W-:Y:S05]  /*b7b0*/  BRA `(.L_x_2139) ;  /* 0x0000000800ec7947 */ /* 0x000fea0003800000 */
.L_x_2135:
        /* <DEDUP_REMOVED lines=8> */
.L_x_2143:
[----:B------:R-:W-:-:S05]  /*b840*/  F2FP.F16.F32.PACK_AB R18, RZ, R18 ;  /* 0x00000012ff12723e */ /* 0x000fca00000000ff */
[----:B------:R0:W-:Y:S01]  /*b850*/  STG.E.U16 desc[UR36][R2.64], R18 ;  /* 0x0000001202007986 */ /* 0x0001e2000c101524 */
[----:B------:R-:W-:Y:S05]  /*b860*/  BRA `(.L_x_2139) ;  /* 0x0000000800c07947 */ /* 0x000fea0003800000 */
.L_x_2142:
[----:B------:R-:W-:-:S09]  /*b870*/  UISETP.NE.AND UP0, UPT, UR6, 0x7, UPT ;  /* 0x000000070600788c */ /* 0x000fd2000bf05270 */
[----:B------:R-:W-:Y:S05]  /*b880*/  BRA.U !UP0, `(.L_x_2144) ;  /* 0x00000001082c7547 */ /* 0x000fea000b800000 */
[----:B------:R-:W-:-:S09]  /*b890*/  UISETP.NE.AND UP0, UPT, UR6, 0x8, UPT ;  /* 0x000000080600788c */ /* 0x000fd2000bf05270 */
[----:B------:R-:W-:Y:S05]  /*b8a0*/  BRA.U !UP0, `(.L_x_2145) ;  /* 0x0000000108147547 */ /* 0x000fea000b800000 */
[----:B------:R-:W-:-:S09]  /*b8b0*/  UISETP.NE.AND UP0, UPT, UR6, 0x9, UPT ;  /* 0x000000090600788c */ /* 0x000fd2000bf05270 */
[----:B------:R-:W-:Y:S05]  /*b8c0*/  BRA.U UP0, `(.L_x_2138) ;  /* 0x0000000500d07547 */ /* 0x000fea000b800000 */
[----:B------:R-:W-:-:S05]  /*b8d0*/  HFMA2 R19, -RZ, RZ, 0, 0 ;  /* 0x00000000ff137431 */ /* 0x000fca00000001ff */
[----:B------:R0:W-:Y:S01]  /*b8e0*/  STG.E.64 desc[UR36][R2.64], R18 ;  /* 0x0000001202007986 */ /* 0x0001e2000c101b24 */
[----:B------:R-:W-:Y:S05]  /*b8f0*/  BRA `(.L_x_2139) ;  /* 0x00000008009c7947 */ /* 0x000fea0003800000 */
.L_x_2145:
[----:B------:R-:W-:-:S04]  /*b900*/  F2FP.F16.F32.PACK_AB R5, RZ, R18 ;  /* 0x00000012ff05723e */ /* 0x000fc800000000ff */
[----:B------:R-:W-:-:S05]  /*b910*/  PRMT R5, R5, 0x5410, RZ ;  /* 0x0000541005057816 */ /* 0x000fca00000000ff */
[----:B------:R0:W-:Y:S01]  /*b920*/  STG.E desc[UR36][R2.64], R5 ;  /* 0x0000000502007986 */ /* 0x0001e2000c101924 */
[----:B------:R-:W-:Y:S05]  /*b930*/  BRA `(.L_x_2139) ;  /* 0x00000008008c7947 */ /* 0x000fea0003800000 */
.L_x_2144:
[----:B------:R-:W-:-:S06]  /*b940*/  FMUL.FTZ R4, R18, 1 ;  /* 0x3f80000012047820 */ /* 0x000fcc0000410000 */
[----:B------:R-:W0:Y:S02]  /*b950*/  F2F.F64.F32 R4, R4 ;  /* 0x0000000400047310 */ /* 0x000e240000201800 */
[----:B0-----:R0:W-:Y:S01]  /*b960*/  STG.E.64 desc[UR36][R2.64], R4 ;  /* 0x0000000402007986 */ /* 0x0011e2000c101b24 */
[----:B------:R-:W-:Y:S05]  /*b970*/  BRA `(.L_x_2139) ;  /* 0x00000008007c7947 */ /* 0x000fea0003800000 */
.L_x_2134:
        /* <DEDUP_REMOVED lines=13> */
.L_x_2149:
        /* <DEDUP_REMOVED lines=16> */
.L_x_2152:
[----:B------:R-:W-:-:S04]  /*bb50*/  SHF.R.U32.HI R18, RZ, 0x18, R18 ;  /* 0x00000018ff127819 */ /* 0x000fc80000011612 */
[----:B------:R-:W-:-:S04]  /*bb60*/  LOP3.LUT R5, R5, 0x80, R18, 0xf8, !PT ;  /* 0x0000008005057812 */ /* 0x000fc800078ef812 */
[----:B------:R-:W-:-:S07]  /*bb70*/  PRMT R0, R5, 0x7610, R0 ;  /* 0x0000761005007816 */ /* 0x000fce0000000000 */
.L_x_2151:
[----:B------:R-:W-:Y:S05]  /*bb80*/  BSYNC.RECONVERGENT B0 ;  /* 0x0000000000007941 */ /* 0x000fea0003800200 */
.L_x_2150:
[----:B------:R0:W-:Y:S01]  /*bb90*/  STG.E.U8 desc[UR36][R2.64], R0 ;  /* 0x0000000002007986 */ /* 0x0001e2000c101124 */
[----:B------:R-:W-:Y:S05]  /*bba0*/  BRA `(.L_x_2139) ;  /* 0x0000000400f07947 */ /* 0x000fea0003800000 */
.L_x_2148:
        /* <DEDUP_REMOVED lines=16> */
.L_x_2155:
[----:B------:R-:W-:-:S04]  /*bcb0*/  SHF.R.U32.HI R18, RZ, 0x18, R18 ;  /* 0x00000018ff127819 */ /* 0x000fc80000011612 */
[----:B------:R-:W-:-:S04]  /*bcc0*/  LOP3.LUT R5, R5, 0x80, R18, 0xf8, !PT ;  /* 0x0000008005057812 */ /* 0x000fc800078ef812 */
[----:B------:R-:W-:-:S07]  /*bcd0*/  PRMT R0, R5, 0x7610, R0 ;  /* 0x0000761005007816 */ /* 0x000fce0000000000 */
.L_x_2154:
[----:B------:R-:W-:Y:S05]  /*bce0*/  BSYNC.RECONVERGENT B0 ;  /* 0x0000000000007941 */ /* 0x000fea0003800200 */
.L_x_2153:
[----:B------:R0:W-:Y:S01]  /*bcf0*/  STG.E.U8 desc[UR36][R2.64], R0 ;  /* 0x0000000002007986 */ /* 0x0001e2000c101124 */
[----:B------:R-:W-:Y:S05]  /*bd00*/  BRA `(.L_x_2139) ;  /* 0x0000000400987947 */ /* 0x000fea0003800000 */
.L_x_2147:
        /* <DEDUP_REMOVED lines=21> */
.L_x_2157:
[----:B------:R-:W0:Y:S02]  /*be60*/  F2I.U64.TRUNC R18, R18 ;  /* 0x0000001200127311 */ /* 0x000e24000020d800 */
[----:B0-----:R0:W-:Y:S01]  /*be70*/  STG.E.64 desc[UR36][R2.64], R18 ;  /* 0x0000001202007986 */ /* 0x0011e2000c101b24 */
[----:B------:R-:W-:Y:S05]  /*be80*/  BRA `(.L_x_2139) ;  /* 0x0000000400387947 */ /* 0x000fea0003800000 */
.L_x_2156:
[----:B------:R-:W0:Y:S02]  /*be90*/  F2I.FTZ.U32.TRUNC.NTZ R5, R18 ;  /* 0x0000001200057305 */ /* 0x000e24000021f000 */
[----:B0-----:R0:W-:Y:S01]  /*bea0*/  STG.E desc[UR36][R2.64], R5 ;  /* 0x0000000502007986 */ /* 0x0011e2000c101924 */
[----:B------:R-:W-:Y:S05]  /*beb0*/  BRA `(.L_x_2139) ;  /* 0x00000004002c7947 */ /* 0x000fea0003800000 */
.L_x_2146:
        /* <DEDUP_REMOVED lines=10> */
.L_x_2159:
[----:B------:R-:W-:Y:S01]  /*bf60*/  FMUL.FTZ R4, R18, 1 ;  /* 0x3f80000012047820 */ /* 0x000fe20000410000 */
[----:B------:R-:W-:-:S05]  /*bf70*/  CS2R R6, SRZ ;  /* 0x0000000000067805 */ /* 0x000fca000001ff00 */
[----:B------:R-:W0:Y:S02]  /*bf80*/  F2F.F64.F32 R4, R4 ;  /* 0x0000000400047310 */ /* 0x000e240000201800 */
[----:B0-----:R4:W-:Y:S01]  /*bf90*/  STG.E.128 desc[UR36][R2.64], R4 ;  /* 0x0000000402007986 */ /* 0x0019e2000c101d24 */
[----:B------:R-:W-:Y:S05]  /*bfa0*/  BRA `(.L_x_2139) ;  /* 0x0000000000f07947 */ /* 0x000fea0003800000 */
.L_x_2158:
[----:B------:R-:W-:-:S09]  /*bfb0*/  UISETP.NE.AND UP0, UPT, UR6, 0xf, UPT ;  /* 0x0000000f0600788c */ /* 0x000fd2000bf05270 */
[----:B------:R-:W-:Y:S05]  /*bfc0*/  BRA.U !UP0, `(.L_x_2160) ;  /* 0x0000000108e07547 */ /* 0x000fea000b800000 */
[----:B------:R-:W-:-:S09]  /*bfd0*/  UISETP.NE.AND UP0, UPT, UR6, 0x17, UPT ;  /* 0x000000170600788c */ /* 0x000fd2000bf05270 */
[----:B------:R-:W-:Y:S05]  /*bfe0*/  BRA.U !UP0, `(.L_x_2161) ;  /* 0x00000001088c7547 */ /* 0x000fea000b800000 */
[----:B------:R-:W-:-:S09]  /*bff0*/  UISETP.NE.AND UP0, UPT, UR6, 0x18, UPT ;  /* 0x000000180600788c */ /* 0x000fd2000bf05270 */
[----:B------:R-:W-:Y:S05]  /*c000*/  BRA.U !UP0, `(.L_x_2162) ;  /* 0x0000000108447547 */ /* 0x000fea000b800000 */
.L_x_2138:
        /* <DEDUP_REMOVED lines=8> */
[----:B0-----:R-:W-:Y:S02]  /*c090*/  IMAD.U32 R4, RZ, RZ, UR4 ;  /* 0x00000004ff047e24 */ /* 0x001fe4000f8e00ff */
[----:B------:R-:W-:Y:S01]  /*c0a0*/  IMAD.U32 R5, RZ, RZ, UR5 ;  /* 0x00000005ff057e24 */ /* 0x000fe2000f8e00ff */
[----:B---3--:R-:W-:Y:S01]  /*c0b0*/  MOV R6, UR6 ;  /* 0x0000000600067c02 */ /* 0x008fe20008000f00 */
[----:B------:R-:W-:-:S02]  /*c0c0*/  IMAD.U32 R7, RZ, RZ, UR7 ;  /* 0x00000007ff077e24 */ /* 0x000fc4000f8e00ff */
[----:B----4-:R-:W-:Y:S01]  /*c0d0*/  IMAD.U32 R10, RZ, RZ, UR8 ;  /* 0x00000008ff0a7e24 */ /* 0x010fe2000f8e00ff */
[----:B-1----:R-:W-:-:S07]  /*c0e0*/  MOV R11, UR9 ;  /* 0x00000009000b7c02 */ /* 0x002fce0008000f00 */
[----:B------:R-:W-:-:S07]  /*c0f0*/  LEPC R20, `(.L_x_2163) ;  /* 0x000000001014794e */ /* 0x000fce0000000000 */
[----:B--2---:R-:W-:Y:S05]  /*c100*/  CALL.ABS.NOINC R2 ;  /* 0x0000000002007343 */ /* 0x004fea0003c00000 */
.L_x_2163:
[----:B------:R-:W-:Y:S05]  /*c110*/  BRA `(.L_x_2139) ;  /* 0x0000000000947947 */ /* 0x000fea0003800000 */
.L_x_2162:
[----:B------:R-:W-:Y:S01]  /*c120*/  LOP3.LUT R4, R18, 0x7fffffff, RZ, 0xc0, !PT ;  /* 0x7fffffff12047812 */ /* 0x000fe200078ec0ff */
[----:B------:R-:W-:Y:S01]  /*c130*/  BSSY.RECONVERGENT B0, `(.L_x_2164) ;  /* 0x000000b000007945 */ /* 0x000fe20003800200 */
[----:B------:R-:W-:Y:S01]  /*c140*/  SHF.R.U32.HI R7, RZ, 0x18, R18 ;  /* 0x00000018ff077819 */ /* 0x000fe20000011612 */
[----:B------:R-:W-:Y:S01]  /*c150*/  IMAD.MOV.U32 R0, RZ, RZ, 0x7f ;  /* 0x0000007fff007424 */ /* 0x000fe200078e00ff */
        /* <DEDUP_REMOVED lines=8> */
.L_x_2165:
[----:B------:R-:W-:Y:S05]  /*c1e0*/  BSYNC.RECONVERGENT B0 ;  /* 0x0000000000007941 */ /* 0x000fea0003800200 */
.L_x_2164:
[----:B------:R-:W-:-:S05]  /*c1f0*/  LOP3.LUT R5, R0, 0x80, R7, 0xf8, !PT ;  /* 0x0000008000057812 */ /* 0x000fca00078ef807 */
[----:B------:R1:W-:Y:S01]  /*c200*/  STG.E.U8 desc[UR36][R2.64], R5 ;  /* 0x0000000502007986 */ /* 0x0003e2000c101124 */
[----:B------:R-:W-:Y:S05]  /*c210*/  BRA `(.L_x_2139) ;  /* 0x0000000000547947 */ /* 0x000fea0003800000 */
.L_x_2161:
        /* <DEDUP_REMOVED lines=11> */
.L_x_2167:
[----:B------:R-:W-:Y:S01]  /*c2d0*/  IMAD.MOV.U32 R0, RZ, RZ, 0x7f ;  /* 0x0000007fff007424 */ /* 0x000fe200078e00ff */
[----:B------:R-:W-:-:S04]  /*c2e0*/  ISETP.GT.U32.AND P0, PT, R4, 0x7f800000, PT ;  /* 0x7f8000000400780c */ /* 0x000fc80003f04070 */
[----:B------:R-:W-:-:S09]  /*c2f0*/  SEL R0, R0, 0x7c, P0 ;  /* 0x0000007c00007807 */ /* 0x000fd20000000000 */
.L_x_2168:
[----:B------:R-:W-:Y:S05]  /*c300*/  BSYNC.RECONVERGENT B0 ;  /* 0x0000000000007941 */ /* 0x000fea0003800200 */
.L_x_2166:
[----:B------:R-:W-:-:S04]  /*c310*/  SHF.R.U32.HI R5, RZ, 0x18, R18 ;  /* 0x00000018ff057819 */ /* 0x000fc80000011612 */
[----:B------:R-:W-:-:S05]  /*c320*/  LOP3.LUT R5, R0, 0x80, R5, 0xf8, !PT ;  /* 0x0000008000057812 */ /* 0x000fca00078ef805 */
[----:B------:R0:W-:Y:S01]  /*c330*/  STG.E.U8 desc[UR36][R2.64], R5 ;  /* 0x0000000502007986 */ /* 0x0001e2000c101124 */
[----:B------:R-:W-:Y:S05]  /*c340*/  BRA `(.L_x_2139) ;  /* 0x0000000000087947 */ /* 0x000fea0003800000 */
.L_x_2160:
[----:B------:R-:W-:-:S05]  /*c350*/  F2FP.BF16.F32.PACK_AB R18, RZ, R18 ;  /* 0x00000012ff12723e */ /* 0x000fca00000010ff */
[----:B------:R2:W-:Y:S02]  /*c360*/  STG.E.U16 desc[UR36][R2.64], R18 ;  /* 0x0000001202007986 */ /* 0x0005e4000c101524 */
.L_x_2139:
[----:B------:R-:W-:-:S07]  /*c370*/  IADD3 R17, PT, PT, R17, 0x80, RZ ;  /* 0x0000008011117810 */ /* 0x000fce0007ffe0ff */
.L_x_2076:
[----:B------:R-:W-:Y:S05]  /*c380*/  BSYNC.RECONVERGENT B7 ;  /* 0x0000000000077941 */ /* 0x000fea0003800200 */
.L_x_2075:
[----:B------:R-:W5:Y:S02]  /*c390*/  LDCU UR4, c[0x0][0x380] ;  /* 0x00007000ff0477ac */ /* 0x000f640008000800 */
[----:B-----5:R-:W-:-:S13]  /*c3a0*/  ISETP.GE.AND P0, PT, R17, UR4, PT ;  /* 0x0000000411007c0c */ /* 0x020fda000bf06270 */
[----:B------:R-:W-:Y:S05]  /*c3b0*/  @P0 EXIT ;  /* 0x000000000000094d */ /* 0x000fea0003800000 */
[----:B------:R-:W5:Y:S01]  /*c3c0*/  LDCU UR4, c[0x0][0x388] ;  /* 0x00007100ff0477ac */ /* 0x000f620008000800 */
[----:B0123--:R-:W-:Y:S01]  /*c3d0*/  IMAD.MOV.U32 R18, RZ, RZ, RZ ;  /* 0x000000ffff127224 */ /* 0x00ffe200078e00ff */
[----:B------:R-:W-:Y:S01]  /*c3e0*/  MOV R16, RZ ;  /* 0x000000ff00107202 */ /* 0x000fe20000000f00 */
[----:B------:R-:W-:Y:S01]  /*c3f0*/  IMAD.MOV.U32 R0, RZ, RZ, RZ ;  /* 0x000000ffff007224 */ /* 0x000fe200078e00ff */
[----:B-----5:R-:W-:-:S09]  /*c400*/  UISETP.NE.AND UP0, UPT, UR4, URZ, UPT ;  /* 0x000000ff0400728c */ /* 0x020fd2000bf05270 */
[----:B------:R-:W-:Y:S05]  /*c410*/  BRA.U !UP0, `(.L_x_2169) ;  /* 0x0000001508707547 */ /* 0x000fea000b800000 */
[----:B------:R-:W4:Y:S01]  /*c420*/  LDCU.64 UR4, c[0x0][0x390] ;  /* 0x00007200ff0477ac */ /* 0x000f220008000a00 */
[----:B------:R-:W-:Y:S01]  /*c430*/  IMAD.MOV.U32 R16, RZ, RZ, RZ ;  /* 0x000000ffff107224 */ /* 0x000fe200078e00ff */
[----:B------:R-:W0:Y:S01]  /*c440*/  LDCU UR6, c[0x0][0x38c] ;  /* 0x00007180ff0677ac */ /* 0x000e220008000800 */
[----:B------:R-:W1:Y:S01]  /*c450*/  LDCU.64 UR8, c[0x0][0x4b8] ;  /* 0x00009700ff0877ac */ /* 0x000e620008000a00 */
[----:B------:R-:W-:Y:S01]  /*c460*/  UISETP.NE.AND UP0, UPT, UR39, URZ, UPT ;  /* 0x000000ff2700728c */ /* 0x000fe2000bf05270 */
[----:B----4-:R-:W-:Y:S01]  /*c470*/  IMAD.HI.U32 R2, R17, UR4, R16 ;  /* 0x0000000411027c27 */ /* 0x010fe2000f8e0010 */
[----:B------:R-:W2:Y:S04]  /*c480*/  LDCU UR4, c[0x0][0x4c0] ;  /* 0x00009800ff0477ac */ /* 0x000ea80008000800 */
[----:B------:R-:W-:-:S05]  /*c490*/  SHF.R.U32.HI R3, RZ, UR5, R2 ;  /* 0x00000005ff037c19 */ /* 0x000fca0008011602 */
[----:B------:R-:W-:-:S04]  /*c4a0*/  IMAD.MOV R0, RZ, RZ, -R3 ;  /* 0x000000ffff007224 */ /* 0x000fc800078e0a03 */
[----:B0-----:R-:W-:-:S04]  /*c4b0*/  IMAD R17, R0, UR6, R17 ;  /* 0x0000000600117c24 */ /* 0x001fc8000f8e0211 */
[C---:B-1----:R-:W-:Y:S02]  /*c4c0*/  IMAD R16, R17.reuse, UR8, RZ ;  /* 0x0000000811107c24 */ /* 0x042fe4000f8e02ff */
[C---:B------:R-:W-:Y:S02]  /*c4d0*/  IMAD R0, R17.reuse, UR9, RZ ;  /* 0x0000000911007c24 */ /* 0x040fe4000f8e02ff */
[----:B--2---:R-:W-:Y:S01]  /*c4e0*/  IMAD R18, R17, UR4, RZ ;  /* 0x0000000411127c24 */ /* 0x004fe2000f8e02ff */
        /* <DEDUP_REMOVED lines=335> */
.L_x_2169:
[----:B------:R-:W4:Y:S01]  /*d9e0*/  LDCU.64 UR8, c[0x0][0x5f0] ;  /* 0x0000be00ff0877ac */ /* 0x000f220008000a00 */
[----:B------:R-:W-:Y:S01]  /*d9f0*/  BSSY.RECONVERGENT B6, `(.L_x_2170) ;  /* 0x00000e0000067945 */ /* 0x000fe20003800200 */
[----:B------:R-:W0:Y:S01]  /*da00*/  LDCU.64 UR6, c[0x0][0x5e8] ;  /* 0x0000bd00ff0677ac */ /* 0x000e220008000a00 */
[----:B------:R-:W-:-:S04]  /*da10*/  UPRMT UR4, UR40, 0x7771, URZ ;  /* 0x0000777128047896 */ /* 0x000fc800080000ff */
[----:B------:R-:W-:Y:S01]  /*da20*/  UISETP.GT.AND UP0, UPT, UR4, 0x9, UPT ;  /* 0x000000090400788c */ /* 0x000fe2000bf04270 */
[----:B----4-:R-:W-:Y:S02]  /*da30*/  IADD3 R2, P1, PT, R0, UR8, RZ ;  /* 0x0000000800027c10 */ /* 0x010fe4000ff3e0ff */
        /* <DEDUP_REMOVED lines=15> */
.L_x_2174:
[----:B------:R-:W2:Y:S02]  /*db30*/  LDG.E.U8 R2, desc[UR36][R2.64] ;  /* 0x0000002402027981 */ /* 0x000ea4000c1e1100 */
[----:B--2---:R-:W-:Y:S01]  /*db40*/  I2FP.F32.U32 R22, R2 ;  /* 0x0000000200167245 */ /* 0x004fe20000201000 */
[----:B------:R-:W-:Y:S06]  /*db50*/  BRA `(.L_x_2176) ;  /* 0x0000000c00247947 */ /* 0x000fec0003800000 */
.L_x_2173:
[----:B------:R-:W-:-:S09]  /*db60*/  UISETP.NE.AND UP0, UPT, UR4, 0x2, UPT ;  /* 0x000000020400788c */ /* 0x000fd2000bf05270 */
[----:B------:R-:W-:Y:S05]  /*db70*/  BRA.U !UP0, `(.L_x_2177) ;  /* 0x0000000108287547 */ /* 0x000fea000b800000 */
[----:B------:R-:W-:-:S09]  /*db80*/  UISETP.NE.AND UP0, UPT, UR4, 0x3, UPT ;  /* 0x000000030400788c */ /* 0x000fd2000bf05270 */
[----:B------:R-:W-:Y:S05]  /*db90*/  BRA.U !UP0, `(.L_x_2178) ;  /* 0x0000000108147547 */ /* 0x000fea000b800000 */
[----:B------:R-:W-:-:S09]  /*dba0*/  UISETP.NE.AND UP0, UPT, UR4, 0x4, UPT ;  /* 0x000000040400788c */ /* 0x000fd2000bf05270 */
[----:B------:R-:W-:Y:S05]  /*dbb0*/  BRA.U UP0, `(.L_x_2175) ;  /* 0x0000000900b07547 */ /* 0x000fea000b800000 */
[----:B------:R-:W2:Y:S02]  /*dbc0*/  LDG.E.64 R22, desc[UR36][R2.64] ;  /* 0x0000002402167981 */ /* 0x000ea4000c1e1b00 */
[----:B--2---:R0:W1:Y:S01]  /*dbd0*/  I2F.S64 R22, R22 ;  /* 0x0000001600167312 */ /* 0x0040620000301400 */
[----:B------:R-:W-:Y:S05]  /*dbe0*/  BRA `(.L_x_2176) ;  /* 0x0000000c00007947 */ /* 0x000fea0003800000 */
.L_x_2178:
[----:B------:R-:W2:Y:S02]  /*dbf0*/  LDG.E R2, desc[UR36][R2.64] ;  /* 0x0000002402027981 */ /* 0x000ea4000c1e1900 */
[----:B--2---:R-:W-:Y:S01]  /*dc00*/  I2FP.F32.S32 R22, R2 ;  /* 0x0000000200167245 */ /* 0x004fe20000201400 */
[----:B------:R-:W-:Y:S06]  /*dc10*/  BRA `(.L_x_2176) ;  /* 0x0000000800f47947 */ /* 0x000fec0003800000 */
.L_x_2177:
[----:B------:R-:W2:Y:S02]  /*dc20*/  LDG.E.U16 R2, desc[UR36][R2.64] ;  /* 0x0000002402027981 */ /* 0x000ea4000c1e1500 */
[----:B--2---:R0:W1:Y:S01]  /*dc30*/  I2F.S16 R22, R2 ;  /* 0x0000000200167306 */ /* 0x0040620000101400 */
[----:B------:R-:W-:Y:S05]  /*dc40*/  BRA `(.L_x_2176) ;  /* 0x0000000800e87947 */ /* 0x000fea0003800000 */
.L_x_2172:
        /* <DEDUP_REMOVED lines=8> */
.L_x_2180:
[----:B------:R-:W2:Y:S02]  /*dcd0*/  LDG.E.U16 R2, desc[UR36][R2.64] ;  /* 0x0000002402027981 */ /* 0x000ea4000c1e1500 */
[----:B--2---:R-:W-:Y:S01]  /*dce0*/  HADD2.F32 R22, -RZ, R2.H0_H0 ;  /* 0x20000002ff167230 */ /* 0x004fe20000004100 */
[----:B------:R-:W-:Y:S06]  /*dcf0*/  BRA `(.L_x_2176) ;  /* 0x0000000800bc7947 */ /* 0x000fec0003800000 */
.L_x_2179:
        /* <DEDUP_REMOVED lines=8> */
.L_x_2182:
[----:B------:R-:W2:Y:S02]  /*dd80*/  LDG.E.U16 R2, desc[UR36][R2.64] ;  /* 0x0000002402027981 */ /* 0x000ea4000c1e1500 */
[----:B--2---:R-:W-:Y:S01]  /*dd90*/  HADD2.F32 R22, -RZ, R2.H0_H0 ;  /* 0x20000002ff167230 */ /* 0x004fe20000004100 */
[----:B------:R-:W-:Y:S06]  /*dda0*/  BRA `(.L_x_2176) ;  /* 0x0000000800907947 */ /* 0x000fec0003800000 */
.L_x_2181:
[----:B------:R-:W2:Y:S01]  /*ddb0*/  LDG.E.64 R2, desc[UR36][R2.64] ;  /* 0x0000002402027981 */ /* 0x000ea2000c1e1b00 */
[----:B------:R-:W-:Y:S01]  /*ddc0*/  UMOV UR4, 0xf0000000 ;  /* 0xf000000000047882 */ /* 0x000fe20000000000 */
[----:B------:R-:W-:Y:S01]  /*ddd0*/  UMOV UR5, 0x380fffff ;  /* 0x380fffff00057882 */ /* 0x000fe20000000000 */
[----:B--2---:R-:W0:Y:S01]  /*dde0*/  F2F.F32.F64 R22, R2 ;  /* 0x0000000200167310 */ /* 0x004e220000301000 */
[----:B------:R-:W-:-:S14]  /*ddf0*/  DSETP.GEU.AND P0, PT, |R2|, UR4, PT ;  /* 0x0000000402007e2a */ /* 0x000fdc000bf0e200 */
[----:B0-----:R-:W-:Y:S01]  /*de00*/  @!P0 FMUL R22, R22, 1.175494350822287508e-38 ;  /* 0x0080000016168820 */ /* 0x001fe20000400000 */
[----:B------:R-:W-:Y:S06]  /*de10*/  BRA `(.L_x_2176) ;  /* 0x0000000800747947 */ /* 0x000fec0003800000 */
.L_x_2171:
        /* <DEDUP_REMOVED lines=12> */
.L_x_2185:
[----:B------:R-:W2:Y:S01]  /*dee0*/  LDG.E.64 R2, desc[UR36][R2.64] ;  /* 0x0000002402027981 */ /* 0x000ea2000c1e1b00 */
[----:B------:R-:W-:Y:S01]  /*def0*/  UMOV UR4, 0xf0000000 ;  /* 0xf000000000047882 */ /* 0x000fe20000000000 */
[----:B------:R-:W-:Y:S01]  /*df00*/  UMOV UR5, 0x380fffff ;  /* 0x380fffff00057882 */ /* 0x000fe20000000000 */
[----:B--2---:R-:W0:Y:S01]  /*df10*/  F2F.F32.F64 R22, R2 ;  /* 0x0000000200167310 */ /* 0x004e220000301000 */
[----:B------:R-:W-:-:S14]  /*df20*/  DSETP.GEU.AND P0, PT, |R2|, UR4, PT ;  /* 0x0000000402007e2a */ /* 0x000fdc000bf0e200 */
[----:B0-----:R-:W-:Y:S01]  /*df30*/  @!P0 FMUL R22, R22, 1.175494350822287508e-38 ;  /* 0x0080000016168820 */ /* 0x001fe20000400000 */
[----:B------:R-:W-:Y:S06]  /*df40*/  BRA `(.L_x_2176) ;  /* 0x0000000800287947 */ /* 0x000fec0003800000 */
.L_x_2184:
        /* <DEDUP_REMOVED lines=25> */
.L_x_2187:
        /* <DEDUP_REMOVED lines=12> */
.L_x_2186:
[----:B------:R-:W2:Y:S02]  /*e1a0*/  LDG.E.U16 R2, desc[UR36][R2.64] ;  /* 0x0000002402027981 */ /* 0x000ea4000c1e1500 */
[----:B--2---:R-:W-:Y:S01]  /*e1b0*/  IMAD.U32 R22, R2, 0x10000, RZ ;  /* 0x0001000002167824 */ /* 0x004fe200078e00ff */
[----:B------:R-:W-:Y:S06]  /*e1c0*/  BRA `(.L_x_2176) ;  /* 0x0000000400887947 */ /* 0x000fec0003800000 */
.L_x_2183:
        /* <DEDUP_REMOVED lines=11> */
.L_x_2190:
        /* <DEDUP_REMOVED lines=20> */
.L_x_2192:
[----:B------:R-:W-:Y:S05]  /*e3c0*/  BSYNC.RECONVERGENT B0 ;  /* 0x0000000000007941 */ /* 0x000fea0003800200 */
.L_x_2191:
[----:B------:R-:W-:Y:S01]  /*e3d0*/  IMAD.SHL.U32 R0, R0, 0x100000, RZ ;  /* 0x0010000000007824 */ /* 0x000fe200078e00ff */
[----:B------:R-:W-:-:S04]  /*e3e0*/  LEA R2, R2, 0x3b800000, 0x17 ;  /* 0x3b80000002027811 */ /* 0x000fc800078eb8ff */
[----:B------:R-:W-:Y:S01]  /*e3f0*/  LOP3.LUT R22, R2, R0, R7, 0xfe, !PT ;  /* 0x0000000002167212 */ /* 0x000fe200078efe07 */
[----:B------:R-:W-:Y:S06]  /*e400*/  BRA `(.L_x_2176) ;  /* 0x0000000000f87947 */ /* 0x000fec0003800000 */
.L_x_2189:
        /* <DEDUP_REMOVED lines=20> */
.L_x_2194:
[----:B------:R-:W-:Y:S05]  /*e550*/  BSYNC.RECONVERGENT B0 ;  /* 0x0000000000007941 */ /* 0x000fea0003800200 */
.L_x_2193:
[----:B------:R-:W-:Y:S02]  /*e560*/  SHF.L.U32 R0, R0, 0x15, RZ ;  /* 0x0000001500007819 */ /* 0x000fe400000006ff */
[----:B------:R-:W-:-:S04]  /*e570*/  LEA R2, R2, 0x37800000, 0x17 ;  /* 0x3780000002027811 */ /* 0x000fc800078eb8ff */
[----:B------:R-:W-:Y:S01]  /*e580*/  LOP3.LUT R22, R2, R0, R7, 0xfe, !PT ;  /* 0x0000000002167212 */ /* 0x000fe200078efe07 */
[----:B------:R-:W-:Y:S06]  /*e590*/  BRA `(.L_x_2176) ;  /* 0x0000000000947947 */ /* 0x000fec0003800000 */
.L_x_2188:
        /* <DEDUP_REMOVED lines=14> */
.L_x_2175:
        /* <DEDUP_REMOVED lines=16> */
.L_x_2197:
[----:B------:R-:W-:Y:S01]  /*e780*/  IMAD.MOV.U32 R22, RZ, RZ, RZ ;  /* 0x000000ffff167224 */ /* 0x000fe200078e00ff */
[----:B------:R-:W-:Y:S06]  /*e790*/  BRA `(.L_x_2176) ;  /* 0x0000000000147947 */ /* 0x000fec0003800000 */
.L_x_2196:
[----:B------:R-:W2:Y:S02]  /*e7a0*/  LDG.E.64 R22, desc[UR36][R2.64] ;  /* 0x0000002402167981 */ /* 0x000ea4000c1e1b00 */
[----:B--2---:R0:W1:Y:S01]  /*e7b0*/  I2F.U64 R22, R22 ;  /* 0x0000001600167312 */ /* 0x0040620000301000 */
[----:B------:R-:W-:Y:S05]  /*e7c0*/  BRA `(.L_x_2176) ;  /* 0x0000000000087947 */ /* 0x000fea0003800000 */
.L_x_2195:
[----:B------:R-:W2:Y:S02]  /*e7d0*/  LDG.E R2, desc[UR36][R2.64] ;  /* 0x0000002402027981 */ /* 0x000ea4000c1e1900 */
[----:B--2---:R-:W-:-:S07]  /*e7e0*/  I2FP.F32.U32 R22, R2 ;  /* 0x0000000200167245 */ /* 0x004fce0000201000 */
.L_x_2176:
[----:B------:R-:W-:Y:S05]  /*e7f0*/  BSYNC.RECONVERGENT B6 ;  /* 0x0000000000067941 */ /* 0x000fea0003800200 */
.L_x_2170:
        /* <DEDUP_REMOVED lines=18> */
.L_x_2202:
[----:B------:R-:W2:Y:S02]  /*e920*/  LDG.E.U8 R0, desc[UR36][R2.64] ;  /* 0x0000002402007981 */ /* 0x000ea4000c1e1100 */
[----:B--2---:R-:W-:Y:S01]  /*e930*/  I2FP.F32.U32 R0, R0 ;  /* 0x0000000000007245 */ /* 0x004fe20000201000 */
[----:B------:R-:W-:Y:S06]  /*e940*/  BRA `(.L_x_2204) ;  /* 0x0000000c00247947 */ /* 0x000fec0003800000 */
.L_x_2201:
[----:B------:R-:W-:-:S09]  /*e950*/  UISETP.NE.AND UP0, UPT, UR4, 0x2, UPT ;  /* 0x000000020400788c */ /* 0x000fd2000bf05270 */
[----:B------:R-:W-:Y:S05]  /*e960*/  BRA.U !UP0, `(.L_x_2205) ;  /* 0x0000000108287547 */ /* 0x000fea000b800000 */
[----:B------:R-:W-:-:S09]  /*e970*/  UISETP.NE.AND UP0, UPT, UR4, 0x3, UPT ;  /* 0x000000030400788c */ /* 0x000fd2000bf05270 */
[----:B------:R-:W-:Y:S05]  /*e980*/  BRA.U !UP0, `(.L_x_2206) ;  /* 0x0000000108147547 */ /* 0x000fea000b800000 */
[----:B------:R-:W-:-:S09]  /*e990*/  UISETP.NE.AND UP0, UPT, UR4, 0x4, UPT ;  /* 0x000000040400788c */ /* 0x000fd2000bf05270 */
[----:B------:R-:W-:Y:S05]  /*e9a0*/  BRA.U UP0, `(.L_x_2203) ;  /* 0x0000000900b07547 */ /* 0x000fea000b800000 */
[----:B------:R-:W2:Y:S02]  /*e9b0*/  LDG.E.64 R2, desc[UR36][R2.64] ;  /* 0x0000002402027981 */ /* 0x000ea4000c1e1b00 */
[----:B--2---:R3:W4:Y:S01]  /*e9c0*/  I2F.S64 R0, R2 ;  /* 0x0000000200007312 */ /* 0x0047220000301400 */
[----:B------:R-:W-:Y:S05]  /*e9d0*/  BRA `(.L_x_2204) ;  /* 0x0000000c00007947 */ /* 0x000fea0003800000 */
.L_x_2206:
[----:B------:R-:W2:Y:S02]  /*e9e0*/  LDG.E R0, desc[UR36][R2.64] ;  /* 0x0000002402007981 */ /* 0x000ea4000c1e1900 */
[----:B--2---:R-:W-:Y:S01]  /*e9f0*/  I2FP.F32.S32 R0, R0 ;  /* 0x0000000000007245 */ /* 0x004fe20000201400 */
[----:B------:R-:W-:Y:S06]  /*ea00*/  BRA `(.L_x_2204) ;  /* 0x0000000800f47947 */ /* 0x000fec0003800000 */
.L_x_2205:
[----:B------:R-:W2:Y:S02]  /*ea10*/  LDG.E.U16 R0, desc[UR36][R2.64] ;  /* 0x0000002402007981 */ /* 0x000ea4000c1e1500 */
[----:B--2---:R-:W0:Y:S01]  /*ea20*/  I2F.S16 R0, R0 ;  /* 0x0000000000007306 */ /* 0x004e220000101400 */
[----:B------:R-:W-:Y:S05]  /*ea30*/  BRA `(.L_x_2204) ;  /* 0x0000000800e87947 */ /* 0x000fea0003800000 */
.L_x_2200:
        /* <DEDUP_REMOVED lines=8> */
.L_x_2208:
[----:B------:R-:W2:Y:S02]  /*eac0*/  LDG.E.U16 R0, desc[UR36][R2.64] ;  /* 0x0000002402007981 */ /* 0x000ea4000c1e1500 */
[----:B--2---:R-:W-:Y:S01]  /*ead0*/  HADD2.F32 R0, -RZ, R0.H0_H0 ;  /* 0x20000000ff007230 */ /* 0x004fe20000004100 */
[----:B------:R-:W-:Y:S06]  /*eae0*/  BRA `(.L_x_2204) ;  /* 0x0000000800bc7947 */ /* 0x000fec0003800000 */
.L_x_2207:
        /* <DEDUP_REMOVED lines=8> */
.L_x_2210:
[----:B------:R-:W2:Y:S02]  /*eb70*/  LDG.E.U16 R0, desc[UR36][R2.64] ;  /* 0x0000002402007981 */ /* 0x000ea4000c1e1500 */
[----:B--2---:R-:W-:Y:S01]  /*eb80*/  HADD2.F32 R0, -RZ, R0.H0_H0 ;  /* 0x20000000ff007230 */ /* 0x004fe20000004100 */
[----:B------:R-:W-:Y:S06]  /*eb90*/  BRA `(.L_x_2204) ;  /* 0x0000000800907947 */ /* 0x000fec0003800000 */
.L_x_2209:
[----:B------:R-:W2:Y:S01]  /*eba0*/  LDG.E.64 R2, desc[UR36][R2.64] ;  /* 0x0000002402027981 */ /* 0x000ea2000c1e1b00 */
[----:B------:R-:W-:Y:S01]  /*ebb0*/  UMOV UR4, 0xf0000000 ;  /* 0xf000000000047882 */ /* 0x000fe20000000000 */
[----:B------:R-:W-:Y:S01]  /*ebc0*/  UMOV UR5, 0x380fffff ;  /* 0x380fffff00057882 */ /* 0x000fe20000000000 */
[----:B--2---:R-:W0:Y:S01]  /*ebd0*/  F2F.F32.F64 R0, R2 ;  /* 0x0000000200007310 */ /* 0x004e220000301000 */
[----:B------:R-:W-:-:S14]  /*ebe0*/  DSETP.GEU.AND P0, PT, |R2|, UR4, PT ;  /* 0x0000000402007e2a */ /* 0x000fdc000bf0e200 */
[----:B0-----:R-:W-:Y:S01]  /*ebf0*/  @!P0 FMUL R0, R0, 1.175494350822287508e-38 ;  /* 0x0080000000008820 */ /* 0x001fe20000400000 */
[----:B------:R-:W-:Y:S06]  /*ec00*/  BRA `(.L_x_2204) ;  /* 0x0000000800747947 */ /* 0x000fec0003800000 */
.L_x_2199:
        /* <DEDUP_REMOVED lines=12> */
.L_x_2213:
[----:B------:R-:W2:Y:S01]  /*ecd0*/  LDG.E.64 R2, desc[UR36][R2.64] ;  /* 0x0000002402027981 */ /* 0x000ea2000c1e1b00 */
[----:B------:R-:W-:Y:S01]  /*ece0*/  UMOV UR4, 0xf0000000 ;  /* 0xf000000000047882 */ /* 0x000fe20000000000 */
[----:B------:R-:W-:Y:S01]  /*ecf0*/  UMOV UR5, 0x380fffff ;  /* 0x380fffff00057882 */ /* 0x000fe20000000000 */
[----:B--2---:R-:W0:Y:S01]  /*ed00*/  F2F.F32.F64 R0, R2 ;  /* 0x0000000200007310 */ /* 0x004e220000301000 */
[----:B------:R-:W-:-:S14]  /*ed10*/  DSETP.GEU.AND P0, PT, |R2|, UR4, PT ;  /* 0x0000000402007e2a */ /* 0x000fdc000bf0e200 */
[----:B0-----:R-:W-:Y:S01]  /*ed20*/  @!P0 FMUL R0, R0, 1.175494350822287508e-38 ;  /* 0x0080000000008820 */ /* 0x001fe20000400000 */
[----:B------:R-:W-:Y:S06]  /*ed30*/  BRA `(.L_x_2204) ;  /* 0x0000000800287947 */ /* 0x000fec0003800000 */
.L_x_2212:
        /* <DEDUP_REMOVED lines=25> */
.L_x_2215:
        /* <DEDUP_REMOVED lines=12> */
.L_x_2214:
[----:B------:R-:W2:Y:S02]  /*ef90*/  LDG.E.U16 R0, desc[UR36][R2.64] ;  /* 0x0000002402007981 */ /* 0x000ea4000c1e1500 */
[----:B--2---:R-:W-:Y:S01]  /*efa0*/  SHF.L.U32 R0, R0, 0x10, RZ ;  /* 0x0000001000007819 */ /* 0x004fe200000006ff */
[----:B------:R-:W-:Y:S06]  /*efb0*/  BRA `(.L_x_2204) ;  /* 0x0000000400887947 */ /* 0x000fec0003800000 */
.L_x_2211:
        /* <DEDUP_REMOVED lines=11> */
.L_x_2218:
        /* <DEDUP_REMOVED lines=20> */
.L_x_2220:
[----:B------:R-:W-:Y:S05]  /*f1b0*/  BSYNC.RECONVERGENT B0 ;  /* 0x0000000000007941 */ /* 0x000fea0003800200 */
.L_x_2219:
[----:B------:R-:W-:Y:S01]  /*f1c0*/  IMAD.SHL.U32 R0, R0, 0x100000, RZ ;  /* 0x0010000000007824 */ /* 0x000fe200078e00ff */
[----:B------:R-:W-:-:S04]  /*f1d0*/  LEA R2, R2, 0x3b800000, 0x17 ;  /* 0x3b80000002027811 */ /* 0x000fc800078eb8ff */
[----:B------:R-:W-:Y:S01]  /*f1e0*/  LOP3.LUT R0, R2, R0, R7, 0xfe, !PT ;  /* 0x0000000002007212 */ /* 0x000fe200078efe07 */
[----:B------:R-:W-:Y:S06]  /*f1f0*/  BRA `(.L_x_2204) ;  /* 0x0000000000f87947 */ /* 0x000fec0003800000 */
.L_x_2217:
        /* <DEDUP_REMOVED lines=20> */
.L_x_2222:
[----:B------:R-:W-:Y:S05]  /*f340*/  BSYNC.RECONVERGENT B0 ;  /* 0x0000000000007941 */ /* 0x000fea0003800200 */
.L_x_2221:
[----:B------:R-:W-:Y:S02]  /*f350*/  SHF.L.U32 R0, R0, 0x15, RZ ;  /* 0x0000001500007819 */ /* 0x000fe400000006ff */
[----:B------:R-:W-:-:S04]  /*f360*/  LEA R2, R2, 0x37800000, 0x17 ;  /* 0x3780000002027811 */ /* 0x000fc800078eb8ff */
[----:B------:R-:W-:Y:S01]  /*f370*/  LOP3.LUT R0, R2, R0, R7, 0xfe, !PT ;  /* 0x0000000002007212 */ /* 0x000fe200078efe07 */
[----:B------:R-:W-:Y:S06]  /*f380*/  BRA `(.L_x_2204) ;  /* 0x0000000000947947 */ /* 0x000fec0003800000 */
.L_x_2216:
        /* <DEDUP_REMOVED lines=14> */
.L_x_2203:
[----:B------:R-:W-:Y:S01]  /*f470*/  MOV R2, 0x0 ;  /* 0x0000000000027802 */ /* 0x000fe20000000f00 */
[----:B------:R-:W0:Y:S01]  /*f480*/  LDCU.64 UR4, c[0x4][0x128] ;  /* 0x01002500ff0477ac */ /* 0x000e220008000a00 */
[----:B------:R-:W-:Y:S02]  /*f490*/  HFMA2 R8, -RZ, RZ, 0, 4.64916229248046875e-06 ;  /* 0x0000004eff087431 */ /* 0x000fe400000001ff */
[----:B------:R-:W-:Y:S01]  /*f4a0*/  IMAD.MOV.U32 R12, RZ, RZ, 0x1 ;  /* 0x00000001ff0c7424 */ /* 0x000fe200078e00ff */
[----:B------:R-:W-:Y:S01]  /*f4b0*/  MOV R13, RZ ;  /* 0x000000ff000d7202 */ /* 0x000fe20000000f00 */
[----:B------:R-:W2:Y:S01]  /*f4c0*/  LDCU.64 UR6, c[0x4][0x130] ;  /* 0x01002600ff0677ac */ /* 0x000ea20008000a00 */
[----:B------:R-:W3:Y:S01]  /*f4d0*/  LDC.64 R2, c[0x4][R2] ;  /* 0x0100000002027b82 */ /* 0x000ee20000000a00 */
[----:B------:R-:W4:Y:S01]  /*f4e0*/  LDCU.64 UR8, c[0x4][0x18] ;  /* 0x01000300ff0877ac */ /* 0x000f220008000a00 */
[----:B0-----:R-:W-:Y:S01]  /*f4f0*/  MOV R4, UR4 ;  /* 0x0000000400047c02 */ /* 0x001fe20008000f00 */
[----:B------:R-:W-:Y:S01]  /*f500*/  IMAD.U32 R5, RZ, RZ, UR5 ;  /* 0x00000005ff057e24 */ /* 0x000fe2000f8e00ff */
[----:B--2---:R-:W-:Y:S01]  /*f510*/  MOV R6, UR6 ;  /* 0x0000000600067c02 */ /* 0x004fe20008000f00 */
[----:B------:R-:W-:Y:S01]  /*f520*/  IMAD.U32 R7, RZ, RZ, UR7 ;  /* 0x00000007ff077e24 */ /* 0x000fe2000f8e00ff */
[----:B----4-:R-:W-:Y:S01]  /*f530*/  MOV R10, UR8 ;  /* 0x00000008000a7c02 */ /* 0x010fe20008000f00 */
[----:B------:R-:W-:-:S07]  /*f540*/  IMAD.U32 R11, RZ, RZ, UR9 ;  /* 0x00000009ff0b7e24 */ /* 0x000fce000f8e00ff */
[----:B------:R-:W-:-:S07]  /*f550*/  LEPC R20, `(.L_x_2225) ;  /* 0x000000001014794e */ /* 0x000fce0000000000 */
[----:B-1-3-5:R-:W-:Y:S05]  /*f560*/  CALL.ABS.NOINC R2 ;  /* 0x0000000002007343 */ /* 0x02afea0003c00000 */
.L_x_2225:
[----:B------:R-:W-:Y:S01]  /*f570*/  IMAD.MOV.U32 R0, RZ, RZ, RZ ;  /* 0x000000ffff007224 */ /* 0x000fe200078e00ff */
[----:B------:R-:W-:Y:S06]  /*f580*/  BRA `(.L_x_2204) ;  /* 0x0000000000147947 */ /* 0x000fec0003800000 */
.L_x_2224:
[----:B------:R-:W2:Y:S02]  /*f590*/  LDG.E.64 R2, desc[UR36][R2.64] ;  /* 0x0000002402027981 */ /* 0x000ea4000c1e1b00 */
[----:B--2---:R0:W2:Y:S01]  /*f5a0*/  I2F.U64 R0, R2 ;  /* 0x0000000200007312 */ /* 0x0040a20000301000 */
[----:B------:R-:W-:Y:S05]  /*f5b0*/  BRA `(.L_x_2204) ;  /* 0x0000000000087947 */ /* 0x000fea0003800000 */
.L_x_2223:
[----:B------:R-:W2:Y:S02]  /*f5c0*/  LDG.E R0, desc[UR36][R2.64] ;  /* 0x0000002402007981 */ /* 0x000ea4000c1e1900 */
[----:B--2---:R-:W-:-:S07]  /*f5d0*/  I2FP.F32.U32 R0, R0 ;  /* 0x0000000000007245 */ /* 0x004fce0000201000 */
.L_x_2204:
[----:B------:R-:W-:Y:S05]  /*f5e0*/  BSYNC.RECONVERGENT B6 ;  /* 0x0000000000067941 */ /* 0x000fea0003800200 */
.L_x_2198:
[----:B------:R-:W0:Y:S02]  /*f5f0*/  LDCU.64 UR4, c[0x0][0x600] ;  /* 0x0000c000ff0477ac */ /* 0x000e240008000a00 */
[----:B0-2-45:R-:W-:Y:S01]  /*f600*/  FMUL.FTZ R0, R0, UR4 ;  /* 0x0000000400007c20 */ /* 0x035fe20008410000 */
[----:B------:R-:W-:-:S04]  /*f610*/  ULOP3.LUT UR4, UR40, 0xff, URZ, 0xc0, !UPT ;  /* 0x000000ff28047892 */ /* 0x000fc8000f8ec0ff */
[----:B------:R-:W-:Y:S01]  /*f620*/  FSETP.GT.FTZ.AND P0, PT, R0, UR5, PT ;  /* 0x0000000500007c0b */ /* 0x000fe2000bf14000 */
[----:B------:R-:W-:-:S12]  /*f630*/  UISETP.GT.AND UP0, UPT, UR4, 0x9, UPT ;  /* 0x000000090400788c */ /* 0x000fd8000bf04270 */
[----:B------:R-:W-:-:S04]  /*f640*/  @!P0 FMUL.FTZ R0, R0, 1.4426950216293334961 ;  /* 0x3fb8aa3b00008820 */ /* 0x000fc80000410000 */
[----:B---3--:R-:W0:Y:S02]  /*f650*/  @!P0 MUFU.EX2 R3, R0 ;  /* 0x0000000000038308 */ /* 0x008e240000000800 */
[----:B0-----:R-:W-:Y:S01]  /*f660*/  @!P0 FADD.FTZ R2, R3, 1 ;  /* 0x3f80000003028421 */ /* 0x001fe20000010000 */
[----:B-1----:R-:W-:-:S05]  /*f670*/  @!P0 FMUL.FTZ R3, R22, R3 ;  /* 0x0000000316038220 */ /* 0x002fca0000410000 */
        /* <DEDUP_REMOVED lines=12> */
[----:B0-----:R-:W-:Y:S01]  /*f740*/  STG.E.U8 desc[UR36][R16.64], R3 ;  /* 0x0000000310007986 */ /* 0x001fe2000c101124 */
[----:B------:R-:W-:Y:S05]  /*f750*/  EXIT ;  /* 0x000000000000794d */ /* 0x000fea0003800000 */
.L_x_2229:
[----:B------:R-:W0:Y:S02]  /*f760*/  F2I.S64.TRUNC R22, R22 ;  /* 0x0000001600167311 */ /* 0x000e24000020d900 */
[----:B0-----:R-:W-:-:S05]  /*f770*/  MOV R3, R22 ;  /* 0x0000001600037202 */ /* 0x001fca0000000f00 */
[----:B------:R-:W-:Y:S01]  /*f780*/  STG.E.U8 desc[UR36][R16.64], R3 ;  /* 0x0000000310007986 */ /* 0x000fe2000c101124 */
[----:B------:R-:W-:Y:S05]  /*f790*/  EXIT ;  /* 0x000000000000794d */ /* 0x000fea0003800000 */
.L_x_2228:
[----:B------:R-:W-:-:S09]  /*f7a0*/  UISETP.NE.AND UP0, UPT, UR4, 0x2, UPT ;  /* 0x000000020400788c */ /* 0x000fd2000bf05270 */
[----:B------:R-:W-:Y:S05]  /*f7b0*/  BRA.U !UP0, `(.L_x_2231) ;  /* 0x0000000108287547 */ /* 0x000fea000b800000 */
[----:B------:R-:W-:-:S09]  /*f7c0*/  UISETP.NE.AND UP0, UPT, UR4, 0x3, UPT ;  /* 0x000000030400788c */ /* 0x000fd2000bf05270 */
[----:B------:R-:W-:Y:S05]  /*f7d0*/  BRA.U !UP0, `(.L_x_2232) ;  /* 0x0000000108147547 */ /* 0x000fea000b800000 */
[----:B------:R-:W-:-:S09]  /*f7e0*/  UISETP.NE.AND UP0, UPT, UR4, 0x4, UPT ;  /* 0x000000040400788c */ /* 0x000fd2000bf05270 */
[----:B------:R-:W-:Y:S05]  /*f7f0*/  BRA.U UP0, `(.L_x_2230) ;  /* 0x0000000900387547 */ /* 0x000fea000b800000 */
[----:B------:R-:W0:Y:S02]  /*f800*/  F2I.S64.TRUNC R22, R22 ;  /* 0x0000001600167311 */ /* 0x000e24000020d900 */
[----:B0-----:R-:W-:Y:S01]  /*f810*/  STG.E.64 desc[UR36][R16.64], R22 ;  /* 0x0000001610007986 */ /* 0x001fe2000c101b24 */
[----:B------:R-:W-:Y:S05]  /*f820*/  EXIT ;  /* 0x000000000000794d */ /* 0x000fea0003800000 */
.L_x_2232:
[----:B------:R-:W0:Y:S02]  /*f830*/  F2I.FTZ.TRUNC.NTZ R3, R22 ;  /* 0x0000001600037305 */ /* 0x000e24000021f100 */
[----:B0-----:R-:W-:Y:S01]  /*f840*/  STG.E desc[UR36][R16.64], R3 ;  /* 0x0000000310007986 */ /* 0x001fe2000c101924 */
[----:B------:R-:W-:Y:S05]  /*f850*/  EXIT ;  /* 0x000000000000794d */ /* 0x000fea0003800000 */
.L_x_2231:
[----:B------:R-:W0:Y:S02]  /*f860*/  F2I.FTZ.TRUNC.NTZ R3, R22 ;  /* 0x0000001600037305 */ /* 0x000e24000021f100 */
[----:B0-----:R-:W-:Y:S01]  /*f870*/  STG.E.U16 desc[UR36][R16.64], R3 ;  /* 0x0000000310007986 */ /* 0x001fe2000c101524 */
[----:B------:R-:W-:Y:S05]  /*f880*/  EXIT ;  /* 0x000000000000794d */ /* 0x000fea0003800000 */
.L_x_2227:
[----:B------:R-:W-:-:S09]  /*f890*/  UISETP.GT.AND UP0, UPT, UR4, 0x6, UPT ;  /* 0x000000060400788c */ /* 0x000fd2000bf04270 */
[----:B------:R-:W-:Y:S05]  /*f8a0*/  BRA.U UP0, `(.L_x_2233) ;  /* 0x0000000100247547 */ /* 0x000fea000b800000 */
[----:B------:R-:W-:-:S09]  /*f8b0*/  UISETP.NE.AND UP0, UPT, UR4, 0x5, UPT ;  /* 0x000000050400788c */ /* 0x000fd2000bf05270 */
[----:B------:R-:W-:Y:S05]  /*f8c0*/  BRA.U !UP0, `(.L_x_2234) ;  /* 0x0000000108107547 */ /* 0x000fea000b800000 */
[----:B------:R-:W-:-:S09]  /*f8d0*/  UISETP.NE.AND UP0, UPT, UR4, 0x6, UPT ;  /* 0x000000060400788c */ /* 0x000fd2000bf05270 */
[----:B------:R-:W-:Y:S05]  /*f8e0*/  BRA.U UP0, `(.L_x_2230) ;  /* 0x0000000500fc7547 */ /* 0x000fea000b800000 */
[----:B------:R-:W-:Y:S01]  /*f8f0*/  STG.E desc[UR36][R16.64], R22 ;  /* 0x0000001610007986 */ /* 0x000fe2000c101924 */
[----:B------:R-:W-:Y:S05]  /*f900*/  EXIT ;  /* 0x000000000000794d */ /* 0x000fea0003800000 */
.L_x_2234:
[----:B------:R-:W-:-:S05]  /*f910*/  F2FP.F16.F32.PACK_AB R22, RZ, R22 ;  /* 0x00000016ff16723e */ /* 0x000fca00000000ff */
[----:B------:R-:W-:Y:S01]  /*f920*/  STG.E.U16 desc[UR36][R16.64], R22 ;  /* 0x0000001610007986 */ /* 0x000fe2000c101524 */
[----:B------:R-:W-:Y:S05]  /*f930*/  EXIT ;  /* 0x000000000000794d */ /* 0x000fea0003800000 */
.L_x_2233:
[----:B------:R-:W-:-:S09]  /*f940*/  UISETP.NE.AND UP0, UPT, UR4, 0x7, UPT ;  /* 0x000000070400788c */ /* 0x000fd2000bf05270 */
[----:B------:R-:W-:Y:S05]  /*f950*/  BRA.U !UP0, `(.L_x_2235) ;  /* 0x00000001082c7547 */ /* 0x000fea000b800000 */
[----:B------:R-:W-:-:S09]  /*f960*/  UISETP.NE.AND UP0, UPT, UR4, 0x8, UPT ;  /* 0x000000080400788c */ /* 0x000fd2000bf05270 */
[----:B------:R-:W-:Y:S05]  /*f970*/  BRA.U !UP0, `(.L_x_2236) ;  /* 0x0000000108147547 */ /* 0x000fea000b800000 */
[----:B------:R-:W-:-:S09]  /*f980*/  UISETP.NE.AND UP0, UPT, UR4, 0x9, UPT ;  /* 0x000000090400788c */ /* 0x000fd2000bf05270 */
[----:B------:R-:W-:Y:S05]  /*f990*/  BRA.U UP0, `(.L_x_2230) ;  /* 0x0000000500d07547 */ /* 0x000fea000b800000 */
[----:B------:R-:W-:-:S05]  /*f9a0*/  IMAD.MOV.U32 R23, RZ, RZ, RZ ;  /* 0x000000ffff177224 */ /* 0x000fca00078e00ff */
[----:B------:R-:W-:Y:S01]  /*f9b0*/  STG.E.64 desc[UR36][R16.64], R22 ;  /* 0x0000001610007986 */ /* 0x000fe2000c101b24 */
[----:B------:R-:W-:Y:S05]  /*f9c0*/  EXIT ;  /* 0x000000000000794d */ /* 0x000fea0003800000 */
.L_x_2236:
[----:B------:R-:W-:-:S04]  /*f9d0*/  F2FP.F16.F32.PACK_AB R3, RZ, R22 ;  /* 0x00000016ff03723e */ /* 0x000fc800000000ff */
[----:B------:R-:W-:-:S05]  /*f9e0*/  PRMT R3, R3, 0x5410, RZ ;  /* 0x0000541003037816 */ /* 0x000fca00000000ff */
[----:B------:R-:W-:Y:S01]  /*f9f0*/  STG.E desc[UR36][R16.64], R3 ;  /* 0x0000000310007986 */ /* 0x000fe2000c101924 */
[----:B------:R-:W-:Y:S05]  /*fa00*/  EXIT ;  /* 0x000000000000794d */ /* 0x000fea0003800000 */
.L_x_2235:
[----:B------:R-:W-:-:S06]  /*fa10*/  FMUL.FTZ R2, R22, 1 ;  /* 0x3f80000016027820 */ /* 0x000fcc0000410000 */
[----:B------:R-:W0:Y:S02]  /*fa20*/  F2F.F64.F32 R2, R2 ;  /* 0x0000000200027310 */ /* 0x000e240000201800 */
[----:B0-----:R-:W-:Y:S01]  /*fa30*/  STG.E.64 desc[UR36][R16.64], R2 ;  /* 0x0000000210007986 */ /* 0x001fe2000c101b24 */
[----:B------:R-:W-:Y:S05]  /*fa40*/  EXIT ;  /* 0x000000000000794d */ /* 0x000fea0003800000 */
.L_x_2226:
        /* <DEDUP_REMOVED lines=11> */
[----:B0-----:R-:W-:Y:S01]  /*fb00*/  STG.E.U16 desc[UR36][R16.64], R3 ;  /* 0x0000000310007986 */ /* 0x001fe2000c101524 */
[----:B------:R-:W-:Y:S05]  /*fb10*/  EXIT ;  /* 0x000000000000794d */ /* 0x000fea0003800000 */
.L_x_2240:
[----:B------:R-:W-:Y:S01]  /*fb20*/  LOP3.LUT R2, R22, 0x7fffffff, RZ, 0xc0, !PT ;  /* 0x7fffffff16027812 */ /* 0x000fe200078ec0ff */
[----:B------:R-:W-:Y:S01]  /*fb30*/  BSSY.RECONVERGENT B0, `(.L_x_2241) ;  /* 0x0000012000007945 */ /* 0x000fe20003800200 */
[----:B------:R-:W-:Y:S02]  /*fb40*/  HFMA2 R8, -RZ, RZ, 0, 7.62939453125e-06 ;  /* 0x00000080ff087431 */ /* 0x000fe400000001ff */
        /* <DEDUP_REMOVED lines=13> */
.L_x_2243:
[----:B------:R-:W-:-:S04]  /*fc20*/  SHF.R.U32.HI R22, RZ, 0x18, R22 ;  /* 0x00000018ff167819 */ /* 0x000fc80000011616 */
[----:B------:R-:W-:-:S04]  /*fc30*/  LOP3.LUT R3, R3, 0x80, R22, 0xf8, !PT ;  /* 0x0000008003037812 */ /* 0x000fc800078ef816 */
[----:B------:R-:W-:-:S07]  /*fc40*/  PRMT R8, R3, 0x7610, R8 ;  /* 0x0000761003087816 */ /* 0x000fce0000000008 */
.L_x_2242:
[----:B------:R-:W-:Y:S05]  /*fc50*/  BSYNC.RECONVERGENT B0 ;  /* 0x0000000000007941 */ /* 0x000fea0003800200 */
.L_x_2241:
[----:B------:R-:W-:Y:S01]  /*fc60*/  STG.E.U8 desc[UR36][R16.64], R8 ;  /* 0x0000000810007986 */ /* 0x000fe2000c101124 */
[----:B------:R-:W-:Y:S05]  /*fc70*/  EXIT ;  /* 0x000000000000794d */ /* 0x000fea0003800000 */
.L_x_2239:
        /* <DEDUP_REMOVED lines=16> */
.L_x_2246:
[----:B------:R-:W-:-:S04]  /*fd80*/  SHF.R.U32.HI R22, RZ, 0x18, R22 ;  /* 0x00000018ff167819 */ /* 0x000fc80000011616 */
[----:B------:R-:W-:-:S04]  /*fd90*/  LOP3.LUT R3, R3, 0x80, R22, 0xf8, !PT ;  /* 0x0000008003037812 */ /* 0x000fc800078ef816 */
[----:B------:R-:W-:-:S07]  /*fda0*/  PRMT R8, R3, 0x7610, R8 ;  /* 0x0000761003087816 */ /* 0x000fce0000000008 */
.L_x_2245:
[----:B------:R-:W-:Y:S05]  /*fdb0*/  BSYNC.RECONVERGENT B0 ;  /* 0x0000000000007941 */ /* 0x000fea0003800200 */
.L_x_2244:
[----:B------:R-:W-:Y:S01]  /*fdc0*/  STG.E.U8 desc[UR36][R16.64], R8 ;  /* 0x0000000810007986 */ /* 0x000fe2000c101124 */
[----:B------:R-:W-:Y:S05]  /*fdd0*/  EXIT ;  /* 0x000000000000794d */ /* 0x000fea0003800000 */
.L_x_2238:
        /* <DEDUP_REMOVED lines=21> */
.L_x_2248:
[----:B------:R-:W0:Y:S02]  /*ff30*/  F2I.U64.TRUNC R22, R22 ;  /* 0x0000001600167311 */ /* 0x000e24000020d800 */
[----:B0-----:R-:W-:Y:S01]  /*ff40*/  STG.E.64 desc[UR36][R16.64], R22 ;  /* 0x0000001610007986 */ /* 0x001fe2000c101b24 */
[----:B------:R-:W-:Y:S05]  /*ff50*/  EXIT ;  /* 0x000000000000794d */ /* 0x000fea0003800000 */
.L_x_2247:
[----:B------:R-:W0:Y:S02]  /*ff60*/  F2I.FTZ.U32.TRUNC.NTZ R3, R22 ;  /* 0x0000001600037305 */ /* 0x000e24000021f000 */
[----:B0-----:R-:W-:Y:S01]  /*ff70*/  STG.E desc[UR36][R16.64], R3 ;  /* 0x0000000310007986 */ /* 0x001fe2000c101924 */
[----:B------:R-:W-:Y:S05]  /*ff80*/  EXIT ;  /* 0x000000000000794d */ /* 0x000fea0003800000 */
.L_x_2237:
        /* <DEDUP_REMOVED lines=8> */
[----:B------:R-:W-:Y:S01]  /*10010*/  STG.E.U8 desc[UR36][R16.64], R3 ;  /* 0x0000000310007986 */ /* 0x000fe2000c101124 */
[----:B------:R-:W-:Y:S05]  /*10020*/  EXIT ;  /* 0x000000000000794d */ /* 0x000fea0003800000 */
.L_x_2250:
[----:B------:R-:W-:Y:S01]  /*10030*/  FMUL.FTZ R4, R22, 1 ;  /* 0x3f80000016047820 */ /* 0x000fe20000410000 */
[----:B------:R-:W-:-:S05]  /*10040*/  CS2R R6, SRZ ;  /* 0x0000000000067805 */ /* 0x000fca000001ff00 */
[----:B------:R-:W0:Y:S02]  /*10050*/  F2F.F64.F32 R4, R4 ;  /* 0x0000000400047310 */ /* 0x000e240000201800 */
[----:B0-----:R-:W-:Y:S01]  /*10060*/  STG.E.128 desc[UR36][R16.64], R4 ;  /* 0x0000000410007986 */ /* 0x001fe2000c101d24 */
[----:B------:R-:W-:Y:S05]  /*10070*/  EXIT ;  /* 0x000000000000794d */ /* 0x000fea0003800000 */
.L_x_2249:
[----:B------:R-:W-:-:S09]  /*10080*/  UISETP.NE.AND UP0, UPT, UR4, 0xf, UPT ;  /* 0x0000000f0400788c */ /* 0x000fd2000bf05270 */
[----:B------:R-:W-:Y:S05]  /*10090*/  BRA.U !UP0, `(.L_x_2251) ;  /* 0x0000000108e07547 */ /* 0x000fea000b800000 */
[----:B------:R-:W-:-:S09]  /*100a0*/  UISETP.NE.AND UP0, UPT, UR4, 0x17, UPT ;  /* 0x000000170400788c */ /* 0x000fd2000bf05270 */
[----:B------:R-:W-:Y:S05]  /*100b0*/  BRA.U !UP0, `(.L_x_2252) ;  /* 0x00000001088c7547 */ /* 0x000fea000b800000 */
[----:B------:R-:W-:-:S09]  /*100c0*/  UISETP.NE.AND UP0, UPT, UR4, 0x18, UPT ;  /* 0x000000180400788c */ /* 0x000fd2000bf05270 */
[----:B------:R-:W-:Y:S05]  /*100d0*/  BRA.U !UP0, `(.L_x_2253) ;  /* 0x0000000108447547 */ /* 0x000fea000b800000 */
.L_x_2230:
[----:B------:R-:W-:Y:S01]  /*100e0*/  MOV R0, 0x0 ;  /* 0x0000000000007802 */ /* 0x000fe20000000f00 */
[----:B------:R-:W0:Y:S01]  /*100f0*/  LDCU.64 UR4, c[0x4][0x128] ;  /* 0x01002500ff0477ac */ /* 0x000e220008000a00 */
[----:B------:R-:W-:Y:S02]  /*10100*/  HFMA2 R8, -RZ, RZ, 0, 6.020069122314453125e-06 ;  /* 0x00000065ff087431 */ /* 0x000fe400000001ff */
[----:B------:R-:W-:Y:S01]  /*10110*/  IMAD.MOV.U32 R12, RZ, RZ, 0x1 ;  /* 0x00000001ff0c7424 */ /* 0x000fe200078e00ff */
[----:B------:R1:W2:Y:S01]  /*10120*/  LDC.64 R2, c[0x4][R0] ;  /* 0x0100000000027b82 */ /* 0x0002a20000000a00 */
[----:B------:R-:W3:Y:S01]  /*10130*/  LDCU.64 UR6, c[0x4][0x130] ;  /* 0x01002600ff0677ac */ /* 0x000ee20008000a00 */
[----:B------:R-:W-:Y:S01]  /*10140*/  MOV R13, RZ ;  /* 0x000000ff000d7202 */ /* 0x000fe20000000f00 */
[----:B------:R-:W4:Y:S01]  /*10150*/  LDCU.64 UR8, c[0x4][0x20] ;  /* 0x01000400ff0877ac */ /* 0x000f220008000a00 */
[----:B0-----:R-:W-:Y:S01]  /*10160*/  MOV R4, UR4 ;  /* 0x0000000400047c02 */ /* 0x001fe20008000f00 */
[----:B------:R-:W-:Y:S01]  /*10170*/  IMAD.U32 R5, RZ, RZ, UR5 ;  /* 0x00000005ff057e24 */ /* 0x000fe2000f8e00ff */
[----:B---3--:R-:W-:Y:S01]  /*10180*/  MOV R6, UR6 ;  /* 0x0000000600067c02 */ /* 0x008fe20008000f00 */
[----:B------:R-:W-:Y:S01]  /*10190*/  IMAD.U32 R7, RZ, RZ, UR7 ;  /* 0x00000007ff077e24 */ /* 0x000fe2000f8e00ff */
[----:B----4-:R-:W-:Y:S01]  /*101a0*/  MOV R10, UR8 ;  /* 0x00000008000a7c02 */ /* 0x010fe20008000f00 */
[----:B-1----:R-:W-:-:S07]  /*101b0*/  IMAD.U32 R11, RZ, RZ, UR9 ;  /* 0x00000009ff0b7e24 */ /* 0x002fce000f8e00ff */
[----:B------:R-:W-:-:S07]  /*101c0*/  LEPC R20, `(.L_x_2254) ;  /* 0x000000001014794e */ /* 0x000fce0000000000 */
[----:B--2---:R-:W-:Y:S05]  /*101d0*/  CALL.ABS.NOINC R2 ;  /* 0x0000000002007343 */ /* 0x004fea0003c00000 */
.L_x_2254:
[----:B------:R-:W-:Y:S05]  /*101e0*/  EXIT ;  /* 0x000000000000794d */ /* 0x000fea0003800000 */
.L_x_2253:
        /* <DEDUP_REMOVED lines=12> */
.L_x_2256:
[----:B------:R-:W-:Y:S05]  /*102b0*/  BSYNC.RECONVERGENT B0 ;  /* 0x0000000000007941 */ /* 0x000fea0003800200 */
.L_x_2255:
[----:B------:R-:W-:-:S05]  /*102c0*/  LOP3.LUT R3, R0, 0x80, R5, 0xf8, !PT ;  /* 0x0000008000037812 */ /* 0x000fca00078ef805 */
[----:B------:R-:W-:Y:S01]  /*102d0*/  STG.E.U8 desc[UR36][R16.64], R3 ;  /* 0x0000000310007986 */ /* 0x000fe2000c101124 */
[----:B------:R-:W-:Y:S05]  /*102e0*/  EXIT ;  /* 0x000000000000794d */ /* 0x000fea0003800000 */
.L_x_2252:
        /* <DEDUP_REMOVED lines=11> */
.L_x_2258:
[----:B------:R-:W-:Y:S01]  /*103a0*/  HFMA2 R0, -RZ, RZ, 0, 7.569789886474609375e-06 ;  /* 0x0000007fff007431 */ /* 0x000fe200000001ff */
[----:B------:R-:W-:-:S04]  /*103b0*/  ISETP.GT.U32.AND P0, PT, R2, 0x7f800000, PT ;  /* 0x7f8000000200780c */ /* 0x000fc80003f04070 */
[----:B------:R-:W-:-:S09]  /*103c0*/  SEL R0, R0, 0x7c, P0 ;  /* 0x0000007c00007807 */ /* 0x000fd20000000000 */
.L_x_2259:
[----:B------:R-:W-:Y:S05]  /*103d0*/  BSYNC.RECONVERGENT B0 ;  /* 0x0000000000007941 */ /* 0x000fea0003800200 */
.L_x_2257:
[----:B------:R-:W-:-:S04]  /*103e0*/  SHF.R.U32.HI R3, RZ, 0x18, R22 ;  /* 0x00000018ff037819 */ /* 0x000fc80000011616 */
[----:B------:R-:W-:-:S05]  /*103f0*/  LOP3.LUT R3, R0, 0x80, R3, 0xf8, !PT ;  /* 0x0000008000037812 */ /* 0x000fca00078ef803 */
[----:B------:R-:W-:Y:S01]  /*10400*/  STG.E.U8 desc[UR36][R16.64], R3 ;  /* 0x0000000310007986 */ /* 0x000fe2000c101124 */
[----:B------:R-:W-:Y:S05]  /*10410*/  EXIT ;  /* 0x000000000000794d */ /* 0x000fea0003800000 */
.L_x_2251:
[----:B------:R-:W-:-:S05]  /*10420*/  F2FP.BF16.F32.PACK_AB R22, RZ, R22 ;  /* 0x00000016ff16723e */ /* 0x000fca00000010ff */
[----:B------:R-:W-:Y:S01]  /*10430*/  STG.E.U16 desc[UR36][R16.64], R22 ;  /* 0x0000001610007986 */ /* 0x000fe2000c101524 */
[----:B------:R-:W-:Y:S05]  /*10440*/  EXIT ;  /* 0x000000000000794d */ /* 0x000fea0003800000 */
.L_x_2260:
        /* <DEDUP_REMOVED lines=11> */
.L_x_7569:


//--------------------- .text._ZN2at6native27unrolled_elementwise_kernelIZZZNS0_65_GLOBAL__N__cd49fe81_27_ActivationSoftplusKernel_cu_9e10b42f_310024softplus_backward_kernelERNS_18TensorIteratorBaseERKN3c106ScalarES8_ENKUlvE_clEvENKUlvE0_clEvEUlffE_St5arrayIPcLm3EELi4E23TrivialOffsetCalculatorILi2EjESF_ILi1EjENS0_6memory12LoadWithCastILi2EEENSI_13StoreWithCastILi1EEEEEviT_T0_T2_T3_T4_T5_ --------------------------
	.section	.text._ZN2at6native27unrolled_elementwise_kernelIZZZNS0_65_GLOBAL__N__cd49fe81_27_ActivationSoftplusKernel_cu_9e10b42f_310024softplus_backward_kernelERNS_18TensorIteratorBaseERKN3c106ScalarES8_ENKUlvE_clEvENKUlvE0_clEvEUlffE_St5arrayIPcLm3EELi4E23TrivialOffsetCalculatorILi2EjESF_ILi1EjENS0_6memory12LoadWithCastILi2EEENSI_13StoreWithCastILi1EEEEEviT_T0_T2_T3_T4_T5_,"ax",@progbits
	.align	128
        .global         _ZN2at6native27unrolled_elementwise_kernelIZZZNS0_65_GLOBAL__N__cd49fe81_27_ActivationSoftplusKernel_cu_9e10b42f_310024softplus_backward_kernelERNS_18TensorIteratorBaseERKN3c106ScalarES8_ENKUlvE_clEvENKUlvE0_clEvEUlffE_St5arrayIPcLm3EELi4E23TrivialOffsetCalculatorILi2EjESF_ILi1EjENS0_6memory12LoadWithCastILi2EEENSI_13StoreWithCastILi1EEEEEviT_T0_T2_T3_T4_T5_
        .type           _ZN2at6native27unrolled_elementwise_kernelIZZZNS0_65_GLOBAL__N__cd49fe81_27_ActivationSoftplusKernel_cu_9e10b42f_310024softplus_backward_kernelERNS_18TensorIteratorBaseERKN3c106ScalarES8_ENKUlvE_clEvENKUlvE0_clEvEUlffE_St5arrayIPcLm3EELi4E23TrivialOffsetCalculatorILi2EjESF_ILi1EjENS0_6memory12LoadWithCastILi2EEENSI_13StoreWithCastILi1EEEEEviT_T0_T2_T3_T4_T5_,@function
        .size           _ZN2at6native27unrolled_elementwise_kernelIZZZNS0_65_GLOBAL__N__cd49fe81_27_ActivationSoftplusKernel_cu_9e10b42f_310024softplus_backward_kernelERNS_18TensorIteratorBaseERKN3c106ScalarES8_ENKUlvE_clEvENKUlvE0_clEvEUlffE_St5arrayIPcLm3EELi4E23TrivialOffsetCalculatorILi2EjESF_ILi1EjENS0_6memory12LoadWithCastILi2EEENSI_13StoreWithCastILi1EEEEEviT_T0_T2_T3_T4_T5_,(.L_x_7570 - _ZN2at6native27unrolled_elementwise_kernelIZZZNS0_65_GLOBAL__N__cd49fe81_27_ActivationSoftplusKernel_cu_9e10b42f_310024softplus_backward_kernelERNS_18TensorIteratorBaseERKN3c106ScalarES8_ENKUlvE_clEvENKUlvE0_clEvEUlffE_St5arrayIPcLm3EELi4E23TrivialOffsetCalculatorILi2EjESF_ILi1EjENS0_6memory12LoadWithCastILi2EEENSI_13StoreWithCastILi1EEEEEviT_T0_T2_T3_T4_T5_)
        .other          _ZN2at6native27unrolled_elementwise_kernelIZZZNS0_65_GLOBAL__N__cd49fe81_27_ActivationSoftplusKernel_cu_9e10b42f_310024softplus_backward_kernelERNS_18TensorIteratorBaseERKN3c106ScalarES8_ENKUlvE_clEvENKUlvE0_clEvEUlffE_St5arrayIPcLm3EELi4E23TrivialOffsetCalculatorILi2EjESF_ILi1EjENS0_6memory12LoadWithCastILi2EEENSI_13StoreWithCastILi1EEEEEviT_T0_T2_T3_T4_T5_,@"STO_CUDA_ENTRY STV_DEFAULT"
_ZN2at6native27unrolled_elementwise_kernelIZZZNS0_65_GLOBAL__N__cd49fe81_27_ActivationSoftplusKernel_cu_9e10b42f_310024softplus_backward_kernelERNS_18TensorIteratorBaseERKN3c106ScalarES8_ENKUlvE_clEvENKUlvE0_clEvEUlffE_St5arrayIPcLm3EELi4E23TrivialOffsetCalculatorILi2EjESF_ILi1EjENS0_6memory12LoadWithCastILi2EEENSI_13StoreWithCastILi1EEEEEviT_T0_T2_T3_T4_T5_:
.text._ZN2at6native27unrolled_elementwise_kernelIZZZNS0_65_GLOBAL__N__cd49fe81_27_ActivationSoftplusKernel_cu_9e10b42f_310024softplus_backward_kernelERNS_18TensorIteratorBaseERKN3c106ScalarES8_ENKUlvE_clEvENKUlvE0_clEvEUlffE_St5arrayIPcLm3EELi4E23TrivialOffsetCalculatorILi2EjESF_ILi1EjENS0_6memory12LoadWithCastILi2EEENSI_13StoreWithCastILi1EEEEEviT_T0_T2_T3_T4_T5_:
[----:B------:R-:W0:Y:S01]  /*0000*/  LDC R1, c[0x0][0x37c] ;  /* 0x0000df00ff017b82 */ /* 0x000e220000000800 */
[----:B------:R-:W1:Y:S07]  /*0010*/  S2R R2, SR_CTAID.X ;  /* 0x0000000000027919 */ /* 0x000e6e0000002500 */
[----:B------:R-:W1:Y:S01]  /*0020*/  LDC R3, c[0x0][0x380] ;  /* 0x0000e000ff037b82 */ /* 0x000e620000000800 */
[----:B------:R-:W2:Y:S01]  /*0030*/  LDCU.64 UR36, c[0x0][0x358] ;  /* 0x00006b00ff2477ac */ /* 0x000ea20008000a00 */
[----:B------:R-:W-:Y:S01]  /*0040*/  BSSY.RECONVERGENT B7, `(.L_x_2261) ;  /* 0x00001cf000077945 */ /* 0x000fe20003800200 */
[----:B------:R-:W3:Y:S01]  /*0050*/  S2R R17, SR_TID.X ;  /* 0x0000000000117919 */ /* 0x000ee20000002100 */
[----:B------:R-:W-:Y:S01]  /*0060*/  IMAD.MOV.U32 R29, RZ, RZ, RZ ;  /* 0x000000ffff1d7224 */ /* 0x000fe200078e00ff */
[----:B------:R-:W4:Y:S01]  /*0070*/  LDCU.U8 UR38, c[0x0][0x3b4] ;  /* 0x00007680ff2677ac */ /* 0x000f220008000000 */
[----:B------:R-:W-:Y:S01]  /*0080*/  IMAD.MOV.U32 R18, RZ, RZ, RZ ;  /* 0x000000ffff127224 */ /* 0x000fe200078e00ff */
        /* <DEDUP_REMOVED lines=8> */
[----:B------:R-:W-:Y:S01]  /*0110*/  BSSY.RECONVERGENT B6, `(.L_x_2263) ;  /* 0x00000df000067945 */ /* 0x000fe20003800200 */
        /* <DEDUP_REMOVED lines=17> */
.L_x_2267:
[----:B------:R-:W2:Y:S02]  /*0230*/  LDG.E.U8 R4, desc[UR36][R4.64] ;  /* 0x0000002404047981 */ /* 0x000ea4000c1e1100 */
[----:B--2---:R-:W-:Y:S01]  /*0240*/  I2FP.F32.U32 R18, R4 ;  /* 0x0000000400127245 */ /* 0x004fe20000201000 */
[----:B------:R-:W-:Y:S06]  /*0250*/  BRA `(.L_x_2269) ;  /* 0x0000000c00287947 */ /* 0x000fec0003800000 */
.L_x_2266:
        /* <DEDUP_REMOVED lines=9> */
.L_x_2271:
[----:B------:R-:W2:Y:S02]  /*02f0*/  LDG.E R4, desc[UR36][R4.64] ;  /* 0x0000002404047981 */ /* 0x000ea4000c1e1900 */
[----:B--2---:R-:W-:Y:S01]  /*0300*/  I2FP.F32.S32 R18, R4 ;  /* 0x0000000400127245 */ /* 0x004fe20000201400 */
[----:B------:R-:W-:Y:S06]  /*0310*/  BRA `(.L_x_2269) ;  /* 0x0000000800f87947 */ /* 0x000fec0003800000 */
.L_x_2270:
[----:B------:R-:W2:Y:S02]  /*0320*/  LDG.E.U16 R4, desc[UR36][R4.64] ;  /* 0x0000002404047981 */ /* 0x000ea4000c1e1500 */
[----:B--2---:R2:W3:Y:S01]  /*0330*/  I2F.S16 R18, R4 ;  /* 0x0000000400127306 */ /* 0x0044e20000101400 */
[----:B------:R-:W-:Y:S05]  /*0340*/  BRA `(.L_x_2269) ;  /* 0x0000000800ec7947 */ /* 0x000fea0003800000 */
.L_x_2265:
        /* <DEDUP_REMOVED lines=8> */
.L_x_2273:
[----:B------:R-:W2:Y:S02]  /*03d0*/  LDG.E.U16 R4, desc[UR36][R4.64] ;  /* 0x0000002404047981 */ /* 0x000ea4000c1e1500 */
[----:B--2---:R-:W-:Y:S01]  /*03e0*/  HADD2.F32 R18, -RZ, R4.H0_H0 ;  /* 0x20000004ff127230 */ /* 0x004fe20000004100 */
[----:B------:R-:W-:Y:S06]  /*03f0*/  BRA `(.L_x_2269) ;  /* 0x0000000800c07947 */ /* 0x000fec0003800000 */
.L_x_2272:
        /* <DEDUP_REMOVED lines=8> */
.L_x_2275:
[----:B------:R-:W2:Y:S02]  /*0480*/  LDG.E.U16 R4, desc[UR36][R4.64] ;  /* 0x0000002404047981 */ /* 0x000ea4000c1e1500 */
[----:B--2---:R-:W-:Y:S01]  /*0490*/  HADD2.F32 R18, -RZ, R4.H0_H0 ;  /* 0x20000004ff127230 */ /* 0x004fe20000004100 */
[----:B------:R-:W-:Y:S06]  /*04a0*/  BRA `(.L_x_2269) ;  /* 0x0000000800947947 */ /* 0x000fec0003800000 */
.L_x_2274:
[----:B------:R-:W2:Y:S01]  /*04b0*/  LDG.E.64 R4, desc[UR36][R4.64] ;  /* 0x0000002404047981 */ /* 0x000ea2000c1e1b00 */
[----:B------:R-:W-:Y:S01]  /*04c0*/  UMOV UR4, 0xf0000000 ;  /* 0xf000000000047882 */ /* 0x000fe20000000000 */
[----:B------:R-:W-:Y:S01]  /*04d0*/  UMOV UR5, 0x380fffff ;  /* 0x380fffff00057882 */ /* 0x000fe20000000000 */
[----:B--2---:R-:W0:Y:S01]  /*04e0*/  F2F.F32.F64 R18, R4 ;  /* 0x0000000400127310 */ /* 0x004e220000301000 */
[----:B------:R-:W-:-:S14]  /*04f0*/  DSETP.GEU.AND P0, PT, |R4|, UR4, PT ;  /* 0x0000000404007e2a */ /* 0x000fdc000bf0e200 */
[----:B0-----:R-:W-:Y:S01]  /*0500*/  @!P0 FMUL R18, R18, 1.175494350822287508e-38 ;  /* 0x0080000012128820 */ /* 0x001fe20000400000 */
[----:B------:R-:W-:Y:S06]  /*0510*/  BRA `(.L_x_2269) ;  /* 0x0000000800787947 */ /* 0x000fec0003800000 */
.L_x_2264:
        /* <DEDUP_REMOVED lines=12> */
.L_x_2278:
[----:B------:R-:W2:Y:S01]  /*05e0*/  LDG.E.64 R4, desc[UR36][R4.64] ;  /* 0x0000002404047981 */ /* 0x000ea2000c1e1b00 */
[----:B------:R-:W-:Y:S01]  /*05f0*/  UMOV UR4, 0xf0000000 ;  /* 0xf000000000047882 */ /* 0x000fe20000000000 */
[----:B------:R-:W-:Y:S01]  /*0600*/  UMOV UR5, 0x380fffff ;  /* 0x380fffff00057882 */ /* 0x000fe20000000000 */
[----:B--2---:R-:W0:Y:S01]  /*0610*/  F2F.F32.F64 R18, R4 ;  /* 0x0000000400127310 */ /* 0x004e220000301000 */
[----:B------:R-:W-:-:S14]  /*0620*/  DSETP.GEU.AND P0, PT, |R4|, UR4, PT ;  /* 0x0000000404007e2a */ /* 0x000fdc000bf0e200 */
[----:B0-----:R-:W-:Y:S01]  /*0630*/  @!P0 FMUL R18, R18, 1.175494350822287508e-38 ;  /* 0x0080000012128820 */ /* 0x001fe20000400000 */
[----:B------:R-:W-:Y:S06]  /*0640*/  BRA `(.L_x_2269) ;  /* 0x00000008002c7947 */ /* 0x000fec0003800000 */
.L_x_2277:
        /* <DEDUP_REMOVED lines=25> */
.L_x_2280:
        /* <DEDUP_REMOVED lines=11> */
[----:B------:R-:W-:Y:S01]  /*0890*/  LOP3.LUT R18, R0, 0x80000000, R3, 0xf8, !PT ;  /* 0x8000000000127812 */ /* 0x000fe200078ef803 */
[----:B------:R-:W-:Y:S06]  /*08a0*/  BRA `(.L_x_2269) ;  /* 0x0000000400947947 */ /* 0x000fec0003800000 */
.L_x_2279:
[----:B------:R-:W2:Y:S02]  /*08b0*/  LDG.E.U16 R4, desc[UR36][R4.64] ;  /* 0x0000002404047981 */ /* 0x000ea4000c1e1500 */
[----:B--2---:R-:W-:Y:S01]  /*08c0*/  IMAD.U32 R18, R4, 0x10000, RZ ;  /* 0x0001000004127824 */ /* 0x004fe200078e00ff */
[----:B------:R-:W-:Y:S06]  /*08d0*/  BRA `(.L_x_2269) ;  /* 0x0000000400887947 */ /* 0x000fec0003800000 */
.L_x_2276:
        /* <DEDUP_REMOVED lines=11> */
.L_x_2283:
        /* <DEDUP_REMOVED lines=20> */
.L_x_2285:
[----:B------:R-:W-:Y:S05]  /*0ad0*/  BSYNC.RECONVERGENT B0 ;  /* 0x0000000000007941 */ /* 0x000fea0003800200 */
.L_x_2284:
[----:B------:R-:W-:Y:S01]  /*0ae0*/  IMAD.SHL.U32 R0, R0, 0x100000, RZ ;  /* 0x0010000000007824 */ /* 0x000fe200078e00ff */
[----:B------:R-:W-:-:S04]  /*0af0*/  LEA R3, R3, 0x3b800000, 0x17 ;  /* 0x3b80000003037811 */ /* 0x000fc800078eb8ff */
[----:B------:R-:W-:Y:S01]  /*0b00*/  LOP3.LUT R18, R3, R0, R7, 0xfe, !PT ;  /* 0x0000000003127212 */ /* 0x000fe200078efe07 */
[----:B------:R-:W-:Y:S06]  /*0b10*/  BRA `(.L_x_2269) ;  /* 0x0000000000f87947 */ /* 0x000fec0003800000 */
.L_x_2282:
        /* <DEDUP_REMOVED lines=20> */
.L_x_2287:
[----:B------:R-:W-:Y:S05]  /*0c60*/  BSYNC.RECONVERGENT B0 ;  /* 0x0000000000007941 */ /* 0x000fea0003800200 */
.L_x_2286:
[----:B------:R-:W-:Y:S01]  /*0c70*/  IMAD.SHL.U32 R0, R0, 0x200000, RZ ;  /* 0x0020000000007824 */ /* 0x000fe200078e00ff */
[----:B------:R-:W-:-:S04]  /*0c80*/  LEA R3, R3, 0x37800000, 0x17 ;  /* 0x3780000003037811 */ /* 0x000fc800078eb8ff */
[----:B------:R-:W-:Y:S01]  /*0c90*/  LOP3.LUT R18, R3, R0, R7, 0xfe, !PT ;  /* 0x0000000003127212 */ /* 0x000fe200078efe07 */
[----:B------:R-:W-:Y:S06]  /*0ca0*/  BRA `(.L_x_2269) ;  /* 0x0000000000947947 */ /* 0x000fec0003800000 */
.L_x_2281:
[----:B------:R-:W-:-:S09]  /*0cb0*/  UISETP.NE.AND UP0, UPT, UR4, 0x1c, UPT ;  /* 0x0000001c0400788c */ /* 0x000fd2000bf05270 */
[----:B------:R-:W-:Y:S05]  /*0cc0*/  BRA.U !UP0, `(.L_x_2288) ;  /* 0x0000000108847547 */ /* 0x000fea000b800000 */
[----:B------:R-:W-:-:S09]  /*0cd0*/  UISETP.NE.AND UP0, UPT, UR4, 0x1d, UPT ;  /* 0x0000001d0400788c */ /* 0x000fd2000bf05270 */
[----:B------:R-:W-:Y:S05]  /*0ce0*/  BRA.U !UP0, `(.L_x_2289) ;  /* 0x0000000108707547 */ /* 0x000fea000b800000 */
[----:B------:R-:W-:-:S09]  /*0cf0*/  UISETP.NE.AND UP0, UPT, UR4, 0x2c, UPT ;  /* 0x0000002c0400788c */ /* 0x000fd2000bf05270 */
[----:B------:R-:W-:Y:S05]  /*0d00*/  BRA.U !UP0, `(.L_x_2290) ;  /* 0x0000000108487547 */ /* 0x000fea000b800000 */
.L_x_2268:
        /* <DEDUP_REMOVED lines=16> */
.L_x_2291:
[----:B------:R-:W-:Y:S01]  /*0e10*/  IMAD.MOV.U32 R18, RZ, RZ, RZ ;  /* 0x000000ffff127224 */ /* 0x000fe200078e00ff */
[----:B------:R-:W-:Y:S06]  /*0e20*/  BRA `(.L_x_2269) ;  /* 0x0000000000347947 */ /* 0x000fec0003800000 */
.L_x_2290:
[----:B------:R-:W2:Y:S01]  /*0e30*/  LDG.E.U8 R4, desc[UR36][R4.64] ;  /* 0x0000002404047981 */ /* 0x000ea2000c1e1100 */
[----:B------:R-:W-:Y:S01]  /*0e40*/  IMAD.MOV.U32 R18, RZ, RZ, 0x400000 ;  /* 0x00400000ff127424 */ /* 0x000fe200078e00ff */
[----:B--2---:R-:W-:-:S13]  /*0e50*/  ISETP.NE.AND P0, PT, R4, RZ, PT ;  /* 0x000000ff0400720c */ /* 0x004fda0003f05270 */
[----:B------:R-:W-:Y:S05]  /*0e60*/  @!P0 BRA `(.L_x_2269) ;  /* 0x0000000000248947 */ /* 0x000fea0003800000 */
[----:B------:R-:W-:-:S13]  /*0e70*/  ISETP.NE.AND P0, PT, R4, 0xff, PT ;  /* 0x000000ff0400780c */ /* 0x000fda0003f05270 */
[----:B------:R-:W-:Y:S02]  /*0e80*/  @!P0 IMAD.MOV.U32 R18, RZ, RZ, 0x7f800001 ;  /* 0x7f800001ff128424 */ /* 0x000fe400078e00ff */
[----:B------:R-:W-:Y:S01]  /*0e90*/  @P0 IMAD.SHL.U32 R18, R4, 0x800000, RZ ;  /* 0x0080000004120824 */ /* 0x000fe200078e00ff */
[----:B------:R-:W-:Y:S06]  /*0ea0*/  BRA `(.L_x_2269) ;  /* 0x0000000000147947 */ /* 0x000fec0003800000 */
.L_x_2289:
[----:B------:R-:W2:Y:S02]  /*0eb0*/  LDG.E.64 R18, desc[UR36][R4.64] ;  /* 0x0000002404127981 */ /* 0x000ea4000c1e1b00 */
[----:B--2---:R0:W1:Y:S01]  /*0ec0*/  I2F.U64 R18, R18 ;  /* 0x0000001200127312 */ /* 0x0040620000301000 */
[----:B------:R-:W-:Y:S05]  /*0ed0*/  BRA `(.L_x_2269) ;  /* 0x0000000000087947 */ /* 0x000fea0003800000 */
.L_x_2288:
[----:B------:R-:W2:Y:S02]  /*0ee0*/  LDG.E R4, desc[UR36][R4.64] ;  /* 0x0000002404047981 */ /* 0x000ea4000c1e1900 */
[----:B--2---:R-:W-:-:S07]  /*0ef0*/  I2FP.F32.U32 R18, R4 ;  /* 0x0000000400127245 */ /* 0x004fce0000201000 */
.L_x_2269:
[----:B------:R-:W-:Y:S05]  /*0f00*/  BSYNC.RECONVERGENT B6 ;  /* 0x0000000000067941 */ /* 0x000fea0003800200 */
.L_x_2263:
[----:B0-2-4-:R-:W0:Y:S01]  /*0f10*/  LDC.64 R4, c[0x0][0x3a8] ;  /* 0x0000ea00ff047b82 */ /* 0x015e220000000a00 */
[----:B------:R-:W2:Y:S01]  /*0f20*/  LDCU UR5, c[0x0][0x3bc] ;  /* 0x00007780ff0577ac */ /* 0x000ea20008000800 */
[----:B------:R-:W-:Y:S01]  /*0f30*/  BSSY.RECONVERGENT B6, `(.L_x_2292) ;  /* 0x00000de000067945 */ /* 0x000fe20003800200 */
[----:B------:R-:W-:-:S04]  /*0f40*/  UPRMT UR4, UR39, 0x9910, URZ ;  /* 0x0000991027047896 */ /* 0x000fc800080000ff */
        /* <DEDUP_REMOVED lines=16> */
.L_x_2296:
[----:B------:R-:W2:Y:S02]  /*1050*/  LDG.E.U8 R4, desc[UR36][R4.64] ;  /* 0x0000002404047981 */ /* 0x000ea4000c1e1100 */
[----:B--2---:R-:W-:Y:S01]  /*1060*/  I2FP.F32.U32 R29, R4 ;  /* 0x00000004001d7245 */ /* 0x004fe20000201000 */
[----:B------:R-:W-:Y:S06]  /*1070*/  BRA `(.L_x_2298) ;  /* 0x0000000c00247947 */ /* 0x000fec0003800000 */
.L_x_2295:
        /* <DEDUP_REMOVED lines=9> */
.L_x_2300:
[----:B------:R-:W2:Y:S02]  /*1110*/  LDG.E R4, desc[UR36][R4.64] ;  /* 0x0000002404047981 */ /* 0x000ea4000c1e1900 */
[----:B--2---:R-:W-:Y:S01]  /*1120*/  I2FP.F32.S32 R29, R4 ;  /* 0x00000004001d7245 */ /* 0x004fe20000201400 */
[----:B------:R-:W-:Y:S06]  /*1130*/  BRA `(.L_x_2298) ;  /* 0x0000000800f47947 */ /* 0x000fec0003800000 */
.L_x_2299:
[----:B------:R-:W2:Y:S02]  /*1140*/  LDG.E.U16 R4, desc[UR36][R4.64] ;  /* 0x0000002404047981 */ /* 0x000ea4000c1e1500 */
[----:B--2---:R0:W2:Y:S01]  /*1150*/  I2F.S16 R29, R4 ;  /* 0x00000004001d7306 */ /* 0x0040a20000101400 */
[----:B------:R-:W-:Y:S05]  /*1160*/  BRA `(.L_x_2298) ;  /* 0x0000000800e87947 */ /* 0x000fea0003800000 */
.L_x_2294:
        /* <DEDUP_REMOVED lines=8> */
.L_x_2302:
[----:B------:R-:W2:Y:S02]  /*11f0*/  LDG.E.U16 R4, desc[UR36][R4.64] ;  /* 0x0000002404047981 */ /* 0x000ea4000c1e1500 */
[----:B--2---:R-:W-:Y:S01]  /*1200*/  HADD2.F32 R29, -RZ, R4.H0_H0 ;  /* 0x20000004ff1d7230 */ /* 0x004fe20000004100 */
[----:B------:R-:W-:Y:S06]  /*1210*/  BRA `(.L_x_2298) ;  /* 0x0000000800bc7947 */ /* 0x000fec0003800000 */
.L_x_2301:
        /* <DEDUP_REMOVED lines=8> */
.L_x_2304:
[----:B------:R-:W2:Y:S02]  /*12a0*/  LDG.E.U16 R4, desc[UR36][R4.64] ;  /* 0x0000002404047981 */ /* 0x000ea4000c1e1500 */
[----:B--2---:R-:W-:Y:S01]  /*12b0*/  HADD2.F32 R29, -RZ, R4.H0_H0 ;  /* 0x20000004ff1d7230 */ /* 0x004fe20000004100 */
[----:B------:R-:W-:Y:S06]  /*12c0*/  BRA `(.L_x_2298) ;  /* 0x0000000800907947 */ /* 0x000fec0003800000 */
.L_x_2303:
[----:B------:R-:W2:Y:S01]  /*12d0*/  LDG.E.64 R4, desc[UR36][R4.64] ;  /* 0x0000002404047981 */ /* 0x000ea2000c1e1b00 */
[----:B------:R-:W-:Y:S01]  /*12e0*/  UMOV UR4, 0xf0000000 ;  /* 0xf000000000047882 */ /* 0x000fe20000000000 */
[----:B------:R-:W-:Y:S01]  /*12f0*/  UMOV UR5, 0x380fffff ;  /* 0x380fffff00057882 */ /* 0x000fe20000000000 */
[----:B--2---:R-:W0:Y:S01]  /*1300*/  F2F.F32.F64 R29, R4 ;  /* 0x00000004001d7310 */ /* 0x004e220000301000 */
[----:B------:R-:W-:-:S14]  /*1310*/  DSETP.GEU.AND P0, PT, |R4|, UR4, PT ;  /* 0x0000000404007e2a */ /* 0x000fdc000bf0e200 */
[----:B0-----:R-:W-:Y:S01]  /*1320*/  @!P0 FMUL R29, R29, 1.175494350822287508e-38 ;  /* 0x008000001d1d8820 */ /* 0x001fe20000400000 */
[----:B------:R-:W-:Y:S06]  /*1330*/  BRA `(.L_x_2298) ;  /* 0x0000000800747947 */ /* 0x000fec0003800000 */
.L_x_2293:
        /* <DEDUP_REMOVED lines=12> */
.L_x_2307:
[----:B------:R-:W2:Y:S01]  /*1400*/  LDG.E.64 R4, desc[UR36][R4.64] ;  /* 0x0000002404047981 */ /* 0x000ea2000c1e1b00 */
[----:B------:R-:W-:Y:S01]  /*1410*/  UMOV UR4, 0xf0000000 ;  /* 0xf000000000047882 */ /* 0x000fe20000000000 */
[----:B------:R-:W-:Y:S01]  /*1420*/  UMOV UR5, 0x380fffff ;  /* 0x380fffff00057882 */ /* 0x000fe20000000000 */
[----:B--2---:R-:W0:Y:S01]  /*1430*/  F2F.F32.F64 R29, R4 ;  /* 0x00000004001d7310 */ /* 0x004e220000301000 */
[----:B------:R-:W-:-:S14]  /*1440*/  DSETP.GEU.AND P0, PT, |R4|, UR4, PT ;  /* 0x0000000404007e2a */ /* 0x000fdc000bf0e200 */
[----:B0-----:R-:W-:Y:S01]  /*1450*/  @!P0 FMUL R29, R29, 1.175494350822287508e-38 ;  /* 0x008000001d1d8820 */ /* 0x001fe20000400000 */
[----:B------:R-:W-:Y:S06]  /*1460*/  BRA `(.L_x_2298) ;  /* 0x0000000800287947 */ /* 0x000fec0003800000 */
.L_x_2306:
        /* <DEDUP_REMOVED lines=25> */
.L_x_2309:
[----:B------:R-:W2:Y:S02]  /*1600*/  LDG.E.U8 R4, desc[UR36][R4.64] ;  /* 0x0000002404047981 */ /* 0x000ea4000c1e1100 */
[C---:B--2---:R-:W-:Y:S02]  /*1610*/  IMAD.SHL.U32 R3, R4.reuse, 0x2000000, RZ ;  /* 0x0200000004037824 */ /* 0x044fe400078e00ff */
[----:B------:R-:W-:-:S03]  /*1620*/  IMAD.SHL.U32 R6, R4, 0x100, RZ ;  /* 0x0000010004067824 */ /* 0x000fc600078e00ff */
[----:B------:R-:W-:Y:S02]  /*1630*/  ISETP.GT.U32.AND P0, PT, R3, 0x7ffffff, PT ;  /* 0x07ffffff0300780c */ /* 0x000fe40003f04070 */
[----:B------:R-:W-:-:S11]  /*1640*/  PRMT R29, R6, 0x9910, RZ ;  /* 0x00009910061d7816 */ /* 0x000fd600000000ff */
[----:B------:R-:W-:Y:S02]  /*1650*/  @!P0 LOP3.LUT R0, R6, 0x7f00, RZ, 0xc0, !PT ;  /* 0x00007f0006008812 */ /* 0x000fe400078ec0ff */
[----:B------:R-:W-:Y:S02]  /*1660*/  @P0 LEA.HI R3, R3, 0x70000000, RZ, 0x1c ;  /* 0x7000000003030811 */ /* 0x000fe400078fe0ff */
[----:B------:R-:W-:-:S05]  /*1670*/  @!P0 LOP3.LUT R0, R0, 0x3f000000, RZ, 0xfc, !PT ;  /* 0x3f00000000008812 */ /* 0x000fca00078efcff */
[----:B------:R-:W-:Y:S01]  /*1680*/  @!P0 FADD.FTZ R0, R0, -0.5 ;  /* 0xbf00000000008421 */ /* 0x000fe20000010000 */
[----:B------:R-:W-:-:S05]  /*1690*/  @P0 FMUL.FTZ R0, R3, 1.9259299443872358531e-34 ;  /* 0x0780000003000820 */ /* 0x000fca0000410000 */
[----:B------:R-:W-:Y:S01]  /*16a0*/  LOP3.LUT R29, R0, 0x80000000, R29, 0xf8, !PT ;  /* 0x80000000001d7812 */ /* 0x000fe200078ef81d */
[----:B------:R-:W-:Y:S06]  /*16b0*/  BRA `(.L_x_2298) ;  /* 0x0000000400947947 */ /* 0x000fec0003800000 */
.L_x_2308:
[----:B------:R-:W2:Y:S02]  /*16c0*/  LDG.E.U16 R4, desc[UR36][R4.64] ;  /* 0x0000002404047981 */ /* 0x000ea4000c1e1500 */
[----:B--2---:R-:W-:Y:S01]  /*16d0*/  IMAD.U32 R29, R4, 0x10000, RZ ;  /* 0x00010000041d7824 */ /* 0x004fe200078e00ff */
[----:B------:R-:W-:Y:S06]  /*16e0*/  BRA `(.L_x_2298) ;  /* 0x0000000400887947 */ /* 0x000fec0003800000 */
.L_x_2305:
        /* <DEDUP_REMOVED lines=11> */
.L_x_2312:
        /* <DEDUP_REMOVED lines=20> */
.L_x_2314:
[----:B------:R-:W-:Y:S05]  /*18e0*/  BSYNC.RECONVERGENT B0 ;  /* 0x0000000000007941 */ /* 0x000fea0003800200 */
.L_x_2313:
[----:B------:R-:W-:Y:S01]  /*18f0*/  IMAD.SHL.U32 R0, R0, 0x100000, RZ ;  /* 0x0010000000007824 */ /* 0x000fe200078e00ff */
[----:B------:R-:W-:-:S04]  /*1900*/  LEA R3, R3, 0x3b800000, 0x17 ;  /* 0x3b80000003037811 */ /* 0x000fc800078eb8ff */
[----:B------:R-:W-:Y:S01]  /*1910*/  LOP3.LUT R29, R3, R0, R29, 0xfe, !PT ;  /* 0x00000000031d7212 */ /* 0x000fe200078efe1d */
[----:B------:R-:W-:Y:S06]  /*1920*/  BRA `(.L_x_2298) ;  /* 0x0000000000f87947 */ /* 0x000fec0003800000 */
.L_x_2311:
        /* <DEDUP_REMOVED lines=20> */
.L_x_2316:
[----:B------:R-:W-:Y:S05]  /*1a70*/  BSYNC.RECONVERGENT B0 ;  /* 0x0000000000007941 */ /* 0x000fea0003800200 */
.L_x_2315:
[----:B------:R-:W-:Y:S01]  /*1a80*/  IMAD.SHL.U32 R0, R0, 0x200000, RZ ;  /* 0x0020000000007824 */ /* 0x000fe200078e00ff */
[----:B------:R-:W-:-:S04]  /*1a90*/  LEA R3, R3, 0x37800000, 0x17 ;  /* 0x3780000003037811 */ /* 0x000fc800078eb8ff */
[----:B------:R-:W-:Y:S01]  /*1aa0*/  LOP3.LUT R29, R3, R0, R29, 0xfe, !PT ;  /* 0x00000000031d7212 */ /* 0x000fe200078efe1d */
[----:B------:R-:W-:Y:S06]  /*1ab0*/  BRA `(.L_x_2298) ;  /* 0x0000000000947947 */ /* 0x000fec0003800000 */
.L_x_2310:
[----:B------:R-:W-:-:S09]  /*1ac0*/  UISETP.NE.AND UP0, UPT, UR4, 0x1c, UPT ;  /* 0x0000001c0400788c */ /* 0x000fd2000bf05270 */
[----:B------:R-:W-:Y:S05]  /*1ad0*/  BRA.U !UP0, `(.L_x_2317) ;  /* 0x0000000108847547 */ /* 0x000fea000b800000 */
[----:B------:R-:W-:-:S09]  /*1ae0*/  UISETP.NE.AND UP0, UPT, UR4, 0x1d, UPT ;  /* 0x0000001d0400788c */ /* 0x000fd2000bf05270 */
[----:B------:R-:W-:Y:S05]  /*1af0*/  BRA.U !UP0, `(.L_x_2318) ;  /* 0x0000000108707547 */ /* 0x000fea000b800000 */
[----:B------:R-:W-:-:S09]  /*1b00*/  UISETP.NE.AND UP0, UPT, UR4, 0x2c, UPT ;  /* 0x0000002c0400788c */ /* 0x000fd2000bf05270 */
[----:B------:R-:W-:Y:S05]  /*1b10*/  BRA.U !UP0, `(.L_x_2319) ;  /* 0x0000000108487547 */ /* 0x000fea000b800000 */
.L_x_2297:
[----:B------:R-:W-:Y:S01]  /*1b20*/  MOV R14, 0x0 ;  /* 0x00000000000e7802 */ /* 0x000fe20000000f00 */
[----:B------:R-:W0:Y:S01]  /*1b30*/  LDCU.64 UR4, c[0x4][0x128] ;  /* 0x01002500ff0477ac */ /* 0x000e220008000a00 */
[----:B------:R-:W-:Y:S02]  /*1b40*/  IMAD.MOV.U32 R8, RZ, RZ, 0x4e ;  /* 0x0000004eff087424 */ /* 0x000fe400078e00ff */
[----:B------:R-:W-:Y:S01]  /*1b50*/  IMAD.MOV.U32 R12, RZ, RZ, 0x1 ;  /* 0x00000001ff0c7424 */ /* 0x000fe200078e00ff */
[----:B------:R-:W2:Y:S01]  /*1b60*/  LDCU.64 UR6, c[0x4][0x130] ;  /* 0x01002600ff0677ac */ /* 0x000ea20008000a00 */
[----:B------:R-:W4:Y:S01]  /*1b70*/  LDC.64 R14, c[0x4][R14] ;  /* 0x010000000e0e7b82 */ /* 0x000f220000000a00 */
[----:B------:R-:W-:Y:S01]  /*1b80*/  IMAD.MOV.U32 R13, RZ, RZ, RZ ;  /* 0x000000ffff0d7224 */ /* 0x000fe200078e00ff */
[----:B------:R-:W1:Y:S01]  /*1b90*/  LDCU.64 UR8, c[0x4][0x18] ;  /* 0x01000300ff0877ac */ /* 0x000e620008000a00 */
[----:B0-----:R-:W-:Y:S02]  /*1ba0*/  IMAD.U32 R4, RZ, RZ, UR4 ;  /* 0x00000004ff047e24 */ /* 0x001fe4000f8e00ff */
[----:B------:R-:W-:-:S02]  /*1bb0*/  IMAD.U32 R5, RZ, RZ, UR5 ;  /* 0x00000005ff057e24 */ /* 0x000fc4000f8e00ff */
[----:B--2---:R-:W-:Y:S02]  /*1bc0*/  IMAD.U32 R6, RZ, RZ, UR6 ;  /* 0x00000006ff067e24 */ /* 0x004fe4000f8e00ff */
[----:B------:R-:W-:Y:S02]  /*1bd0*/  IMAD.U32 R7, RZ, RZ, UR7 ;  /* 0x00000007ff077e24 */ /* 0x000fe4000f8e00ff */
[----:B-1----:R-:W-:Y:S02]  /*1be0*/  IMAD.U32 R10, RZ, RZ, UR8 ;  /* 0x00000008ff0a7e24 */ /* 0x002fe4000f8e00ff */
[----:B------:R-:W-:-:S07]  /*1bf0*/  IMAD.U32 R11, RZ, RZ, UR9 ;  /* 0x00000009ff0b7e24 */ /* 0x000fce000f8e00ff */
[----:B------:R-:W-:-:S07]  /*1c00*/  LEPC R20, `(.L_x_2320) ;  /* 0x000000001014794e */ /* 0x000fce0000000000 */
[----:B---345:R-:W-:Y:S05]  /*1c10*/  CALL.ABS.NOINC R14 ;  /* 0x000000000e007343 */ /* 0x038fea0003c00000 */
.L_x_2320:
[----:B------:R-:W-:Y:S01]  /*1c20*/  IMAD.MOV.U32 R29, RZ, RZ, RZ ;  /* 0x000000ffff1d7224 */ /* 0x000fe200078e00ff */
[----:B------:R-:W-:Y:S06]  /*1c30*/  BRA `(.L_x_2298) ;  /* 0x0000000000347947 */ /* 0x000fec0003800000 */
.L_x_2319:
        /* <DEDUP_REMOVED lines=8> */
.L_x_2318:
[----:B------:R-:W2:Y:S02]  /*1cc0*/  LDG.E.64 R4, desc[UR36][R4.64] ;  /* 0x0000002404047981 */ /* 0x000ea4000c1e1b00 */
[----:B--2---:R0:W2:Y:S01]  /*1cd0*/  I2F.U64 R29, R4 ;  /* 0x00000004001d7312 */ /* 0x0040a20000301000 */
[----:B------:R-:W-:Y:S05]  /*1ce0*/  BRA `(.L_x_2298) ;  /* 0x0000000000087947 */ /* 0x000fea0003800000 */
.L_x_2317:
[----:B------:R-:W2:Y:S02]  /*1cf0*/  LDG.E R4, desc[UR36][R4.64] ;  /* 0x0000002404047981 */ /* 0x000ea4000c1e1900 */
[----:B--2---:R-:W-:-:S07]  /*1d00*/  I2FP.F32.U32 R29, R4 ;  /* 0x00000004001d7245 */ /* 0x004fce0000201000 */
.L_x_2298:
[----:B------:R-:W-:Y:S05]  /*1d10*/  BSYNC.RECONVERGENT B6 ;  /* 0x0000000000067941 */ /* 0x000fea0003800200 */
.L_x_2292:
[----:B------:R-:W-:-:S07]  /*1d20*/  VIADD R17, R27, 0x80 ;  /* 0x000000801b117836 */ /* 0x000fce0000000000 */
.L_x_2262:
[----:B------:R-:W-:Y:S05]  /*1d30*/  BSYNC.RECONVERGENT B7 ;  /* 0x0000000000077941 */ /* 0x000fea0003800200 */
.L_x_2261:
[----:B------:R-:W-:Y:S01]  /*1d40*/  ISETP.GE.AND P0, PT, R17, R26, PT ;  /* 0x0000001a1100720c */ /* 0x000fe20003f06270 */
[----:B------:R-:W-:Y:S01]  /*1d50*/  BSSY.RECONVERGENT B7, `(.L_x_2321) ;  /* 0x00001ca000077945 */ /* 0x000fe20003800200 */
[----:B------:R-:W-:Y:S02]  /*1d60*/  IMAD.MOV.U32 R28, RZ, RZ, RZ ;  /* 0x000000ffff1c7224 */ /* 0x000fe400078e00ff */
[----:B------:R-:W-:-:S09]  /*1d70*/  IMAD.MOV.U32 R22, RZ, RZ, RZ ;  /* 0x000000ffff167224 */ /* 0x000fd200078e00ff */
[----:B------:R-:W-:Y:S05]  /*1d80*/  @P0 BRA `(.L_x_2322) ;  /* 0x0000001c00180947 */ /* 0x000fea0003800000 */
[----:B0---4-:R-:W0:Y:S01]  /*1d90*/  LDC.64 R4, c[0x0][0x3a0] ;  /* 0x0000e800ff047b82 */ /* 0x011e220000000a00 */
[----:B------:R-:W4:Y:S01]  /*1da0*/  LDCU UR5, c[0x0][0x3b8] ;  /* 0x00007700ff0577ac */ /* 0x000f220008000800 */
[----:B------:R-:W-:Y:S01]  /*1db0*/  IMAD R16, R2, 0x200, R17 ;  /* 0x0000020002107824 */ /* 0x000fe200078e0211 */
[----:B------:R-:W-:Y:S01]  /*1dc0*/  BSSY.RECONVERGENT B6, `(.L_x_2323) ;  /* 0x00000df000067945 */ /* 0x000fe20003800200 */
[----:B------:R-:W-:-:S04]  /*1dd0*/  UPRMT UR4, UR38, 0x9910, URZ ;  /* 0x0000991026047896 */ /* 0x000fc800080000ff */
[----:B------:R-:W-:Y:S01]  /*1de0*/  UISETP.GT.AND UP0, UPT, UR4, 0x9, UPT ;  /* 0x000000090400788c */ /* 0x000fe2000bf04270 */
[----:B----4-:R-:W-:-:S05]  /*1df0*/  IMAD R3, R16, UR5, RZ ;  /* 0x0000000510037c24 */ /* 0x010fca000f8e02ff */
        /* <DEDUP_REMOVED lines=11> */
[----:B------:R-:W4:Y:S02]  /*1eb0*/  LDG.E.S8 R4, desc[UR36][R4.64] ;  /* 0x0000002404047981 */ /* 0x000f24000c1e1300 */
[----:B----4-:R0:W4:Y:S01]  /*1ec0*/  I2F.S16 R22, R4 ;  /* 0x0000000400167306 */ /* 0x0101220000101400 */
[----:B------:R-:W-:Y:S05]  /*1ed0*/  BRA `(.L_x_2329) ;  /* 0x0000000c00347947 */ /* 0x000fea0003800000 */
.L_x_2327:
[----:B------:R-:W4:Y:S02]  /*1ee0*/  LDG.E.U8 R4, desc[UR36][R4.64] ;  /* 0x0000002404047981 */ /* 0x000f24000c1e1100 */
[----:B----4-:R-:W-:Y:S01]  /*1ef0*/  I2FP.F32.U32 R22, R4 ;  /* 0x0000000400167245 */ /* 0x010fe20000201000 */
[----:B------:R-:W-:Y:S06]  /*1f00*/  BRA `(.L_x_2329) ;  /* 0x0000000c00287947 */ /* 0x000fec0003800000 */
.L_x_2326:
[----:B------:R-:W-:-:S09]  /*1f10*/  UISETP.NE.AND UP0, UPT, UR4, 0x2, UPT ;  /* 0x000000020400788c */ /* 0x000fd2000bf05270 */
[----:B------:R-:W-:Y:S05]  /*1f20*/  BRA.U !UP0, `(.L_x_2330) ;  /* 0x0000000108287547 */ /* 0x000fea000b800000 */
[----:B------:R-:W-:-:S09]  /*1f30*/  UISETP.NE.AND UP0, UPT, UR4, 0x3, UPT ;  /* 0x000000030400788c */ /* 0x000fd2000bf05270 */
[----:B------:R-:W-:Y:S05]  /*1f40*/  BRA.U !UP0, `(.L_x_2331) ;  /* 0x0000000108147547 */ /* 0x000fea000b800000 */
[----:B------:R-:W-:-:S09]  /*1f50*/  UISETP.NE.AND UP0, UPT, UR4, 0x4, UPT ;  /* 0x000000040400788c */ /* 0x000fd2000bf05270 */
[----:B------:R-:W-:Y:S05]  /*1f60*/  BRA.U UP0, `(.L_x_2328) ;  /* 0x0000000900b47547 */ /* 0x000fea000b800000 */
[----:B------:R-:W4:Y:S02]  /*1f70*/  LDG.E.64 R22, desc[UR36][R4.64] ;  /* 0x0000002404167981 */ /* 0x000f24000c1e1b00 */
[----:B----4-:R0:W4:Y:S01]  /*1f80*/  I2F.S64 R22, R22 ;  /* 0x0000001600167312 */ /* 0x0101220000301400 */
[----:B------:R-:W-:Y:S05]  /*1f90*/  BRA `(.L_x_2329) ;  /* 0x0000000c00047947 */ /* 0x000fea0003800000 */
.L_x_2331:
[----:B------:R-:W4:Y:S02]  /*1fa0*/  LDG.E R4, desc[UR36][R4.64] ;  /* 0x0000002404047981 */ /* 0x000f24000c1e1900 */
[----:B----4-:R-:W-:Y:S01]  /*1fb0*/  I2FP.F32.S32 R22, R4 ;  /* 0x0000000400167245 */ /* 0x010fe20000201400 */
[----:B------:R-:W-:Y:S06]  /*1fc0*/  BRA `(.L_x_2329) ;  /* 0x0000000800f87947 */ /* 0x000fec0003800000 */
.L_x_2330:
[----:B------:R-:W4:Y:S02]  /*1fd0*/  LDG.E.U16 R4, desc[UR36][R4.64] ;  /* 0x0000002404047981 */ /* 0x000f24000c1e1500 */
[----:B----4-:R0:W4:Y:S01]  /*1fe0*/  I2F.S16 R22, R4 ;  /* 0x0000000400167306 */ /* 0x0101220000101400 */
[----:B------:R-:W-:Y:S05]  /*1ff0*/  BRA `(.L_x_2329) ;  /* 0x0000000800ec7947 */ /* 0x000fea0003800000 */
.L_x_2325:
        /* <DEDUP_REMOVED lines=8> */
.L_x_2333:
[----:B------:R-:W4:Y:S02]  /*2080*/  LDG.E.U16 R4, desc[UR36][R4.64] ;  /* 0x0000002404047981 */ /* 0x000f24000c1e1500 */
[----:B----4-:R-:W-:Y:S01]  /*2090*/  HADD2.F32 R22, -RZ, R4.H0_H0 ;  /* 0x20000004ff167230 */ /* 0x010fe20000004100 */
[----:B------:R-:W-:Y:S06]  /*20a0*/  BRA `(.L_x_2329) ;  /* 0x0000000800c07947 */ /* 0x000fec0003800000 */
.L_x_2332:
        /* <DEDUP_REMOVED lines=8> */
.L_x_2335:
[----:B------:R-:W4:Y:S02]  /*2130*/  LDG.E.U16 R4, desc[UR36][R4.64] ;  /* 0x0000002404047981 */ /* 0x000f24000c1e1500 */
[----:B----4-:R-:W-:Y:S01]  /*2140*/  HADD2.F32 R22, -RZ, R4.H0_H0 ;  /* 0x20000004ff167230 */ /* 0x010fe20000004100 */
[----:B------:R-:W-:Y:S06]  /*2150*/  BRA `(.L_x_2329) ;  /* 0x0000000800947947 */ /* 0x000fec0003800000 */
.L_x_2334:
[----:B------:R-:W4:Y:S01]  /*2160*/  LDG.E.64 R4, desc[UR36][R4.64] ;  /* 0x0000002404047981 */ /* 0x000f22000c1e1b00 */
[----:B------:R-:W-:Y:S01]  /*2170*/  UMOV UR4, 0xf0000000 ;  /* 0xf000000000047882 */ /* 0x000fe20000000000 */
[----:B------:R-:W-:Y:S01]  /*2180*/  UMOV UR5, 0x380fffff ;  /* 0x380fffff00057882 */ /* 0x000fe20000000000 */
[----:B----4-:R-:W0:Y:S01]  /*2190*/  F2F.F32.F64 R22, R4 ;  /* 0x0000000400167310 */ /* 0x010e220000301000 */
[----:B------:R-:W-:-:S14]  /*21a0*/  DSETP.GEU.AND P0, PT, |R4|, UR4, PT ;  /* 0x0000000404007e2a */ /* 0x000fdc000bf0e200 */
[----:B0-----:R-:W-:Y:S01]  /*21b0*/  @!P0 FMUL R22, R22, 1.175494350822287508e-38 ;  /* 0x0080000016168820 */ /* 0x001fe20000400000 */
[----:B------:R-:W-:Y:S06]  /*21c0*/  BRA `(.L_x_2329) ;  /* 0x0000000800787947 */ /* 0x000fec0003800000 */
.L_x_2324:
        /* <DEDUP_REMOVED lines=8> */
[----:B------:R-:W4:Y:S02]  /*2250*/  LDG.E.U8 R4, desc[UR36][R4.64] ;  /* 0x0000002404047981 */ /* 0x000f24000c1e1100 */
[----:B----4-:R-:W-:-:S04]  /*2260*/  ISETP.NE.AND P0, PT, R4, RZ, PT ;  /* 0x000000ff0400720c */ /* 0x010fc80003f05270 */
[----:B------:R-:W-:Y:S01]  /*2270*/  FSEL R22, RZ, 1, !P0 ;  /* 0x3f800000ff167808 */ /* 0x000fe20004000000 */
[----:B------:R-:W-:Y:S08]  /*2280*/  BRA `(.L_x_2329) ;  /* 0x0000000800487947 */ /* 0x000ff00003800000 */
.L_x_2338:
[----:B------:R-:W4:Y:S01]  /*2290*/  LDG.E.64 R4, desc[UR36][R4.64] ;  /* 0x0000002404047981 */ /* 0x000f22000c1e1b00 */
[----:B------:R-:W-:Y:S01]  /*22a0*/  UMOV UR4, 0xf0000000 ;  /* 0xf000000000047882 */ /* 0x000fe20000000000 */
[----:B------:R-:W-:Y:S01]  /*22b0*/  UMOV UR5, 0x380fffff ;  /* 0x380fffff00057882 */ /* 0x000fe20000000000 */
[----:B----4-:R-:W0:Y:S01]  /*22c0*/  F2F.F32.F64 R22, R4 ;  /* 0x0000000400167310 */ /* 0x010e220000301000 */
[----:B------:R-:W-:-:S14]  /*22d0*/  DSETP.GEU.AND P0, PT, |R4|, UR4, PT ;  /* 0x0000000404007e2a */ /* 0x000fdc000bf0e200 */
[----:B0-----:R-:W-:Y:S01]  /*22e0*/  @!P0 FMUL R22, R22, 1.175494350822287508e-38 ;  /* 0x0080000016168820 */ /* 0x001fe20000400000 */
[----:B------:R-:W-:Y:S06]  /*22f0*/  BRA `(.L_x_2329) ;  /* 0x00000008002c7947 */ /* 0x000fec0003800000 */
.L_x_2337:
[----:B------:R-:W-:-:S09]  /*2300*/  UISETP.NE.AND UP0, UPT, UR4, 0xf, UPT ;  /* 0x0000000f0400788c */ /* 0x000fd2000bf05270 */
[----:B------:R-:W-:Y:S05]  /*2310*/  BRA.U !UP0, `(.L_x_2339) ;  /* 0x0000000108907547 */ /* 0x000fea000b800000 */
[----:B------:R-:W-:-:S09]  /*2320*/  UISETP.NE.AND UP0, UPT, UR4, 0x17, UPT ;  /* 0x000000170400788c */ /* 0x000fd2000bf05270 */
[----:B------:R-:W-:Y:S05]  /*2330*/  BRA.U !UP0, `(.L_x_2340) ;  /* 0x0000000108547547 */ /* 0x000fea000b800000 */
[----:B------:R-:W-:-:S09]  /*2340*/  UISETP.NE.AND UP0, UPT, UR4, 0x18, UPT ;  /* 0x000000180400788c */ /* 0x000fd2000bf05270 */
[----:B------:R-:W-:Y:S05]  /*2350*/  BRA.U UP0, `(.L_x_2328) ;  /* 0x0000000500b87547 */ /* 0x000fea000b800000 */
[----:B------:R-:W4:Y:S01]  /*2360*/  LDG.E.U8 R22, desc[UR36][R4.64] ;  /* 0x0000002404167981 */ /* 0x000f22000c1e1100 */
[----:B------:R-:W-:Y:S02]  /*2370*/  IMAD.MOV.U32 R6, RZ, RZ, 0x1f ;  /* 0x0000001fff067424 */ /* 0x000fe400078e00ff */
[----:B----4-:R-:W-:-:S05]  /*2380*/  IMAD.SHL.U32 R22, R22, 0x1000000, RZ ;  /* 0x0100000016167824 */ /* 0x010fca00078e00ff */
        /* <DEDUP_REMOVED lines=16> */
.L_x_2340:
[----:B------:R-:W4:Y:S02]  /*2490*/  LDG.E.U8 R4, desc[UR36][R4.64] ;  /* 0x0000002404047981 */ /* 0x000f24000c1e1100 */
[C---:B----4-:R-:W-:Y:S02]  /*24a0*/  IMAD.SHL.U32 R0, R4.reuse, 0x2000000, RZ ;  /* 0x0200000004007824 */ /* 0x050fe400078e00ff */
        /* <DEDUP_REMOVED lines=9> */
[----:B------:R-:W-:Y:S01]  /*2540*/  LOP3.LUT R22, R0, 0x80000000, R3, 0xf8, !PT ;  /* 0x8000000000167812 */ /* 0x000fe200078ef803 */
[----:B------:R-:W-:Y:S06]  /*2550*/  BRA `(.L_x_2329) ;  /* 0x0000000400947947 */ /* 0x000fec0003800000 */
.L_x_2339:
[----:B------:R-:W4:Y:S02]  /*2560*/  LDG.E.U16 R4, desc[UR36][R4.64] ;  /* 0x0000002404047981 */ /* 0x000f24000c1e1500 */
[----:B----4-:R-:W-:Y:S01]  /*2570*/  IMAD.U32 R22, R4, 0x10000, RZ ;  /* 0x0001000004167824 */ /* 0x010fe200078e00ff */
[----:B------:R-:W-:Y:S06]  /*2580*/  BRA `(.L_x_2329) ;  /* 0x0000000400887947 */ /* 0x000fec0003800000 */
.L_x_2336:
        /* <DEDUP_REMOVED lines=8> */
[----:B------:R-:W4:Y:S02]  /*2610*/  LDG.E.U16 R4, desc[UR36][R4.64] ;  /* 0x0000002404047981 */ /* 0x000f24000c1e1500 */
[----:B----4-:R-:W-:Y:S01]  /*2620*/  I2FP.F32.U32 R22, R4 ;  /* 0x0000000400167245 */ /* 0x010fe20000201000 */
[----:B------:R-:W-:Y:S06]  /*2630*/  BRA `(.L_x_2329) ;  /* 0x00000004005c7947 */ /* 0x000fec0003800000 */
.L_x_2343:
[----:B------:R-:W4:Y:S01]  /*2640*/  LDG.E.U8 R4, desc[UR36][R4.64] ;  /* 0x0000002404047981 */ /* 0x000f22000c1e1100 */
[----:B------:R-:W-:Y:S01]  /*2650*/  IMAD.MOV.U32 R22, RZ, RZ, RZ ;  /* 0x000000ffff167224 */ /* 0x000fe200078e00ff */
[----:B----4-:R-:W-:-:S13]  /*2660*/  ISETP.NE.AND P0, PT, R4, RZ, PT ;  /* 0x000000ff0400720c */ /* 0x010fda0003f05270 */
        /* <DEDUP_REMOVED lines=17> */
.L_x_2345:
[----:B------:R-:W-:Y:S05]  /*2780*/  BSYNC.RECONVERGENT B0 ;  /* 0x0000000000007941 */ /* 0x000fea0003800200 */
.L_x_2344:
[----:B------:R-:W-:Y:S01]  /*2790*/  IMAD.SHL.U32 R0, R0, 0x100000, RZ ;  /* 0x0010000000007824 */ /* 0x000fe200078e00ff */
[----:B------:R-:W-:-:S04]  /*27a0*/  LEA R3, R3, 0x3b800000, 0x17 ;  /* 0x3b80000003037811 */ /* 0x000fc800078eb8ff */
[----:B------:R-:W-:Y:S01]  /*27b0*/  LOP3.LUT R22, R3, R0, R7, 0xfe, !PT ;  /* 0x0000000003167212 */ /* 0x000fe200078efe07 */
[----:B------:R-:W-:Y:S06]  /*27c0*/  BRA `(.L_x_2329) ;  /* 0x0000000000f87947 */ /* 0x000fec0003800000 */
.L_x_2342:
        /* <DEDUP_REMOVED lines=20> */
.L_x_2347:
[----:B------:R-:W-:Y:S05]  /*2910*/  BSYNC.RECONVERGENT B0 ;  /* 0x0000000000007941 */ /* 0x000fea0003800200 */
.L_x_2346:
[----:B------:R-:W-:Y:S01]  /*2920*/  IMAD.SHL.U32 R0, R0, 0x200000, RZ ;  /* 0x0020000000007824 */ /* 0x000fe200078e00ff */
[----:B------:R-:W-:-:S04]  /*2930*/  LEA R3, R3, 0x37800000, 0x17 ;  /* 0x3780000003037811 */ /* 0x000fc800078eb8ff */
[----:B------:R-:W-:Y:S01]  /*2940*/  LOP3.LUT R22, R3, R0, R7, 0xfe, !PT ;  /* 0x0000000003167212 */ /* 0x000fe200078efe07 */
[----:B------:R-:W-:Y:S06]  /*2950*/  BRA `(.L_x_2329) ;  /* 0x0000000000947947 */ /* 0x000fec0003800000 */
.L_x_2341:
[----:B------:R-:W-:-:S09]  /*2960*/  UISETP.NE.AND UP0, UPT, UR4, 0x1c, UPT ;  /* 0x0000001c0400788c */ /* 0x000fd2000bf05270 */
[----:B------:R-:W-:Y:S05]  /*2970*/  BRA.U !UP0, `(.L_x_2348) ;  /* 0x0000000108847547 */ /* 0x000fea000b800000 */
[----:B------:R-:W-:-:S09]  /*2980*/  UISETP.NE.AND UP0, UPT, UR4, 0x1d, UPT ;  /* 0x0000001d0400788c */ /* 0x000fd2000bf05270 */
[----:B------:R-:W-:Y:S05]  /*2990*/  BRA.U !UP0, `(.L_x_2349) ;  /* 0x0000000108707547 */ /* 0x000fea000b800000 */
[----:B------:R-:W-:-:S09]  /*29a0*/  UISETP.NE.AND UP0, UPT, UR4, 0x2c, UPT ;  /* 0x0000002c0400788c */ /* 0x000fd2000bf05270 */
[----:B------:R-:W-:Y:S05]  /*29b0*/  BRA.U UP0, `(.L_x_2328) ;  /* 0x0000000100207547 */ /* 0x000fea000b800000 */
[----:B------:R-:W4:Y:S01]  /*29c0*/  LDG.E.U8 R4, desc[UR36][R4.64] ;  /* 0x0000002404047981 */ /* 0x000f22000c1e1100 */
[----:B------:R-:W-:Y:S01]  /*29d0*/  IMAD.MOV.U32 R22, RZ, RZ, 0x400000 ;  /* 0x00400000ff167424 */ /* 0x000fe200078e00ff */
[----:B----4-:R-:W-:-:S13]  /*29e0*/  ISETP.NE.AND P0, PT, R4, RZ, PT ;  /* 0x000000ff0400720c */ /* 0x010fda0003f05270 */
[----:B------:R-:W-:Y:S05]  /*29f0*/  @!P0 BRA `(.L_x_2329) ;  /* 0x00000000006c8947 */ /* 0x000fea0003800000 */
[----:B------:R-:W-:-:S13]  /*2a00*/  ISETP.NE.AND P0, PT, R4, 0xff, PT ;  /* 0x000000ff0400780c */ /* 0x000fda0003f05270 */
[----:B------:R-:W-:Y:S02]  /*2a10*/  @!P0 IMAD.MOV.U32 R22, RZ, RZ, 0x7f800001 ;  /* 0x7f800001ff168424 */ /* 0x000fe400078e00ff */
[----:B------:R-:W-:Y:S01]  /*2a20*/  @P0 IMAD.SHL.U32 R22, R4, 0x800000, RZ ;  /* 0x0080000004160824 */ /* 0x000fe200078e00ff */
[----:B------:R-:W-:Y:S06]  /*2a30*/  BRA `(.L_x_2329) ;  /* 0x00000000005c7947 */ /* 0x000fec0003800000 */
.L_x_2328:
[----:B------:R-:W-:Y:S01]  /*2a40*/  MOV R14, 0x0 ;  /* 0x00000000000e7802 */ /* 0x000fe20000000f00 */
[----:B------:R-:W0:Y:S01]  /*2a50*/  LDCU.64 UR4, c[0x4][0x128] ;  /* 0x01002500ff0477ac */ /* 0x000e220008000a00 */
[----:B------:R-:W-:Y:S02]  /*2a60*/  IMAD.MOV.U32 R8, RZ, RZ, 0x4e ;  /* 0x0000004eff087424 */ /* 0x000fe400078e00ff */
[----:B------:R-:W-:Y:S01]  /*2a70*/  IMAD.MOV.U32 R12, RZ, RZ, 0x1 ;  /* 0x00000001ff0c7424 */ /* 0x000fe200078e00ff */
[----:B------:R-:W4:Y:S01]  /*2a80*/  LDCU.64 UR6, c[0x4][0x130] ;  /* 0x01002600ff0677ac */ /* 0x000f220008000a00 */
[----:B------:R-:W1:Y:S01]  /*2a90*/  LDC.64 R14, c[0x4][R14] ;  /* 0x010000000e0e7b82 */ /* 0x000e620000000a00 */
[----:B------:R-:W-:Y:S01]  /*2aa0*/  IMAD.MOV.U32 R13, RZ, RZ, RZ ;  /* 0x000000ffff0d7224 */ /* 0x000fe200078e00ff */
[----:B------:R-:W2:Y:S01]  /*2ab0*/  LDCU.64 UR8, c[0x4][0x18] ;  /* 0x01000300ff0877ac */ /* 0x000ea20008000a00 */
[----:B0-----:R-:W-:Y:S02]  /*2ac0*/  IMAD.U32 R4, RZ, RZ, UR4 ;  /* 0x00000004ff047e24 */ /* 0x001fe4000f8e00ff */
[----:B------:R-:W-:-:S02]  /*2ad0*/  IMAD.U32 R5, RZ, RZ, UR5 ;  /* 0x00000005ff057e24 */ /* 0x000fc4000f8e00ff */
[----:B----4-:R-:W-:Y:S02]  /*2ae0*/  IMAD.U32 R6, RZ, RZ, UR6 ;  /* 0x00000006ff067e24 */ /* 0x010fe4000f8e00ff */
[----:B------:R-:W-:Y:S02]  /*2af0*/  IMAD.U32 R7, RZ, RZ, UR7 ;  /* 0x00000007ff077e24 */ /* 0x000fe4000f8e00ff */
[----:B--2---:R-:W-:Y:S02]  /*2b00*/  IMAD.U32 R10, RZ, RZ, UR8 ;  /* 0x00000008ff0a7e24 */ /* 0x004fe4000f8e00ff */
[----:B------:R-:W-:-:S07]  /*2b10*/  IMAD.U32 R11, RZ, RZ, UR9 ;  /* 0x00000009ff0b7e24 */ /* 0x000fce000f8e00ff */
[----:B------:R-:W-:-:S07]  /*2b20*/  LEPC R20, `(.L_x_2350) ;  /* 0x000000001014794e */ /* 0x000fce0000000000 */
[----:B-1-3-5:R-:W-:Y:S05]  /*2b30*/  CALL.ABS.NOINC R14 ;  /* 0x000000000e007343 */ /* 0x02afea0003c00000 */
.L_x_2350:
[----:B------:R-:W-:Y:S01]  /*2b40*/  IMAD.MOV.U32 R22, RZ, RZ, RZ ;  /* 0x000000ffff167224 */ /* 0x000fe200078e00ff */
[----:B------:R-:W-:Y:S06]  /*2b50*/  BRA `(.L_x_2329) ;  /* 0x0000000000147947 */ /* 0x000fec0003800000 */
.L_x_2349:
[----:B------:R-:W4:Y:S02]  /*2b60*/  LDG.E.64 R22, desc[UR36][R4.64] ;  /* 0x0000002404167981 */ /* 0x000f24000c1e1b00 */
[----:B----4-:R0:W4:Y:S01]  /*2b70*/  I2F.U64 R22, R22 ;  /* 0x0000001600167312 */ /* 0x0101220000301000 */
[----:B------:R-:W-:Y:S05]  /*2b80*/  BRA `(.L_x_2329) ;  /* 0x0000000000087947 */ /* 0x000fea0003800000 */
.L_x_2348:
[----:B------:R-:W4:Y:S02]  /*2b90*/  LDG.E R4, desc[UR36][R4.64] ;  /* 0x0000002404047981 */ /* 0x000f24000c1e1900 */
[----:B----4-:R-:W-:-:S07]  /*2ba0*/  I2FP.F32.U32 R22, R4 ;  /* 0x0000000400167245 */ /* 0x010fce0000201000 */
.L_x_2329:
[----:B------:R-:W-:Y:S05]  /*2bb0*/  BSYNC.RECONVERGENT B6 ;  /* 0x0000000000067941 */ /* 0x000fea0003800200 */
.L_x_2323:
[----:B0-----:R-:W0:Y:S01]  /*2bc0*/  LDC.64 R4, c[0x0][0x3a8] ;  /* 0x0000ea00ff047b82 */ /* 0x001e220000000a00 */
[----:B------:R-:W1:Y:S01]  /*2bd0*/  LDCU UR5, c[0x0][0x3bc] ;  /* 0x00007780ff0577ac */ /* 0x000e620008000800 */
        /* <DEDUP_REMOVED lines=18> */
.L_x_2355:
[----:B------:R-:W2:Y:S02]  /*2d00*/  LDG.E.U8 R4, desc[UR36][R4.64] ;  /* 0x0000002404047981 */ /* 0x000ea4000c1e1100 */
[----:B--2---:R-:W-:Y:S01]  /*2d10*/  I2FP.F32.U32 R28, R4 ;  /* 0x00000004001c7245 */ /* 0x004fe20000201000 */
[----:B------:R-:W-:Y:S06]  /*2d20*/  BRA `(.L_x_2357) ;  /* 0x0000000c00287947 */ /* 0x000fec0003800000 */
.L_x_2354:
        /* <DEDUP_REMOVED lines=9> */
.L_x_2359:
[----:B------:R-:W2:Y:S02]  /*2dc0*/  LDG.E R4, desc[UR36][R4.64] ;  /* 0x0000002404047981 */ /* 0x000ea4000c1e1900 */
[----:B--2---:R-:W-:Y:S01]  /*2dd0*/  I2FP.F32.S32 R28, R4 ;  /* 0x00000004001c7245 */ /* 0x004fe20000201400 */
[----:B------:R-:W-:Y:S06]  /*2de0*/  BRA `(.L_x_2357) ;  /* 0x0000000800f87947 */ /* 0x000fec0003800000 */
.L_x_2358:
[----:B------:R-:W2:Y:S02]  /*2df0*/  LDG.E.U16 R4, desc[UR36][R4.64] ;  /* 0x0000002404047981 */ /* 0x000ea4000c1e1500 */
[----:B--2---:R2:W0:Y:S01]  /*2e00*/  I2F.S16 R28, R4 ;  /* 0x00000004001c7306 */ /* 0x0044220000101400 */
[----:B------:R-:W-:Y:S05]  /*2e10*/  BRA `(.L_x_2357) ;  /* 0x0000000800ec7947 */ /* 0x000fea0003800000 */
.L_x_2353:
        /* <DEDUP_REMOVED lines=8> */
.L_x_2361:
[----:B------:R-:W2:Y:S02]  /*2ea0*/  LDG.E.U16 R4, desc[UR36][R4.64] ;  /* 0x0000002404047981 */ /* 0x000ea4000c1e1500 */
[----:B--2---:R-:W-:Y:S01]  /*2eb0*/  HADD2.F32 R28, -RZ, R4.H0_H0 ;  /* 0x20000004ff1c7230 */ /* 0x004fe20000004100 */
[----:B------:R-:W-:Y:S06]  /*2ec0*/  BRA `(.L_x_2357) ;  /* 0x0000000800c07947 */ /* 0x000fec0003800000 */
.L_x_2360:
        /* <DEDUP_REMOVED lines=8> */
.L_x_2363:
[----:B------:R-:W2:Y:S02]  /*2f50*/  LDG.E.U16 R4, desc[UR36][R4.64] ;  /* 0x0000002404047981 */ /* 0x000ea4000c1e1500 */
[----:B--2---:R-:W-:Y:S01]  /*2f60*/  HADD2.F32 R28, -RZ, R4.H0_H0 ;  /* 0x20000004ff1c7230 */ /* 0x004fe20000004100 */
[----:B------:R-:W-:Y:S06]  /*2f70*/  BRA `(.L_x_2357) ;  /* 0x0000000800947947 */ /* 0x000fec0003800000 */
.L_x_2362:
[----:B------:R-:W2:Y:S01]  /*2f80*/  LDG.E.64 R4, desc[UR36][R4.64] ;  /* 0x0000002404047981 */ /* 0x000ea2000c1e1b00 */
[----:B------:R-:W-:Y:S01]  /*2f90*/  UMOV UR4, 0xf0000000 ;  /* 0xf000000000047882 */ /* 0x000fe20000000000 */
[----:B------:R-:W-:Y:S01]  /*2fa0*/  UMOV UR5, 0x380fffff ;  /* 0x380fffff00057882 */ /* 0x000fe20000000000 */
[----:B--2---:R-:W0:Y:S01]  /*2fb0*/  F2F.F32.F64 R28, R4 ;  /* 0x00000004001c7310 */ /* 0x004e220000301000 */
[----:B------:R-:W-:-:S14]  /*2fc0*/  DSETP.GEU.AND P0, PT, |R4|, UR4, PT ;  /* 0x0000000404007e2a */ /* 0x000fdc000bf0e200 */
[----:B0-----:R-:W-:Y:S01]  /*2fd0*/  @!P0 FMUL R28, R28, 1.175494350822287508e-38 ;  /* 0x008000001c1c8820 */ /* 0x001fe20000400000 */
[----:B------:R-:W-:Y:S06]  /*2fe0*/  BRA `(.L_x_2357) ;  /* 0x0000000800787947 */ /* 0x000fec0003800000 */
.L_x_2352:
        /* <DEDUP_REMOVED lines=12> */
.L_x_2366:
[----:B------:R-:W2:Y:S01]  /*30b0*/  LDG.E.64 R4, desc[UR36][R4.64] ;  /* 0x0000002404047981 */ /* 0x000ea2000c1e1b00 */
[----:B------:R-:W-:Y:S01]  /*30c0*/  UMOV UR4, 0xf0000000 ;  /* 0xf000000000047882 */ /* 0x000fe20000000000 */
[----:B------:R-:W-:Y:S01]  /*30d0*/  UMOV UR5, 0x380fffff ;  /* 0x380fffff00057882 */ /* 0x000fe20000000000 */
[----:B--2---:R-:W0:Y:S01]  /*30e0*/  F2F.F32.F64 R28, R4 ;  /* 0x00000004001c7310 */ /* 0x004e220000301000 */
[----:B------:R-:W-:-:S14]  /*30f0*/  DSETP.GEU.AND P0, PT, |R4|, UR4, PT ;  /* 0x0000000404007e2a */ /* 0x000fdc000bf0e200 */
[----:B0-----:R-:W-:Y:S01]  /*3100*/  @!P0 FMUL R28, R28, 1.175494350822287508e-38 ;  /* 0x008000001c1c8820 */ /* 0x001fe20000400000 */
[----:B------:R-:W-:Y:S06]  /*3110*/  BRA `(.L_x_2357) ;  /* 0x00000008002c7947 */ /* 0x000fec0003800000 */
.L_x_2365:
        /* <DEDUP_REMOVED lines=25> */
.L_x_2368:
        /* <DEDUP_REMOVED lines=13> */
.L_x_2367:
[----:B------:R-:W2:Y:S02]  /*3380*/  LDG.E.U16 R4, desc[UR36][R4.64] ;  /* 0x0000002404047981 */ /* 0x000ea4000c1e1500 */
[----:B--2---:R-:W-:Y:S01]  /*3390*/  IMAD.U32 R28, R4, 0x10000, RZ ;  /* 0x00010000041c7824 */ /* 0x004fe200078e00ff */
[----:B------:R-:W-:Y:S06]  /*33a0*/  BRA `(.L_x_2357) ;  /* 0x0000000400887947 */ /* 0x000fec0003800000 */
.L_x_2364:
        /* <DEDUP_REMOVED lines=11> */
.L_x_2371:
        /* <DEDUP_REMOVED lines=20> */
.L_x_2373:
[----:B------:R-:W-:Y:S05]  /*35a0*/  BSYNC.RECONVERGENT B0 ;  /* 0x0000000000007941 */ /* 0x000fea0003800200 */
.L_x_2372:
[----:B------:R-:W-:Y:S01]  /*35b0*/  IMAD.SHL.U32 R0, R0, 0x100000, RZ ;  /* 0x0010000000007824 */ /* 0x000fe200078e00ff */
[----:B------:R-:W-:-:S04]  /*35c0*/  LEA R3, R3, 0x3b800000, 0x17 ;  /* 0x3b80000003037811 */ /* 0x000fc800078eb8ff */
[----:B------:R-:W-:Y:S01]  /*35d0*/  LOP3.LUT R28, R3, R0, R7, 0xfe, !PT ;  /* 0x00000000031c7212 */ /* 0x000fe200078efe07 */
[----:B------:R-:W-:Y:S06]  /*35e0*/  BRA `(.L_x_2357) ;  /* 0x0000000000f87947 */ /* 0x000fec0003800000 */
.L_x_2370:
        /* <DEDUP_REMOVED lines=20> */
.L_x_2375:
[----:B------:R-:W-:Y:S05]  /*3730*/  BSYNC.RECONVERGENT B0 ;  /* 0x0000000000007941 */ /* 0x000fea0003800200 */
.L_x_2374:
[----:B------:R-:W-:Y:S01]  /*3740*/  IMAD.SHL.U32 R0, R0, 0x200000, RZ ;  /* 0x0020000000007824 */ /* 0x000fe200078e00ff */
[----:B------:R-:W-:-:S04]  /*3750*/  LEA R3, R3, 0x37800000, 0x17 ;  /* 0x3780000003037811 */ /* 0x000fc800078eb8ff */
[----:B------:R-:W-:Y:S01]  /*3760*/  LOP3.LUT R28, R3, R0, R7, 0xfe, !PT ;  /* 0x00000000031c7212 */ /* 0x000fe200078efe07 */
[----:B------:R-:W-:Y:S06]  /*3770*/  BRA `(.L_x_2357) ;  /* 0x0000000000947947 */ /* 0x000fec0003800000 */
.L_x_2369:
        /* <DEDUP_REMOVED lines=14> */
.L_x_2356:
        /* <DEDUP_REMOVED lines=15> */
[----:B--2-45:R-:W-:Y:S05]  /*3950*/  CALL.ABS.NOINC R14 ;  /* 0x000000000e007343 */ /* 0x034fea0003c00000 */
.L_x_2378:
[----:B------:R-:W-:Y:S01]  /*3960*/  IMAD.MOV.U32 R28, RZ, RZ, RZ ;  /* 0x000000ffff1c7224 */ /* 0x000fe200078e00ff */
[----:B------:R-:W-:Y:S06]  /*3970*/  BRA `(.L_x_2357) ;  /* 0x0000000000147947 */ /* 0x000fec0003800000 */
.L_x_2377:
[----:B------:R-:W2:Y:S02]  /*3980*/  LDG.E.64 R4, desc[UR36][R4.64] ;  /* 0x0000002404047981 */ /* 0x000ea4000c1e1b00 */
[----:B--2---:R0:W1:Y:S01]  /*3990*/  I2F.U64 R28, R4 ;  /* 0x00000004001c7312 */ /* 0x0040620000301000 */
[----:B------:R-:W-:Y:S05]  /*39a0*/  BRA `(.L_x_2357) ;  /* 0x0000000000087947 */ /* 0x000fea0003800000 */
.L_x_2376:
[----:B------:R-:W2:Y:S02]  /*39b0*/  LDG.E R4, desc[UR36][R4.64] ;  /* 0x0000002404047981 */ /* 0x000ea4000c1e1900 */
[----:B--2---:R-:W-:-:S07]  /*39c0*/  I2FP.F32.U32 R28, R4 ;  /* 0x00000004001c7245 */ /* 0x004fce0000201000 */
.L_x_2357:
[----:B------:R-:W-:Y:S05]  /*39d0*/  BSYNC.RECONVERGENT B6 ;  /* 0x0000000000067941 */ /* 0x000fea0003800200 */
.L_x_2351:
[----:B------:R-:W-:-:S07]  /*39e0*/  VIADD R17, R17, 0x80 ;  /* 0x0000008011117836 */ /* 0x000fce0000000000 */
.L_x_2322:
[----:B------:R-:W-:Y:S05]  /*39f0*/  BSYNC.RECONVERGENT B7 ;  /* 0x0000000000077941 */ /* 0x000fea0003800200 */
.L_x_2321:
[----:B------:R-:W-:Y:S01]  /*3a00*/  ISETP.GE.AND P0, PT, R17, R26, PT ;  /* 0x0000001a1100720c */ /* 0x000fe20003f06270 */
[----:B------:R-:W-:Y:S01]  /*3a10*/  BSSY.RECONVERGENT B7, `(.L_x_2379) ;  /* 0x00001c9000077945 */ /* 0x000fe20003800200 */
[----:B------:R-:W-:Y:S02]  /*3a20*/  IMAD.MOV.U32 R19, RZ, RZ, RZ ;  /* 0x000000ffff137224 */ /* 0x000fe400078e00ff */
[----:B------:R-:W-:-:S09]  /*3a30*/  IMAD.MOV.U32 R24, RZ, RZ, RZ ;  /* 0x000000ffff187224 */ /* 0x000fd200078e00ff */
[----:B------:R-:W-:Y:S05]  /*3a40*/  @P0 BRA `(.L_x_2380) ;  /* 0x0000001c00140947 */ /* 0x000fea0003800000 */
[----:B0-2-4-:R-:W0:Y:S01]  /*3a50*/  LDC.64 R4, c[0x0][0x3a0] ;  /* 0x0000e800ff047b82 */ /* 0x015e220000000a00 */
[----:B------:R-:W2:Y:S01]  /*3a60*/  LDCU UR5, c[0x0][0x3b8] ;  /* 0x00007700ff0577ac */ /* 0x000ea20008000800 */
[----:B------:R-:W-:Y:S01]  /*3a70*/  IMAD R16, R2, 0x200, R17 ;  /* 0x0000020002107824 */ /* 0x000fe200078e0211 */
        /* <DEDUP_REMOVED lines=18> */
.L_x_2385:
[----:B------:R-:W2:Y:S02]  /*3ba0*/  LDG.E.U8 R4, desc[UR36][R4.64] ;  /* 0x0000002404047981 */ /* 0x000ea4000c1e1100 */
[----:B--2---:R-:W-:Y:S01]  /*3bb0*/  I2FP.F32.U32 R24, R4 ;  /* 0x0000000400187245 */ /* 0x004fe20000201000 */
[----:B------:R-:W-:Y:S06]  /*3bc0*/  BRA `(.L_x_2387) ;  /* 0x0000000c00287947 */ /* 0x000fec0003800000 */
.L_x_2384:
        /* <DEDUP_REMOVED lines=9> */
.L_x_2389:
[----:B------:R-:W2:Y:S02]  /*3c60*/  LDG.E R4, desc[UR36][R4.64] ;  /* 0x0000002404047981 */ /* 0x000ea4000c1e1900 */
[----:B--2---:R-:W-:Y:S01]  /*3c70*/  I2FP.F32.S32 R24, R4 ;  /* 0x0000000400187245 */ /* 0x004fe20000201400 */
[----:B------:R-:W-:Y:S06]  /*3c80*/  BRA `(.L_x_2387) ;  /* 0x0000000800f87947 */ /* 0x000fec0003800000 */
.L_x_2388:
[----:B------:R-:W2:Y:S02]  /*3c90*/  LDG.E.U16 R4, desc[UR36][R4.64] ;  /* 0x0000002404047981 */ /* 0x000ea4000c1e1500 */
[----:B--2---:R0:W2:Y:S01]  /*3ca0*/  I2F.S16 R24, R4 ;  /* 0x0000000400187306 */ /* 0x0040a20000101400 */
[----:B------:R-:W-:Y:S05]  /*3cb0*/  BRA `(.L_x_2387) ;  /* 0x0000000800ec7947 */ /* 0x000fea0003800000 */
.L_x_2383:
        /* <DEDUP_REMOVED lines=8> */
.L_x_2391:
[----:B------:R-:W2:Y:S02]  /*3d40*/  LDG.E.U16 R4, desc[UR36][R4.64] ;  /* 0x0000002404047981 */ /* 0x000ea4000c1e1500 */
[----:B--2---:R-:W-:Y:S01]  /*3d50*/  HADD2.F32 R24, -RZ, R4.H0_H0 ;  /* 0x20000004ff187230 */ /* 0x004fe20000004100 */
[----:B------:R-:W-:Y:S06]  /*3d60*/  BRA `(.L_x_2387) ;  /* 0x0000000800c07947 */ /* 0x000fec0003800000 */
.L_x_2390:
        /* <DEDUP_REMOVED lines=8> */
.L_x_2393:
[----:B------:R-:W2:Y:S02]  /*3df0*/  LDG.E.U16 R4, desc[UR36][R4.64] ;  /* 0x0000002404047981 */ /* 0x000ea4000c1e1500 */
[----:B--2---:R-:W-:Y:S01]  /*3e00*/  HADD2.F32 R24, -RZ, R4.H0_H0 ;  /* 0x20000004ff187230 */ /* 0x004fe20000004100 */
[----:B------:R-:W-:Y:S06]  /*3e10*/  BRA `(.L_x_2387) ;  /* 0x0000000800947947 */ /* 0x000fec0003800000 */
.L_x_2392:
[----:B------:R-:W2:Y:S01]  /*3e20*/  LDG.E.64 R4, desc[UR36][R4.64] ;  /* 0x0000002404047981 */ /* 0x000ea2000c1e1b00 */
[----:B------:R-:W-:Y:S01]  /*3e30*/  UMOV UR4, 0xf0000000 ;  /* 0xf000000000047882 */ /* 0x000fe20000000000 */
[----:B------:R-:W-:Y:S01]  /*3e40*/  UMOV UR5, 0x380fffff ;  /* 0x380fffff00057882 */ /* 0x000fe20000000000 */
[----:B--2---:R-:W0:Y:S01]  /*3e50*/  F2F.F32.F64 R24, R4 ;  /* 0x0000000400187310 */ /* 0x004e220000301000 */
[----:B------:R-:W-:-:S14]  /*3e60*/  DSETP.GEU.AND P0, PT, |R4|, UR4, PT ;  /* 0x0000000404007e2a */ /* 0x000fdc000bf0e200 */
[----:B0-----:R-:W-:Y:S01]  /*3e70*/  @!P0 FMUL R24, R24, 1.175494350822287508e-38 ;  /* 0x0080000018188820 */ /* 0x001fe20000400000 */
[----:B------:R-:W-:Y:S06]  /*3e80*/  BRA `(.L_x_2387) ;  /* 0x0000000800787947 */ /* 0x000fec0003800000 */
.L_x_2382:
        /* <DEDUP_REMOVED lines=12> */
.L_x_2396:
[----:B------:R-:W2:Y:S01]  /*3f50*/  LDG.E.64 R4, desc[UR36][R4.64] ;  /* 0x0000002404047981 */ /* 0x000ea2000c1e1b00 */
[----:B------:R-:W-:Y:S01]  /*3f60*/  UMOV UR4, 0xf0000000 ;  /* 0xf000000000047882 */ /* 0x000fe20000000000 */
[----:B------:R-:W-:Y:S01]  /*3f70*/  UMOV UR5, 0x380fffff ;  /* 0x380fffff00057882 */ /* 0x000fe20000000000 */
[----:B--2---:R-:W0:Y:S01]  /*3f80*/  F2F.F32.F64 R24, R4 ;  /* 0x0000000400187310 */ /* 0x004e220000301000 */
[----:B------:R-:W-:-:S14]  /*3f90*/  DSETP.GEU.AND P0, PT, |R4|, UR4, PT ;  /* 0x0000000404007e2a */ /* 0x000fdc000bf0e200 */
[----:B0-----:R-:W-:Y:S01]  /*3fa0*/  @!P0 FMUL R24, R24, 1.175494350822287508e-38 ;  /* 0x0080000018188820 */ /* 0x001fe20000400000 */
[----:B------:R-:W-:Y:S06]  /*3fb0*/  BRA `(.L_x_2387) ;  /* 0x00000008002c7947 */ /* 0x000fec0003800000 */
.L_x_2395:
        /* <DEDUP_REMOVED lines=25> */
.L_x_2398:
        /* <DEDUP_REMOVED lines=13> */
.L_x_2397:
[----:B------:R-:W2:Y:S02]  /*4220*/  LDG.E.U16 R4, desc[UR36][R4.64] ;  /* 0x0000002404047981 */ /* 0x000ea4000c1e1500 */
[----:B--2---:R-:W-:Y:S01]  /*4230*/  IMAD.U32 R24, R4, 0x10000, RZ ;  /* 0x0001000004187824 */ /* 0x004fe200078e00ff */
[----:B------:R-:W-:Y:S06]  /*4240*/  BRA `(.L_x_2387) ;  /* 0x0000000400887947 */ /* 0x000fec0003800000 */
.L_x_2394:
        /* <DEDUP_REMOVED lines=11> */
.L_x_2401:
        /* <DEDUP_REMOVED lines=20> */
.L_x_2403:
[----:B------:R-:W-:Y:S05]  /*4440*/  BSYNC.RECONVERGENT B0 ;  /* 0x0000000000007941 */ /* 0x000fea0003800200 */
.L_x_2402:
[----:B------:R-:W-:Y:S01]  /*4450*/  IMAD.SHL.U32 R0, R0, 0x100000, RZ ;  /* 0x0010000000007824 */ /* 0x000fe200078e00ff */
[----:B------:R-:W-:-:S04]  /*4460*/  LEA R3, R3, 0x3b800000, 0x17 ;  /* 0x3b80000003037811 */ /* 0x000fc800078eb8ff */
[----:B------:R-:W-:Y:S01]  /*4470*/  LOP3.LUT R24, R3, R0, R7, 0xfe, !PT ;  /* 0x0000000003187212 */ /* 0x000fe200078efe07 */
[----:B------:R-:W-:Y:S06]  /*4480*/  BRA `(.L_x_2387) ;  /* 0x0000000000f87947 */ /* 0x000fec0003800000 */
.L_x_2400:
        /* <DEDUP_REMOVED lines=20> */
.L_x_2405:
[----:B------:R-:W-:Y:S05]  /*45d0*/  BSYNC.RECONVERGENT B0 ;  /* 0x0000000000007941 */ /* 0x000fea0003800200 */
.L_x_2404:
[----:B------:R-:W-:Y:S01]  /*45e0*/  IMAD.SHL.U32 R0, R0, 0x200000, RZ ;  /* 0x0020000000007824 */ /* 0x000fe200078e00ff */
[----:B------:R-:W-:-:S04]  /*45f0*/  LEA R3, R3, 0x37800000, 0x17 ;  /* 0x3780000003037811 */ /* 0x000fc800078eb8ff */
[----:B------:R-:W-:Y:S01]  /*4600*/  LOP3.LUT R24, R3, R0, R7, 0xfe, !PT ;  /* 0x0000000003187212 */ /* 0x000fe200078efe07 */
[----:B------:R-:W-:Y:S06]  /*4610*/  BRA `(.L_x_2387) ;  /* 0x0000000000947947 */ /* 0x000fec0003800000 */
.L_x_2399:
        /* <DEDUP_REMOVED lines=14> */
.L_x_2386:
        /* <DEDUP_REMOVED lines=16> */
.L_x_2408:
[----:B------:R-:W-:Y:S01]  /*4800*/  IMAD.MOV.U32 R24, RZ, RZ, RZ ;  /* 0x000000ffff187224 */ /* 0x000fe200078e00ff */
[----:B------:R-:W-:Y:S06]  /*4810*/  BRA `(.L_x_2387) ;  /* 0x0000000000147947 */ /* 0x000fec0003800000 */
.L_x_2407:
[----:B------:R-:W2:Y:S02]  /*4820*/  LDG.E.64 R24, desc[UR36][R4.64] ;  /* 0x0000002404187981 */ /* 0x000ea4000c1e1b00 */
[----:B--2---:R0:W2:Y:S01]  /*4830*/  I2F.U64 R24, R24 ;  /* 0x0000001800187312 */ /* 0x0040a20000301000 */
[----:B------:R-:W-:Y:S05]  /*4840*/  BRA `(.L_x_2387) ;  /* 0x0000000000087947 */ /* 0x000fea0003800000 */
.L_x_2406:
[----:B------:R-:W2:Y:S02]  /*4850*/  LDG.E R4, desc[UR36][R4.64] ;  /* 0x0000002404047981 */ /* 0x000ea4000c1e1900 */
[----:B--2---:R-:W-:-:S07]  /*4860*/  I2FP.F32.U32 R24, R4 ;  /* 0x0000000400187245 */ /* 0x004fce0000201000 */
.L_x_2387:
[----:B------:R-:W-:Y:S05]  /*4870*/  BSYNC.RECONVERGENT B6 ;  /* 0x0000000000067941 */ /* 0x000fea0003800200 */
.L_x_2381:
        /* <DEDUP_REMOVED lines=20> */
.L_x_2413:
[----:B------:R-:W2:Y:S02]  /*49c0*/  LDG.E.U8 R4, desc[UR36][R4.64] ;  /* 0x0000002404047981 */ /* 0x000ea4000c1e1100 */
[----:B--2---:R-:W-:Y:S01]  /*49d0*/  I2FP.F32.U32 R19, R4 ;  /* 0x0000000400137245 */ /* 0x004fe20000201000 */
[----:B------:R-:W-:Y:S06]  /*49e0*/  BRA `(.L_x_2415) ;  /* 0x0000000c00247947 */ /* 0x000fec0003800000 */
.L_x_2412:
        /* <DEDUP_REMOVED lines=9> */
.L_x_2417:
[----:B------:R-:W2:Y:S02]  /*4a80*/  LDG.E R4, desc[UR36][R4.64] ;  /* 0x0000002404047981 */ /* 0x000ea4000c1e1900 */
[----:B--2---:R-:W-:Y:S01]  /*4a90*/  I2FP.F32.S32 R19, R4 ;  /* 0x0000000400137245 */ /* 0x004fe20000201400 */
[----:B------:R-:W-:Y:S06]  /*4aa0*/  BRA `(.L_x_2415) ;  /* 0x0000000800f47947 */ /* 0x000fec0003800000 */
.L_x_2416:
[----:B------:R-:W2:Y:S02]  /*4ab0*/  LDG.E.U16 R4, desc[UR36][R4.64] ;  /* 0x0000002404047981 */ /* 0x000ea4000c1e1500 */
[----:B--2---:R0:W1:Y:S01]  /*4ac0*/  I2F.S16 R19, R4 ;  /* 0x0000000400137306 */ /* 0x0040620000101400 */
[----:B------:R-:W-:Y:S05]  /*4ad0*/  BRA `(.L_x_2415) ;  /* 0x0000000800e87947 */ /* 0x000fea0003800000 */
.L_x_2411:
        /* <DEDUP_REMOVED lines=8> */
.L_x_2419:
[----:B------:R-:W2:Y:S02]  /*4b60*/  LDG.E.U16 R4, desc[UR36][R4.64] ;  /* 0x0000002404047981 */ /* 0x000ea4000c1e1500 */
[----:B--2---:R-:W-:Y:S01]  /*4b70*/  HADD2.F32 R19, -RZ, R4.H0_H0 ;  /* 0x20000004ff137230 */ /* 0x004fe20000004100 */
[----:B------:R-:W-:Y:S06]  /*4b80*/  BRA `(.L_x_2415) ;  /* 0x0000000800bc7947 */ /* 0x000fec0003800000 */
.L_x_2418:
        /* <DEDUP_REMOVED lines=8> */
.L_x_2421:
[----:B------:R-:W2:Y:S02]  /*4c10*/  LDG.E.U16 R4, desc[UR36][R4.64] ;  /* 0x0000002404047981 */ /* 0x000ea4000c1e1500 */
[----:B--2---:R-:W-:Y:S01]  /*4c20*/  HADD2.F32 R19, -RZ, R4.H0_H0 ;  /* 0x20000004ff137230 */ /* 0x004fe20000004100 */
[----:B------:R-:W-:Y:S06]  /*4c30*/  BRA `(.L_x_2415) ;  /* 0x0000000800907947 */ /* 0x000fec0003800000 */
.L_x_2420:
[----:B------:R-:W2:Y:S01]  /*4c40*/  LDG.E.64 R4, desc[UR36][R4.64] ;  /* 0x0000002404047981 */ /* 0x000ea2000c1e1b00 */
[----:B------:R-:W-:Y:S01]  /*4c50*/  UMOV UR4, 0xf0000000 ;  /* 0xf000000000047882 */ /* 0x000fe20000000000 */
[----:B------:R-:W-:Y:S01]  /*4c60*/  UMOV UR5, 0x380fffff ;  /* 0x380fffff00057882 */ /* 0x000fe20000000000 */
[----:B--2---:R-:W0:Y:S01]  /*4c70*/  F2F.F32.F64 R19, R4 ;  /* 0x0000000400137310 */ /* 0x004e220000301000 */
[----:B------:R-:W-:-:S14]  /*4c80*/  DSETP.GEU.AND P0, PT, |R4|, UR4, PT ;  /* 0x0000000404007e2a */ /* 0x000fdc000bf0e200 */
[----:B0-----:R-:W-:Y:S01]  /*4c90*/  @!P0 FMUL R19, R19, 1.175494350822287508e-38 ;  /* 0x0080000013138820 */ /* 0x001fe20000400000 */
[----:B------:R-:W-:Y:S06]  /*4ca0*/  BRA `(.L_x_2415) ;  /* 0x0000000800747947 */ /* 0x000fec0003800000 */
.L_x_2410:
        /* <DEDUP_REMOVED lines=12> */
.L_x_2424:
[----:B------:R-:W2:Y:S01]  /*4d70*/  LDG.E.64 R4, desc[UR36][R4.64] ;  /* 0x0000002404047981 */ /* 0x000ea2000c1e1b00 */
[----:B------:R-:W-:Y:S01]  /*4d80*/  UMOV UR4, 0xf0000000 ;  /* 0xf000000000047882 */ /* 0x000fe20000000000 */
[----:B------:R-:W-:Y:S01]  /*4d90*/  UMOV UR5, 0x380fffff ;  /* 0x380fffff00057882 */ /* 0x000fe20000000000 */
[----:B--2---:R-:W0:Y:S01]  /*4da0*/  F2F.F32.F64 R19, R4 ;  /* 0x0000000400137310 */ /* 0x004e220000301000 */
[----:B------:R-:W-:-:S14]  /*4db0*/  DSETP.GEU.AND P0, PT, |R4|, UR4, PT ;  /* 0x0000000404007e2a */ /* 0x000fdc000bf0e200 */
[----:B0-----:R-:W-:Y:S01]  /*4dc0*/  @!P0 FMUL R19, R19, 1.175494350822287508e-38 ;  /* 0x0080000013138820 */ /* 0x001fe20000400000 */
[----:B------:R-:W-:Y:S06]  /*4dd0*/  BRA `(.L_x_2415) ;  /* 0x0000000800287947 */ /* 0x000fec0003800000 */
.L_x_2423:
        /* <DEDUP_REMOVED lines=25> */
.L_x_2426:
[----:B------:R-:W2:Y:S02]  /*4f70*/  LDG.E.U8 R4, desc[UR36][R4.64] ;  /* 0x0000002404047981 */ /* 0x000ea4000c1e1100 */
[C---:B--2---:R-:W-:Y:S02]  /*4f80*/  IMAD.SHL.U32 R0, R4.reuse, 0x2000000, RZ ;  /* 0x0200000004007824 */ /* 0x044fe400078e00ff */
[----:B------:R-:W-:-:S03]  /*4f90*/  IMAD.SHL.U32 R6, R4, 0x100, RZ ;  /* 0x0000010004067824 */ /* 0x000fc600078e00ff */
[----:B------:R-:W-:Y:S02]  /*4fa0*/  ISETP.GE.U32.AND P0, PT, R0, 0x8000000, PT ;  /* 0x080000000000780c */ /* 0x000fe40003f06070 */
[----:B------:R-:W-:-:S11]  /*4fb0*/  PRMT R19, R6, 0x9910, RZ ;  /* 0x0000991006137816 */ /* 0x000fd600000000ff */
[----:B------:R-:W-:Y:S02]  /*4fc0*/  @!P0 LOP3.LUT R3, R6, 0x7f00, RZ, 0xc0, !PT ;  /* 0x00007f0006038812 */ /* 0x000fe400078ec0ff */
[----:B------:R-:W-:Y:S02]  /*4fd0*/  @P0 LEA.HI R0, R0, 0x70000000, RZ, 0x1c ;  /* 0x7000000000000811 */ /* 0x000fe400078fe0ff */
[----:B------:R-:W-:-:S03]  /*4fe0*/  @!P0 LOP3.LUT R3, R3, 0x3f000000, RZ, 0xfc, !PT ;  /* 0x3f00000003038812 */ /* 0x000fc600078efcff */
[----:B------:R-:W-:Y:S02]  /*4ff0*/  @P0 FMUL.FTZ R0, R0, 1.9259299443872358531e-34 ;  /* 0x0780000000000820 */ /* 0x000fe40000410000 */
[----:B------:R-:W-:-:S05]  /*5000*/  @!P0 FADD.FTZ R0, R3, -0.5 ;  /* 0xbf00000003008421 */ /* 0x000fca0000010000 */
[----:B------:R-:W-:Y:S01]  /*5010*/  LOP3.LUT R19, R0, 0x80000000, R19, 0xf8, !PT ;  /* 0x8000000000137812 */ /* 0x000fe200078ef813 */
[----:B------:R-:W-:Y:S06]  /*5020*/  BRA `(.L_x_2415) ;  /* 0x0000000400947947 */ /* 0x000fec0003800000 */
.L_x_2425:
[----:B------:R-:W2:Y:S02]  /*5030*/  LDG.E.U16 R4, desc[UR36][R4.64] ;  /* 0x0000002404047981 */ /* 0x000ea4000c1e1500 */
[----:B--2---:R-:W-:Y:S01]  /*5040*/  IMAD.U32 R19, R4, 0x10000, RZ ;  /* 0x0001000004137824 */ /* 0x004fe200078e00ff */
[----:B------:R-:W-:Y:S06]  /*5050*/  BRA `(.L_x_2415) ;  /* 0x0000000400887947 */ /* 0x000fec0003800000 */
.L_x_2422:
        /* <DEDUP_REMOVED lines=11> */
.L_x_2429:
        /* <DEDUP_REMOVED lines=20> */
.L_x_2431:
[----:B------:R-:W-:Y:S05]  /*5250*/  BSYNC.RECONVERGENT B0 ;  /* 0x0000000000007941 */ /* 0x000fea0003800200 */
.L_x_2430:
[----:B------:R-:W-:Y:S01]  /*5260*/  IMAD.SHL.U32 R0, R0, 0x100000, RZ ;  /* 0x0010000000007824 */ /* 0x000fe200078e00ff */
[----:B------:R-:W-:-:S04]  /*5270*/  LEA R3, R3, 0x3b800000, 0x17 ;  /* 0x3b80000003037811 */ /* 0x000fc800078eb8ff */
[----:B------:R-:W-:Y:S01]  /*5280*/  LOP3.LUT R19, R3, R0, R19, 0xfe, !PT ;  /* 0x0000000003137212 */ /* 0x000fe200078efe13 */
[----:B------:R-:W-:Y:S06]  /*5290*/  BRA `(.L_x_2415) ;  /* 0x0000000000f87947 */ /* 0x000fec0003800000 */
.L_x_2428:
        /* <DEDUP_REMOVED lines=20> */
.L_x_2433:
[----:B------:R-:W-:Y:S05]  /*53e0*/  BSYNC.RECONVERGENT B0 ;  /* 0x0000000000007941 */ /* 0x000fea0003800200 */
.L_x_2432:
[----:B------:R-:W-:Y:S01]  /*53f0*/  IMAD.SHL.U32 R0, R0, 0x200000, RZ ;  /* 0x0020000000007824 */ /* 0x000fe200078e00ff */
[----:B------:R-:W-:-:S04]  /*5400*/  LEA R3, R3, 0x37800000, 0x17 ;  /* 0x3780000003037811 */ /* 0x000fc800078eb8ff */
[----:B------:R-:W-:Y:S01]  /*5410*/  LOP3.LUT R19, R3, R0, R19, 0xfe, !PT ;  /* 0x0000000003137212 */ /* 0x000fe200078efe13 */
[----:B------:R-:W-:Y:S06]  /*5420*/  BRA `(.L_x_2415) ;  /* 0x0000000000947947 */ /* 0x000fec0003800000 */
.L_x_2427:
        /* <DEDUP_REMOVED lines=14> */
.L_x_2414:
        /* <DEDUP_REMOVED lines=16> */
.L_x_2436:
[----:B------:R-:W-:Y:S01]  /*5610*/  IMAD.MOV.U32 R19, RZ, RZ, RZ ;  /* 0x000000ffff137224 */ /* 0x000fe200078e00ff */
[----:B------:R-:W-:Y:S06]  /*5620*/  BRA `(.L_x_2415) ;  /* 0x0000000000147947 */ /* 0x000fec0003800000 */
.L_x_2435:
[----:B------:R-:W2:Y:S02]  /*5630*/  LDG.E.64 R4, desc[UR36][R4.64] ;  /* 0x0000002404047981 */ /* 0x000ea4000c1e1b00 */
[----:B--2---:R0:W1:Y:S01]  /*5640*/  I2F.U64 R19, R4 ;  /* 0x0000000400137312 */ /* 0x0040620000301000 */
[----:B------:R-:W-:Y:S05]  /*5650*/  BRA `(.L_x_2415) ;  /* 0x0000000000087947 */ /* 0x000fea0003800000 */
.L_x_2434:
[----:B------:R-:W2:Y:S02]  /*5660*/  LDG.E R4, desc[UR36][R4.64] ;  /* 0x0000002404047981 */ /* 0x000ea4000c1e1900 */
[----:B--2---:R-:W-:-:S07]  /*5670*/  I2FP.F32.U32 R19, R4 ;  /* 0x0000000400137245 */ /* 0x004fce0000201000 */
.L_x_2415:
[----:B------:R-:W-:Y:S05]  /*5680*/  BSYNC.RECONVERGENT B6 ;  /* 0x0000000000067941 */ /* 0x000fea0003800200 */
.L_x_2409:
[----:B------:R-:W-:-:S07]  /*5690*/  VIADD R17, R17, 0x80 ;  /* 0x0000008011117836 */ /* 0x000fce0000000000 */
.L_x_2380:
[----:B------:R-:W-:Y:S05]  /*56a0*/  BSYNC.RECONVERGENT B7 ;  /* 0x0000000000077941 */ /* 0x000fea0003800200 */
.L_x_2379:
[----:B------:R-:W-:Y:S01]  /*56b0*/  ISETP.GE.AND P0, PT, R17, R26, PT ;  /* 0x0000001a1100720c */ /* 0x000fe20003f06270 */
[----:B------:R-:W-:Y:S01]  /*56c0*/  BSSY.RECONVERGENT B7, `(.L_x_2437) ;  /* 0x00001c4000077945 */ /* 0x000fe20003800200 */
[----:B----4-:R-:W-:Y:S02]  /*56d0*/  IMAD.MOV.U32 R25, RZ, RZ, RZ ;  /* 0x000000ffff197224 */ /* 0x010fe400078e00ff */
[----:B------:R-:W-:-:S09]  /*56e0*/  IMAD.MOV.U32 R16, RZ, RZ, RZ ;  /* 0x000000ffff107224 */ /* 0x000fd200078e00ff */
[----:B------:R-:W-:Y:S05]  /*56f0*/  @P0 BRA `(.L_x_2438) ;  /* 0x0000001c00000947 */ /* 0x000fea0003800000 */
[----:B0-2---:R-:W0:Y:S01]  /*5700*/  LDC.64 R4, c[0x0][0x3a0] ;  /* 0x0000e800ff047b82 */ /* 0x005e220000000a00 */
        /* <DEDUP_REMOVED lines=20> */
.L_x_2443:
[----:B------:R-:W2:Y:S02]  /*5850*/  LDG.E.U8 R4, desc[UR36][R4.64] ;  /* 0x0000002404047981 */ /* 0x000ea4000c1e1100 */
[----:B--2---:R-:W-:Y:S01]  /*5860*/  I2FP.F32.U32 R16, R4 ;  /* 0x0000000400107245 */ /* 0x004fe20000201000 */
[----:B------:R-:W-:Y:S06]  /*5870*/  BRA `(.L_x_2445) ;  /* 0x0000000c00287947 */ /* 0x000fec0003800000 */
.L_x_2442:
        /* <DEDUP_REMOVED lines=9> */
.L_x_2447:
[----:B------:R-:W2:Y:S02]  /*5910*/  LDG.E R4, desc[UR36][R4.64] ;  /* 0x0000002404047981 */ /* 0x000ea4000c1e1900 */
[----:B--2---:R-:W-:Y:S01]  /*5920*/  I2FP.F32.S32 R16, R4 ;  /* 0x0000000400107245 */ /* 0x004fe20000201400 */
[----:B------:R-:W-:Y:S06]  /*5930*/  BRA `(.L_x_2445) ;  /* 0x0000000800f87947 */ /* 0x000fec0003800000 */
.L_x_2446:
[----:B------:R-:W2:Y:S02]  /*5940*/  LDG.E.U16 R4, desc[UR36][R4.64] ;  /* 0x0000002404047981 */ /* 0x000ea4000c1e1500 */
[----:B--2---:R0:W2:Y:S01]  /*5950*/  I2F.S16 R16, R4 ;  /* 0x0000000400107306 */ /* 0x0040a20000101400 */
[----:B------:R-:W-:Y:S05]  /*5960*/  BRA `(.L_x_2445) ;  /* 0x0000000800ec7947 */ /* 0x000fea0003800000 */
.L_x_2441:
        /* <DEDUP_REMOVED lines=8> */
.L_x_2449:
[----:B------:R-:W2:Y:S02]  /*59f0*/  LDG.E.U16 R4, desc[UR36][R4.64] ;  /* 0x0000002404047981 */ /* 0x000ea4000c1e1500 */
[----:B--2---:R-:W-:Y:S01]  /*5a00*/  HADD2.F32 R16, -RZ, R4.H0_H0 ;  /* 0x20000004ff107230 */ /* 0x004fe20000004100 */
[----:B------:R-:W-:Y:S06]  /*5a10*/  BRA `(.L_x_2445) ;  /* 0x0000000800c07947 */ /* 0x000fec0003800000 */
.L_x_2448:
        /* <DEDUP_REMOVED lines=8> */
.L_x_2451:
[----:B------:R-:W2:Y:S02]  /*5aa0*/  LDG.E.U16 R4, desc[UR36][R4.64] ;  /* 0x0000002404047981 */ /* 0x000ea4000c1e1500 */
[----:B--2---:R-:W-:Y:S01]  /*5ab0*/  HADD2.F32 R16, -RZ, R4.H0_H0 ;  /* 0x20000004ff107230 */ /* 0x004fe20000004100 */
[----:B------:R-:W-:Y:S06]  /*5ac0*/  BRA `(.L_x_2445) ;  /* 0x0000000800947947 */ /* 0x000fec0003800000 */
.L_x_2450:
[----:B------:R-:W2:Y:S01]  /*5ad0*/  LDG.E.64 R4, desc[UR36][R4.64] ;  /* 0x0000002404047981 */ /* 0x000ea2000c1e1b00 */
[----:B------:R-:W-:Y:S01]  /*5ae0*/  UMOV UR4, 0xf0000000 ;  /* 0xf000000000047882 */ /* 0x000fe20000000000 */
[----:B------:R-:W-:Y:S01]  /*5af0*/  UMOV UR5, 0x380fffff ;  /* 0x380fffff00057882 */ /* 0x000fe20000000000 */
[----:B--2---:R-:W0:Y:S01]  /*5b00*/  F2F.F32.F64 R16, R4 ;  /* 0x0000000400107310 */ /* 0x004e220000301000 */
[----:B------:R-:W-:-:S14]  /*5b10*/  DSETP.GEU.AND P0, PT, |R4|, UR4, PT ;  /* 0x0000000404007e2a */ /* 0x000fdc000bf0e200 */
[----:B0-----:R-:W-:Y:S01]  /*5b20*/  @!P0 FMUL R16, R16, 1.175494350822287508e-38 ;  /* 0x0080000010108820 */ /* 0x001fe20000400000 */
[----:B------:R-:W-:Y:S06]  /*5b30*/  BRA `(.L_x_2445) ;  /* 0x0000000800787947 */ /* 0x000fec0003800000 */
.L_x_2440:
        /* <DEDUP_REMOVED lines=12> */
.L_x_2454:
[----:B------:R-:W2:Y:S01]  /*5c00*/  LDG.E.64 R4, desc[UR36][R4.64] ;  /* 0x0000002404047981 */ /* 0x000ea2000c1e1b00 */
[----:B------:R-:W-:Y:S01]  /*5c10*/  UMOV UR4, 0xf0000000 ;  /* 0xf000000000047882 */ /* 0x000fe20000000000 */
[----:B------:R-:W-:Y:S01]  /*5c20*/  UMOV UR5, 0x380fffff ;  /* 0x380fffff00057882 */ /* 0x000fe20000000000 */
[----:B--2---:R-:W0:Y:S01]  /*5c30*/  F2F.F32.F64 R16, R4 ;  /* 0x0000000400107310 */ /* 0x004e220000301000 */
[----:B------:R-:W-:-:S14]  /*5c40*/  DSETP.GEU.AND P0, PT, |R4|, UR4, PT ;  /* 0x0000000404007e2a */ /* 0x000fdc000bf0e200 */
[----:B0-----:R-:W-:Y:S01]  /*5c50*/  @!P0 FMUL R16, R16, 1.175494350822287508e-38 ;  /* 0x0080000010108820 */ /* 0x001fe20000400000 */
[----:B------:R-:W-:Y:S06]  /*5c60*/  BRA `(.L_x_2445) ;  /* 0x00000008002c7947 */ /* 0x000fec0003800000 */
.L_x_2453:
        /* <DEDUP_REMOVED lines=25> */
.L_x_2456:
        /* <DEDUP_REMOVED lines=13> */
.L_x_2455:
[----:B------:R-:W2:Y:S02]  /*5ed0*/  LDG.E.U16 R4, desc[UR36][R4.64] ;  /* 0x0000002404047981 */ /* 0x000ea4000c1e1500 */
[----:B--2---:R-:W-:Y:S01]  /*5ee0*/  IMAD.U32 R16, R4, 0x10000, RZ ;  /* 0x0001000004107824 */ /* 0x004fe200078e00ff */
[----:B------:R-:W-:Y:S06]  /*5ef0*/  BRA `(.L_x_2445) ;  /* 0x0000000400887947 */ /* 0x000fec0003800000 */
.L_x_2452:
        /* <DEDUP_REMOVED lines=11> */
.L_x_2459:
        /* <DEDUP_REMOVED lines=20> */
.L_x_2461:
[----:B------:R-:W-:Y:S05]  /*60f0*/  BSYNC.RECONVERGENT B0 ;  /* 0x0000000000007941 */ /* 0x000fea0003800200 */
.L_x_2460:
[----:B------:R-:W-:Y:S01]  /*6100*/  IMAD.SHL.U32 R0, R0, 0x100000, RZ ;  /* 0x0010000000007824 */ /* 0x000fe200078e00ff */
[----:B------:R-:W-:-:S04]  /*6110*/  LEA R3, R3, 0x3b800000, 0x17 ;  /* 0x3b80000003037811 */ /* 0x000fc800078eb8ff */
[----:B------:R-:W-:Y:S01]  /*6120*/  LOP3.LUT R16, R3, R0, R7, 0xfe, !PT ;  /* 0x0000000003107212 */ /* 0x000fe200078efe07 */
[----:B------:R-:W-:Y:S06]  /*6130*/  BRA `(.L_x_2445) ;  /* 0x0000000000f87947 */ /* 0x000fec0003800000 */
.L_x_2458:
        /* <DEDUP_REMOVED lines=20> */
.L_x_2463:
[----:B------:R-:W-:Y:S05]  /*6280*/  BSYNC.RECONVERGENT B0 ;  /* 0x0000000000007941 */ /* 0x000fea0003800200 */
.L_x_2462:
[----:B------:R-:W-:Y:S01]  /*6290*/  IMAD.SHL.U32 R0, R0, 0x200000, RZ ;  /* 0x0020000000007824 */ /* 0x000fe200078e00ff */
[----:B------:R-:W-:-:S04]  /*62a0*/  LEA R3, R3, 0x37800000, 0x17 ;  /* 0x3780000003037811 */ /* 0x000fc800078eb8ff */
[----:B------:R-:W-:Y:S01]  /*62b0*/  LOP3.LUT R16, R3, R0, R7, 0xfe, !PT ;  /* 0x0000000003107212 */ /* 0x000fe200078efe07 */
[----:B------:R-:W-:Y:S06]  /*62c0*/  BRA `(.L_x_2445) ;  /* 0x0000000000947947 */ /* 0x000fec0003800000 */
.L_x_2457:
        /* <DEDUP_REMOVED lines=14> */
.L_x_2444:
        /* <DEDUP_REMOVED lines=16> */
.L_x_2466:
[----:B------:R-:W-:Y:S01]  /*64b0*/  IMAD.MOV.U32 R16, RZ, RZ, RZ ;  /* 0x000000ffff107224 */ /* 0x000fe200078e00ff */
[----:B------:R-:W-:Y:S06]  /*64c0*/  BRA `(.L_x_2445) ;  /* 0x0000000000147947 */ /* 0x000fec0003800000 */
.L_x_2465:
[----:B------:R-:W2:Y:S02]  /*64d0*/  LDG.E.64 R4, desc[UR36][R4.64] ;  /* 0x0000002404047981 */ /* 0x000ea4000c1e1b00 */
[----:B--2---:R0:W2:Y:S01]  /*64e0*/  I2F.U64 R16, R4 ;  /* 0x0000000400107312 */ /* 0x0040a20000301000 */
[----:B------:R-:W-:Y:S05]  /*64f0*/  BRA `(.L_x_2445) ;  /* 0x0000000000087947 */ /* 0x000fea0003800000 */
.L_x_2464:
[----:B------:R-:W2:Y:S02]  /*6500*/  LDG.E R4, desc[UR36][R4.64] ;  /* 0x0000002404047981 */ /* 0x000ea4000c1e1900 */
[----:B--2---:R-:W-:-:S07]  /*6510*/  I2FP.F32.U32 R16, R4 ;  /* 0x0000000400107245 */ /* 0x004fce0000201000 */
.L_x_2445:
[----:B------:R-:W-:Y:S05]  /*6520*/  BSYNC.RECONVERGENT B6 ;  /* 0x0000000000067941 */ /* 0x000fea0003800200 */
.L_x_2439:
[----:B------:R-:W1:Y:S01]  /*6530*/  LDCU.U8 UR6, c[0x0][0x3b5] ;  /* 0x000076a0ff0677ac */ /* 0x000e620008000000 */
[----:B0---4-:R-:W0:Y:S01]  /*6540*/  LDC.64 R4, c[0x0][0x3a8] ;  /* 0x0000ea00ff047b82 */ /* 0x011e220000000a00 */
[----:B------:R-:W4:Y:S01]  /*6550*/  LDCU UR5, c[0x0][0x3bc] ;  /* 0x00007780ff0577ac */ /* 0x000f220008000800 */
[----:B-1----:R-:W-:-:S04]  /*6560*/  UPRMT UR4, UR6, 0x9910, URZ ;  /* 0x0000991006047896 */ /* 0x002fc800080000ff */
        /* <DEDUP_REMOVED lines=14> */
[----:B----4-:R0:W1:Y:S01]  /*6650*/  I2F.S16 R25, R4 ;  /* 0x0000000400197306 */ /* 0x0100620000101400 */
[----:B------:R-:W-:Y:S05]  /*6660*/  BRA `(.L_x_2438) ;  /* 0x0000000c00247947 */ /* 0x000fea0003800000 */
.L_x_2470:
[----:B------:R-:W4:Y:S02]  /*6670*/  LDG.E.U8 R4, desc[UR36][R4.64] ;  /* 0x0000002404047981 */ /* 0x000f24000c1e1100 */
[----:B----4-:R-:W-:Y:S01]  /*6680*/  I2FP.F32.U32 R25, R4 ;  /* 0x0000000400197245 */ /* 0x010fe20000201000 */
[----:B------:R-:W-:Y:S06]  /*6690*/  BRA `(.L_x_2438) ;  /* 0x0000000c00187947 */ /* 0x000fec0003800000 */
.L_x_2469:
[----:B------:R-:W-:-:S09]  /*66a0*/  UISETP.NE.AND UP0, UPT, UR4, 0x2, UPT ;  /* 0x000000020400788c */ /* 0x000fd2000bf05270 */
[----:B------:R-:W-:Y:S05]  /*66b0*/  BRA.U !UP0, `(.L_x_2472) ;  /* 0x0000000108287547 */ /* 0x000fea000b800000 */
[----:B------:R-:W-:-:S09]  /*66c0*/  UISETP.NE.AND UP0, UPT, UR4, 0x3, UPT ;  /* 0x000000030400788c */ /* 0x000fd2000bf05270 */
[----:B------:R-:W-:Y:S05]  /*66d0*/  BRA.U !UP0, `(.L_x_2473) ;  /* 0x0000000108147547 */ /* 0x000fea000b800000 */
[----:B------:R-:W-:-:S09]  /*66e0*/  UISETP.NE.AND UP0, UPT, UR4, 0x4, UPT ;  /* 0x000000040400788c */ /* 0x000fd2000bf05270 */
[----:B------:R-:W-:Y:S05]  /*66f0*/  BRA.U UP0, `(.L_x_2471) ;  /* 0x0000000900a87547 */ /* 0x000fea000b800000 */
[----:B------:R-:W4:Y:S02]  /*6700*/  LDG.E.64 R4, desc[UR36][R4.64] ;  /* 0x0000002404047981 */ /* 0x000f24000c1e1b00 */
[----:B----4-:R0:W1:Y:S01]  /*6710*/  I2F.S64 R25, R4 ;  /* 0x0000000400197312 */ /* 0x0100620000301400 */
[----:B------:R-:W-:Y:S05]  /*6720*/  BRA `(.L_x_2438) ;  /* 0x0000000800f47947 */ /* 0x000fea0003800000 */
.L_x_2473:
[----:B------:R-:W4:Y:S02]  /*6730*/  LDG.E R4, desc[UR36][R4.64] ;  /* 0x0000002404047981 */ /* 0x000f24000c1e1900 */
[----:B----4-:R-:W-:Y:S01]  /*6740*/  I2FP.F32.S32 R25, R4 ;  /* 0x0000000400197245 */ /* 0x010fe20000201400 */
[----:B------:R-:W-:Y:S06]  /*6750*/  BRA `(.L_x_2438) ;  /* 0x0000000800e87947 */ /* 0x000fec0003800000 */
.L_x_2472:
[----:B------:R-:W4:Y:S02]  /*6760*/  LDG.E.U16 R4, desc[UR36][R4.64] ;  /* 0x0000002404047981 */ /* 0x000f24000c1e1500 */
[----:B----4-:R0:W1:Y:S01]  /*6770*/  I2F.S16 R25, R4 ;  /* 0x0000000400197306 */ /* 0x0100620000101400 */
[----:B------:R-:W-:Y:S05]  /*6780*/  BRA `(.L_x_2438) ;  /* 0x0000000800dc7947 */ /* 0x000fea0003800000 */
.L_x_2468:
        /* <DEDUP_REMOVED lines=8> */
.L_x_2475:
[----:B------:R-:W4:Y:S02]  /*6810*/  LDG.E.U16 R4, desc[UR36][R4.64] ;  /* 0x0000002404047981 */ /* 0x000f24000c1e1500 */
[----:B----4-:R-:W-:Y:S01]  /*6820*/  HADD2.F32 R25, -RZ, R4.H0_H0 ;  /* 0x20000004ff197230 */ /* 0x010fe20000004100 */
[----:B------:R-:W-:Y:S06]  /*6830*/  BRA `(.L_x_2438) ;  /* 0x0000000800b07947 */ /* 0x000fec0003800000 */
.L_x_2474:
        /* <DEDUP_REMOVED lines=8> */
.L_x_2477:
[----:B------:R-:W4:Y:S02]  /*68c0*/  LDG.E.U16 R4, desc[UR36][R4.64] ;  /* 0x0000002404047981 */ /* 0x000f24000c1e1500 */
[----:B----4-:R-:W-:Y:S01]  /*68d0*/  HADD2.F32 R25, -RZ, R4.H0_H0 ;  /* 0x20000004ff197230 */ /* 0x010fe20000004100 */
[----:B------:R-:W-:Y:S06]  /*68e0*/  BRA `(.L_x_2438) ;  /* 0x0000000800847947 */ /* 0x000fec0003800000 */
.L_x_2476:
[----:B------:R-:W4:Y:S01]  /*68f0*/  LDG.E.64 R4, desc[UR36][R4.64] ;  /* 0x0000002404047981 */ /* 0x000f22000c1e1b00 */
[----:B------:R-:W-:Y:S01]  /*6900*/  UMOV UR4, 0xf0000000 ;  /* 0xf000000000047882 */ /* 0x000fe20000000000 */
[----:B------:R-:W-:Y:S01]  /*6910*/  UMOV UR5, 0x380fffff ;  /* 0x380fffff00057882 */ /* 0x000fe20000000000 */
[----:B----4-:R-:W0:Y:S01]  /*6920*/  F2F.F32.F64 R25, R4 ;  /* 0x0000000400197310 */ /* 0x010e220000301000 */
[----:B------:R-:W-:-:S14]  /*6930*/  DSETP.GEU.AND P0, PT, |R4|, UR4, PT ;  /* 0x0000000404007e2a */ /* 0x000fdc000bf0e200 */
[----:B0-----:R-:W-:Y:S01]  /*6940*/  @!P0 FMUL R25, R25, 1.175494350822287508e-38 ;  /* 0x0080000019198820 */ /* 0x001fe20000400000 */
[----:B------:R-:W-:Y:S06]  /*6950*/  BRA `(.L_x_2438) ;  /* 0x0000000800687947 */ /* 0x000fec0003800000 */
.L_x_2467:
        /* <DEDUP_REMOVED lines=12> */
.L_x_2480:
[----:B------:R-:W4:Y:S01]  /*6a20*/  LDG.E.64 R4, desc[UR36][R4.64] ;  /* 0x0000002404047981 */ /* 0x000f22000c1e1b00 */
[----:B------:R-:W-:Y:S01]  /*6a30*/  UMOV UR4, 0xf0000000 ;  /* 0xf000000000047882 */ /* 0x000fe20000000000 */
[----:B------:R-:W-:Y:S01]  /*6a40*/  UMOV UR5, 0x380fffff ;  /* 0x380fffff00057882 */ /* 0x000fe20000000000 */
[----:B----4-:R-:W0:Y:S01]  /*6a50*/  F2F.F32.F64 R25, R4 ;  /* 0x0000000400197310 */ /* 0x010e220000301000 */
[----:B------:R-:W-:-:S14]  /*6a60*/  DSETP.GEU.AND P0, PT, |R4|, UR4, PT ;  /* 0x0000000404007e2a */ /* 0x000fdc000bf0e200 */
[----:B0-----:R-:W-:Y:S01]  /*6a70*/  @!P0 FMUL R25, R25, 1.175494350822287508e-38 ;  /* 0x0080000019198820 */ /* 0x001fe20000400000 */
[----:B------:R-:W-:Y:S06]  /*6a80*/  BRA `(.L_x_2438) ;  /* 0x00000008001c7947 */ /* 0x000fec0003800000 */
.L_x_2479:
        /* <DEDUP_REMOVED lines=25> */
.L_x_2482:
[----:B------:R-:W4:Y:S02]  /*6c20*/  LDG.E.U8 R4, desc[UR36][R4.64] ;  /* 0x0000002404047981 */ /* 0x000f24000c1e1100 */
[C---:B----4-:R-:W-:Y:S02]  /*6c30*/  IMAD.SHL.U32 R0, R4.reuse, 0x2000000, RZ ;  /* 0x0200000004007824 */ /* 0x050fe400078e00ff */
        /* <DEDUP_REMOVED lines=10> */
.L_x_2481:
[----:B------:R-:W4:Y:S02]  /*6ce0*/  LDG.E.U16 R4, desc[UR36][R4.64] ;  /* 0x0000002404047981 */ /* 0x000f24000c1e1500 */
[----:B----4-:R-:W-:Y:S01]  /*6cf0*/  IMAD.U32 R25, R4, 0x10000, RZ ;  /* 0x0001000004197824 */ /* 0x010fe200078e00ff */
[----:B------:R-:W-:Y:S06]  /*6d00*/  BRA `(.L_x_2438) ;  /* 0x00000004007c7947 */ /* 0x000fec0003800000 */
.L_x_2478:
        /* <DEDUP_REMOVED lines=11> */
.L_x_2485:
[----:B------:R-:W4:Y:S02]  /*6dc0*/  LDG.E.U8 R4, desc[UR36][R4.64] ;  /* 0x0000002404047981 */ /* 0x000f24000c1e1100 */
        /* <DEDUP_REMOVED lines=18> */
.L_x_2487:
[----:B------:R-:W-:Y:S05]  /*6ef0*/  BSYNC.RECONVERGENT B0 ;  /* 0x0000000000007941 */ /* 0x000fea0003800200 */
.L_x_2486:
[----:B------:R-:W-:Y:S01]  /*6f00*/  IMAD.SHL.U32 R0, R0, 0x100000, RZ ;  /* 0x0010000000007824 */ /* 0x000fe200078e00ff */
[----:B------:R-:W-:-:S04]  /*6f10*/  LEA R3, R3, 0x3b800000, 0x17 ;  /* 0x3b80000003037811 */ /* 0x000fc800078eb8ff */
[----:B------:R-:W-:Y:S01]  /*6f20*/  LOP3.LUT R25, R3, R0, R25, 0xfe, !PT ;  /* 0x0000000003197212 */ /* 0x000fe200078efe19 */
[----:B------:R-:W-:Y:S06]  /*6f30*/  BRA `(.L_x_2438) ;  /* 0x0000000000f07947 */ /* 0x000fec0003800000 */
.L_x_2484:
        /* <DEDUP_REMOVED lines=19> */
.L_x_2489:
[----:B------:R-:W-:Y:S05]  /*7070*/  BSYNC.RECONVERGENT B0 ;  /* 0x0000000000007941 */ /* 0x000fea0003800200 */
.L_x_2488:
[----:B------:R-:W-:Y:S01]  /*7080*/  IMAD.SHL.U32 R0, R0, 0x200000, RZ ;  /* 0x0020000000007824 */ /* 0x000fe200078e00ff */
[----:B------:R-:W-:-:S04]  /*7090*/  LEA R3, R3, 0x37800000, 0x17 ;  /* 0x3780000003037811 */ /* 0x000fc800078eb8ff */
[----:B------:R-:W-:Y:S01]  /*70a0*/  LOP3.LUT R25, R3, R0, R25, 0xfe, !PT ;  /* 0x0000000003197212 */ /* 0x000fe200078efe19 */
[----:B------:R-:W-:Y:S06]  /*70b0*/  BRA `(.L_x_2438) ;  /* 0x0000000000907947 */ /* 0x000fec0003800000 */
.L_x_2483:
        /* <DEDUP_REMOVED lines=14> */
.L_x_2471:
[----:B------:R-:W-:Y:S01]  /*71a0*/  MOV R14, 0x0 ;  /* 0x00000000000e7802 */ /* 0x000fe20000000f00 */
[----:B------:R-:W0:Y:S01]  /*71b0*/  LDCU.64 UR4, c[0x4][0x128] ;  /* 0x01002500ff0477ac */ /* 0x000e220008000a00 */
[----:B------:R-:W-:Y:S02]  /*71c0*/  IMAD.MOV.U32 R8, RZ, RZ, 0x4e ;  /* 0x0000004eff087424 */ /* 0x000fe400078e00ff */
[----:B------:R-:W-:Y:S01]  /*71d0*/  IMAD.MOV.U32 R12, RZ, RZ, 0x1 ;  /* 0x00000001ff0c7424 */ /* 0x000fe200078e00ff */
[----:B------:R-:W1:Y:S01]  /*71e0*/  LDCU.64 UR6, c[0x4][0x130] ;  /* 0x01002600ff0677ac */ /* 0x000e620008000a00 */
[----:B------:R-:W4:Y:S01]  /*71f0*/  LDC.64 R14, c[0x4][R14] ;  /* 0x010000000e0e7b82 */ /* 0x000f220000000a00 */
[----:B------:R-:W-:Y:S01]  /*7200*/  IMAD.MOV.U32 R13, RZ, RZ, RZ ;  /* 0x000000ffff0d7224 */ /* 0x000fe200078e00ff */
[----:B------:R-:W2:Y:S01]  /*7210*/  LDCU.64 UR8, c[0x4][0x18] ;  /* 0x01000300ff0877ac */ /* 0x000ea20008000a00 */
[----:B0-----:R-:W-:Y:S02]  /*7220*/  IMAD.U32 R4, RZ, RZ, UR4 ;  /* 0x00000004ff047e24 */ /* 0x001fe4000f8e00ff */
[----:B------:R-:W-:-:S02]  /*7230*/  IMAD.U32 R5, RZ, RZ, UR5 ;  /* 0x00000005ff057e24 */ /* 0x000fc4000f8e00ff */
[----:B-1----:R-:W-:Y:S02]  /*7240*/  IMAD.U32 R6, RZ, RZ, UR6 ;  /* 0x00000006ff067e24 */ /* 0x002fe4000f8e00ff */
[----:B------:R-:W-:Y:S02]  /*7250*/  IMAD.U32 R7, RZ, RZ, UR7 ;  /* 0x00000007ff077e24 */ /* 0x000fe4000f8e00ff */
[----:B--2---:R-:W-:Y:S02]  /*7260*/  IMAD.U32 R10, RZ, RZ, UR8 ;  /* 0x00000008ff0a7e24 */ /* 0x004fe4000f8e00ff */
[----:B------:R-:W-:-:S07]  /*7270*/  IMAD.U32 R11, RZ, RZ, UR9 ;  /* 0x00000009ff0b7e24 */ /* 0x000fce000f8e00ff */
[----:B------:R-:W-:-:S07]  /*7280*/  LEPC R20, `(.L_x_2492) ;  /* 0x000000001014794e */ /* 0x000fce0000000000 */
[----:B---345:R-:W-:Y:S05]  /*7290*/  CALL.ABS.NOINC R14 ;  /* 0x000000000e007343 */ /* 0x038fea0003c00000 */
.L_x_2492:
[----:B------:R-:W-:Y:S05]  /*72a0*/  BRA `(.L_x_2438) ;  /* 0x0000000000147947 */ /* 0x000fea0003800000 */
.L_x_2491:
[----:B------:R-:W4:Y:S02]  /*72b0*/  LDG.E.64 R4, desc[UR36][R4.64] ;  /* 0x0000002404047981 */ /* 0x000f24000c1e1b00 */
[----:B----4-:R4:W0:Y:S01]  /*72c0*/  I2F.U64 R25, R4 ;  /* 0x0000000400197312 */ /* 0x0108220000301000 */
[----:B------:R-:W-:Y:S05]  /*72d0*/  BRA `(.L_x_2438) ;  /* 0x0000000000087947 */ /* 0x000fea0003800000 */
.L_x_2490:
[----:B------:R-:W4:Y:S02]  /*72e0*/  LDG.E R4, desc[UR36][R4.64] ;  /* 0x0000002404047981 */ /* 0x000f24000c1e1900 */
[----:B----4-:R-:W-:-:S07]  /*72f0*/  I2FP.F32.U32 R25, R4 ;  /* 0x0000000400197245 */ /* 0x010fce0000201000 */
.L_x_2438:
[----:B------:R-:W-:Y:S05]  /*7300*/  BSYNC.RECONVERGENT B7 ;  /* 0x0000000000077941 */ /* 0x000fea0003800200 */
.L_x_2437:
[----:B------:R-:W1:Y:S01]  /*7310*/  LDC.U8 R17, c[0x0][0x3c0] ;  /* 0x0000f000ff117b82 */ /* 0x000e620000000000 */
[CC--:B------:R-:W-:Y:S01]  /*7320*/  ISETP.GE.AND P1, PT, R27.reuse, R26.reuse, PT ;  /* 0x0000001a1b00720c */ /* 0x0c0fe20003f26270 */
[C---:B------:R-:W-:Y:S01]  /*7330*/  VIADD R3, R27.reuse, 0x100 ;  /* 0x000001001b037836 */ /* 0x040fe20000000000 */
[----:B------:R-:W-:Y:S01]  /*7340*/  BSSY.RECONVERGENT B0, `(.L_x_2493) ;  /* 0x0000010000007945 */ /* 0x000fe20003800200 */
[C---:B0---4-:R-:W-:Y:S02]  /*7350*/  VIADD R5, R27.reuse, 0x180 ;  /* 0x000001801b057836 */ /* 0x051fe40000000000 */
[----:B------:R-:W-:Y:S01]  /*7360*/  VIADD R23, R27, 0x80 ;  /* 0x000000801b177836 */ /* 0x000fe20000000000 */
[-C--:B------:R-:W-:Y:S02]  /*7370*/  ISETP.GE.AND P2, PT, R3, R26.reuse, PT ;  /* 0x0000001a0300720c */ /* 0x080fe40003f46270 */
[-C--:B------:R-:W-:Y:S02]  /*7380*/  ISETP.GE.AND P0, PT, R5, R26.reuse, PT ;  /* 0x0000001a0500720c */ /* 0x080fe40003f06270 */
[----:B------:R-:W-:-:S03]  /*7390*/  ISETP.GE.AND P4, PT, R23, R26, PT ;  /* 0x0000001a1700720c */ /* 0x000fc60003f86270 */
[----:B------:R-:W-:Y:S10]  /*73a0*/  @P1 BRA `(.L_x_2494) ;  /* 0x0000000000241947 */ /* 0x000ff40003800000 */
[----:B------:R-:W2:Y:S02]  /*73b0*/  LDCU.64 UR4, c[0x0][0x388] ;  /* 0x00007100ff0477ac */ /* 0x000ea40008000a00 */
[----:B--2--5:R-:W-:-:S05]  /*73c0*/  FMUL.FTZ R0, R29, UR4 ;  /* 0x000000041d007c20 */ /* 0x024fca0008410000 */
[----:B------:R-:W-:-:S13]  /*73d0*/  FSETP.GT.FTZ.AND P3, PT, R0, UR5, PT ;  /* 0x0000000500007c0b */ /* 0x000fda000bf74000 */
[----:B------:R-:W-:-:S04]  /*73e0*/  @!P3 FMUL.FTZ R0, R0, 1.4426950216293334961 ;  /* 0x3fb8aa3b0000b820 */ /* 0x000fc80000410000 */
[----:B------:R-:W0:Y:S02]  /*73f0*/  @!P3 MUFU.EX2 R3, R0 ;  /* 0x000000000003b308 */ /* 0x000e240000000800 */
[----:B0-----:R-:W-:Y:S01]  /*7400*/  @!P3 FADD.FTZ R4, R3, 1 ;  /* 0x3f8000000304b421 */ /* 0x001fe20000010000 */
[----:B-1-3--:R-:W-:-:S05]  /*7410*/  @!P3 FMUL.FTZ R3, R18, R3 ;  /* 0x000000031203b220 */ /* 0x00afca0000410000 */
[----:B------:R-:W0:Y:S02]  /*7420*/  @!P3 MUFU.RCP R4, R4 ;  /* 0x000000040004b308 */ /* 0x000e240000001000 */
[----:B0-----:R-:W-:-:S07]  /*7430*/  @!P3 FMUL.FTZ R18, R3, R4 ;  /* 0x000000040312b220 */ /* 0x001fce0000410000 */
.L_x_2494:
[----:B------:R-:W-:Y:S05]  /*7440*/  BSYNC.RECONVERGENT B0 ;  /* 0x0000000000007941 */ /* 0x000fea0003800200 */
.L_x_2493:
[----:B------:R-:W-:Y:S04]  /*7450*/  BSSY.RECONVERGENT B0, `(.L_x_2495) ;  /* 0x000000b000007945 */ /* 0x000fe80003800200 */
[----:B------:R-:W-:Y:S05]  /*7460*/  @P4 BRA `(.L_x_2496) ;  /* 0x0000000000244947 */ /* 0x000fea0003800000 */
[----:B------:R-:W1:Y:S02]  /*7470*/  LDCU.64 UR4, c[0x0][0x388] ;  /* 0x00007100ff0477ac */ /* 0x000e640008000a00 */
[----:B-1---5:R-:W-:-:S05]  /*7480*/  FMUL.FTZ R0, R28, UR4 ;  /* 0x000000041c007c20 */ /* 0x022fca0008410000 */
[----:B------:R-:W-:-:S13]  /*7490*/  FSETP.GT.FTZ.AND P3, PT, R0, UR5, PT ;  /* 0x0000000500007c0b */ /* 0x000fda000bf74000 */
[----:B------:R-:W-:-:S04]  /*74a0*/  @!P3 FMUL.FTZ R0, R0, 1.4426950216293334961 ;  /* 0x3fb8aa3b0000b820 */ /* 0x000fc80000410000 */
[----:B------:R-:W2:Y:S02]  /*74b0*/  @!P3 MUFU.EX2 R3, R0 ;  /* 0x000000000003b308 */ /* 0x000ea40000000800 */
[----:B--2---:R-:W-:Y:S01]  /*74c0*/  @!P3 FADD.FTZ R4, R3, 1 ;  /* 0x3f8000000304b421 */ /* 0x004fe20000010000 */
[----:B------:R-:W-:-:S05]  /*74d0*/  @!P3 FMUL.FTZ R3, R22, R3 ;  /* 0x000000031603b220 */ /* 0x000fca0000410000 */
[----:B------:R-:W0:Y:S02]  /*74e0*/  @!P3 MUFU.RCP R4, R4 ;  /* 0x000000040004b308 */ /* 0x000e240000001000 */
[----:B0-----:R-:W-:-:S07]  /*74f0*/  @!P3 FMUL.FTZ R22, R3, R4 ;  /* 0x000000040316b220 */ /* 0x001fce0000410000 */
.L_x_2496:
[----:B------:R-:W-:Y:S05]  /*7500*/  BSYNC.RECONVERGENT B0 ;  /* 0x0000000000007941 */ /* 0x000fea0003800200 */
.L_x_2495:
        /* <DEDUP_REMOVED lines=11> */
.L_x_2498:
[----:B------:R-:W-:Y:S05]  /*75c0*/  BSYNC.RECONVERGENT B0 ;  /* 0x0000000000007941 */ /* 0x000fea0003800200 */
.L_x_2497:
        /* <DEDUP_REMOVED lines=11> */
.L_x_2500:
[----:B------:R-:W-:Y:S05]  /*7680*/  BSYNC.RECONVERGENT B0 ;  /* 0x0000000000007941 */ /* 0x000fea0003800200 */
.L_x_2499:
[----:B------:R-:W-:Y:S04]  /*7690*/  BSSY.RECONVERGENT B6, `(.L_x_2501) ;  /* 0x00000fc000067945 */ /* 0x000fe80003800200 */
[----:B------:R-:W-:Y:S05]  /*76a0*/  @P1 BRA `(.L_x_2502) ;  /* 0x0000000c00e81947 */ /* 0x000fea0003800000 */
[----:B------:R-:W0:Y:S01]  /*76b0*/  LDCU UR4, c[0x0][0x3c4] ;  /* 0x00007880ff0477ac */ /* 0x000e220008000800 */
[----:B------:R-:W4:Y:S01]  /*76c0*/  LDC.64 R8, c[0x0][0x398] ;  /* 0x0000e600ff087b82 */ /* 0x000f220000000a00 */
[----:B------:R-:W-:Y:S01]  /*76d0*/  IMAD R0, R2, 0x200, R27 ;  /* 0x0000020002007824 */ /* 0x000fe200078e021b */
[----:B-12---:R-:W-:-:S03]  /*76e0*/  PRMT R4, R17, 0x9910, RZ ;  /* 0x0000991011047816 */ /* 0x006fc600000000ff */
[----:B0-----:R-:W-:Y:S02]  /*76f0*/  IMAD R3, R0, UR4, RZ ;  /* 0x0000000400037c24 */ /* 0x001fe4000f8e02ff */
[----:B------:R-:W-:-:S05]  /*7700*/  IMAD.MOV.U32 R0, RZ, RZ, R4 ;  /* 0x000000ffff007224 */ /* 0x000fca00078e0004 */
[----:B------:R-:W-:Y:S02]  /*7710*/  ISETP.GT.AND P0, PT, R0, 0x9, PT ;  /* 0x000000090000780c */ /* 0x000fe40003f04270 */
[----:B----4-:R-:W-:-:S05]  /*7720*/  IADD3 R8, P1, PT, R3, R8, RZ ;  /* 0x0000000803087210 */ /* 0x010fca0007f3e0ff */
        /* <DEDUP_REMOVED lines=10> */
[----:B---3-5:R-:W0:Y:S01]  /*77d0*/  F2I.FTZ.TRUNC.NTZ R3, R18 ;  /* 0x0000001200037305 */ /* 0x028e22000021f100 */
[----:B------:R-:W-:Y:S01]  /*77e0*/  IMAD.MOV.U32 R27, RZ, RZ, R23 ;  /* 0x000000ffff1b7224 */ /* 0x000fe200078e0017 */
[----:B0-----:R0:W-:Y:S01]  /*77f0*/  STG.E.U8 desc[UR36][R8.64], R3 ;  /* 0x0000000308007986 */ /* 0x0011e2000c101124 */
[----:B------:R-:W-:Y:S05]  /*7800*/  BRA `(.L_x_2502) ;  /* 0x0000000c00907947 */ /* 0x000fea0003800000 */
.L_x_2506:
[----:B---3-5:R-:W0:Y:S01]  /*7810*/  F2I.S64.TRUNC R18, R18 ;  /* 0x0000001200127311 */ /* 0x028e22000020d900 */
[----:B------:R-:W-:Y:S02]  /*7820*/  IMAD.MOV.U32 R27, RZ, RZ, R23 ;  /* 0x000000ffff1b7224 */ /* 0x000fe400078e0017 */
[----:B0-----:R-:W-:-:S05]  /*7830*/  IMAD.MOV.U32 R3, RZ, RZ, R18 ;  /* 0x000000ffff037224 */ /* 0x001fca00078e0012 */
[----:B------:R0:W-:Y:S01]  /*7840*/  STG.E.U8 desc[UR36][R8.64], R3 ;  /* 0x0000000308007986 */ /* 0x0001e2000c101124 */
[----:B------:R-:W-:Y:S05]  /*7850*/  BRA `(.L_x_2502) ;  /* 0x0000000c007c7947 */ /* 0x000fea0003800000 */
.L_x_2505:
[----:B------:R-:W-:-:S13]  /*7860*/  ISETP.NE.AND P0, PT, R0, 0x2, PT ;  /* 0x000000020000780c */ /* 0x000fda0003f05270 */
[----:B------:R-:W-:Y:S05]  /*7870*/  @!P0 BRA `(.L_x_2508) ;  /* 0x0000000000308947 */ /* 0x000fea0003800000 */
[----:B------:R-:W-:-:S13]  /*7880*/  ISETP.NE.AND P0, PT, R0, 0x3, PT ;  /* 0x000000030000780c */ /* 0x000fda0003f05270 */
[----:B------:R-:W-:Y:S05]  /*7890*/  @!P0 BRA `(.L_x_2509) ;  /* 0x0000000000188947 */ /* 0x000fea0003800000 */
[----:B------:R-:W-:-:S13]  /*78a0*/  ISETP.NE.AND P0, PT, R0, 0x4, PT ;  /* 0x000000040000780c */ /* 0x000fda0003f05270 */
[----:B------:R-:W-:Y:S05]  /*78b0*/  @P0 BRA `(.L_x_2507) ;  /* 0x0000000800c00947 */ /* 0x000fea0003800000 */
[----:B---3-5:R-:W0:Y:S01]  /*78c0*/  F2I.S64.TRUNC R18, R18 ;  /* 0x0000001200127311 */ /* 0x028e22000020d900 */
[----:B------:R-:W-:Y:S01]  /*78d0*/  IMAD.MOV.U32 R27, RZ, RZ, R23 ;  /* 0x000000ffff1b7224 */ /* 0x000fe200078e0017 */
[----:B0-----:R0:W-:Y:S01]  /*78e0*/  STG.E.64 desc[UR36][R8.64], R18 ;  /* 0x0000001208007986 */ /* 0x0011e2000c101b24 */
[----:B------:R-:W-:Y:S05]  /*78f0*/  BRA `(.L_x_2502) ;  /* 0x0000000c00547947 */ /* 0x000fea0003800000 */
.L_x_2509:
[----:B---3-5:R-:W0:Y:S01]  /*7900*/  F2I.FTZ.TRUNC.NTZ R3, R18 ;  /* 0x0000001200037305 */ /* 0x028e22000021f100 */
[----:B------:R-:W-:Y:S01]  /*7910*/  IMAD.MOV.U32 R27, RZ, RZ, R23 ;  /* 0x000000ffff1b7224 */ /* 0x000fe200078e0017 */
[----:B0-----:R0:W-:Y:S01]  /*7920*/  STG.E desc[UR36][R8.64], R3 ;  /* 0x0000000308007986 */ /* 0x0011e2000c101924 */
[----:B------:R-:W-:Y:S05]  /*7930*/  BRA `(.L_x_2502) ;  /* 0x0000000c00447947 */ /* 0x000fea0003800000 */
.L_x_2508:
[----:B---3-5:R-:W0:Y:S01]  /*7940*/  F2I.FTZ.TRUNC.NTZ R3, R18 ;  /* 0x0000001200037305 */ /* 0x028e22000021f100 */
[----:B------:R-:W-:Y:S01]  /*7950*/  IMAD.MOV.U32 R27, RZ, RZ, R23 ;  /* 0x000000ffff1b7224 */ /* 0x000fe200078e0017 */
[----:B0-----:R0:W-:Y:S01]  /*7960*/  STG.E.U16 desc[UR36][R8.64], R3 ;  /* 0x0000000308007986 */ /* 0x0011e2000c101524 */
[----:B------:R-:W-:Y:S05]  /*7970*/  BRA `(.L_x_2502) ;  /* 0x0000000c00347947 */ /* 0x000fea0003800000 */
.L_x_2504:
[----:B------:R-:W-:-:S13]  /*7980*/  ISETP.GT.AND P0, PT, R0, 0x6, PT ;  /* 0x000000060000780c */ /* 0x000fda0003f04270 */
[----:B------:R-:W-:Y:S05]  /*7990*/  @P0 BRA `(.L_x_2510) ;  /* 0x00000000002c0947 */ /* 0x000fea0003800000 */
[----:B------:R-:W-:-:S13]  /*79a0*/  ISETP.NE.AND P0, PT, R0, 0x5, PT ;  /* 0x000000050000780c */ /* 0x000fda0003f05270 */
[----:B------:R-:W-:Y:S05]  /*79b0*/  @!P0 BRA `(.L_x_2511) ;  /* 0x0000000000148947 */ /* 0x000fea0003800000 */
[----:B------:R-:W-:-:S13]  /*79c0*/  ISETP.NE.AND P0, PT, R0, 0x6, PT ;  /* 0x000000060000780c */ /* 0x000fda0003f05270 */
[----:B------:R-:W-:Y:S05]  /*79d0*/  @P0 BRA `(.L_x_2507) ;  /* 0x0000000800780947 */ /* 0x000fea0003800000 */
[----:B---3-5:R4:W-:Y:S01]  /*79e0*/  STG.E desc[UR36][R8.64], R18 ;  /* 0x0000001208007986 */ /* 0x0289e2000c101924 */
[----:B------:R-:W-:Y:S01]  /*79f0*/  IMAD.MOV.U32 R27, RZ, RZ, R23 ;  /* 0x000000ffff1b7224 */ /* 0x000fe200078e0017 */
[----:B------:R-:W-:Y:S06]  /*7a00*/  BRA `(.L_x_2502) ;  /* 0x0000000c00107947 */ /* 0x000fec0003800000 */
.L_x_2511:
[----:B---3-5:R-:W-:Y:S01]  /*7a10*/  F2FP.F16.F32.PACK_AB R18, RZ, R18 ;  /* 0x00000012ff12723e */ /* 0x028fe200000000ff */
[----:B------:R-:W-:-:S04]  /*7a20*/  IMAD.MOV.U32 R27, RZ, RZ, R23 ;  /* 0x000000ffff1b7224 */ /* 0x000fc800078e0017 */
[----:B------:R0:W-:Y:S01]  /*7a30*/  STG.E.U16 desc[UR36][R8.64], R18 ;  /* 0x0000001208007986 */ /* 0x0001e2000c101524 */
[----:B------:R-:W-:Y:S05]  /*7a40*/  BRA `(.L_x_2502) ;  /* 0x0000000c00007947 */ /* 0x000fea0003800000 */
.L_x_2510:
[----:B------:R-:W-:-:S13]  /*7a50*/  ISETP.NE.AND P0, PT, R0, 0x7, PT ;  /* 0x000000070000780c */ /* 0x000fda0003f05270 */
[----:B------:R-:W-:Y:S05]  /*7a60*/  @!P0 BRA `(.L_x_2512) ;  /* 0x0000000000348947 */ /* 0x000fea0003800000 */
[----:B------:R-:W-:-:S13]  /*7a70*/  ISETP.NE.AND P0, PT, R0, 0x8, PT ;  /* 0x000000080000780c */ /* 0x000fda0003f05270 */
[----:B------:R-:W-:Y:S05]  /*7a80*/  @!P0 BRA `(.L_x_2513) ;  /* 0x0000000000188947 */ /* 0x000fea0003800000 */
[----:B------:R-:W-:-:S13]  /*7a90*/  ISETP.NE.AND P0, PT, R0, 0x9, PT ;  /* 0x000000090000780c */ /* 0x000fda0003f05270 */
[----:B------:R-:W-:Y:S05]  /*7aa0*/  @P0 BRA `(.L_x_2507) ;  /* 0x0000000800440947 */ /* 0x000fea0003800000 */
[----:B-----5:R-:W-:Y:S02]  /*7ab0*/  IMAD.MOV.U32 R19, RZ, RZ, RZ ;  /* 0x000000ffff137224 */ /* 0x020fe400078e00ff */
[----:B------:R-:W-:-:S03]  /*7ac0*/  IMAD.MOV.U32 R27, RZ, RZ, R23 ;  /* 0x000000ffff1b7224 */ /* 0x000fc600078e0017 */
[----:B---3--:R0:W-:Y:S01]  /*7ad0*/  STG.E.64 desc[UR36][R8.64], R18 ;  /* 0x0000001208007986 */ /* 0x0081e2000c101b24 */
[----:B------:R-:W-:Y:S05]  /*7ae0*/  BRA `(.L_x_2502) ;  /* 0x0000000800d87947 */ /* 0x000fea0003800000 */
.L_x_2513:
[----:B---3-5:R-:W-:Y:S01]  /*7af0*/  F2FP.F16.F32.PACK_AB R3, RZ, R18 ;  /* 0x00000012ff03723e */ /* 0x028fe200000000ff */
[----:B------:R-:W-:-:S03]  /*7b00*/  IMAD.MOV.U32 R27, RZ, RZ, R23 ;  /* 0x000000ffff1b7224 */ /* 0x000fc600078e0017 */
[----:B------:R-:W-:-:S05]  /*7b10*/  PRMT R3, R3, 0x5410, RZ ;  /* 0x0000541003037816 */ /* 0x000fca00000000ff */
[----:B------:R0:W-:Y:S01]  /*7b20*/  STG.E desc[UR36][R8.64], R3 ;  /* 0x0000000308007986 */ /* 0x0001e2000c101924 */
[----:B------:R-:W-:Y:S05]  /*7b30*/  BRA `(.L_x_2502) ;  /* 0x0000000800c47947 */ /* 0x000fea0003800000 */
.L_x_2512:
[----:B---3-5:R-:W-:Y:S01]  /*7b40*/  FMUL.FTZ R4, R18, 1 ;  /* 0x3f80000012047820 */ /* 0x028fe20000410000 */
[----:B------:R-:W-:-:S05]  /*7b50*/  IMAD.MOV.U32 R27, RZ, RZ, R23 ;  /* 0x000000ffff1b7224 */ /* 0x000fca00078e0017 */
[----:B------:R-:W0:Y:S02]  /*7b60*/  F2F.F64.F32 R4, R4 ;  /* 0x0000000400047310 */ /* 0x000e240000201800 */
[----:B0-----:R0:W-:Y:S01]  /*7b70*/  STG.E.64 desc[UR36][R8.64], R4 ;  /* 0x0000000408007986 */ /* 0x0011e2000c101b24 */
[----:B------:R-:W-:Y:S05]  /*7b80*/  BRA `(.L_x_2502) ;  /* 0x0000000800b07947 */ /* 0x000fea0003800000 */
.L_x_2503:
        /* <DEDUP_REMOVED lines=8> */
[----:B---3-5:R-:W-:Y:S01]  /*7c10*/  FSETP.NEU.FTZ.AND P0, PT, R18, RZ, PT ;  /* 0x000000ff1200720b */ /* 0x028fe20003f1d000 */
[----:B------:R-:W-:-:S03]  /*7c20*/  IMAD.MOV.U32 R27, RZ, RZ, R23 ;  /* 0x000000ffff1b7224 */ /* 0x000fc600078e0017 */
[----:B------:R-:W-:-:S05]  /*7c30*/  SEL R3, RZ, 0x1, !P0 ;  /* 0x00000001ff037807 */ /* 0x000fca0004000000 */
[----:B------:R0:W-:Y:S01]  /*7c40*/  STG.E.U8 desc[UR36][R8.64], R3 ;  /* 0x0000000308007986 */ /* 0x0001e2000c101124 */
[----:B------:R-:W-:Y:S05]  /*7c50*/  BRA `(.L_x_2502) ;  /* 0x00000008007c7947 */ /* 0x000fea0003800000 */
.L_x_2516:
[----:B---3-5:R-:W-:Y:S01]  /*7c60*/  FMUL.FTZ R4, R18, 1 ;  /* 0x3f80000012047820 */ /* 0x028fe20000410000 */
[----:B------:R-:W-:Y:S01]  /*7c70*/  CS2R R6, SRZ ;  /* 0x0000000000067805 */ /* 0x000fe2000001ff00 */
[----:B------:R-:W-:-:S04]  /*7c80*/  IMAD.MOV.U32 R27, RZ, RZ, R23 ;  /* 0x000000ffff1b7224 */ /* 0x000fc800078e0017 */
[----:B------:R-:W0:Y:S02]  /*7c90*/  F2F.F64.F32 R4, R4 ;  /* 0x0000000400047310 */ /* 0x000e240000201800 */
[----:B0-----:R0:W-:Y:S01]  /*7ca0*/  STG.E.128 desc[UR36][R8.64], R4 ;  /* 0x0000000408007986 */ /* 0x0011e2000c101d24 */
[----:B------:R-:W-:Y:S05]  /*7cb0*/  BRA `(.L_x_2502) ;  /* 0x0000000800647947 */ /* 0x000fea0003800000 */
.L_x_2515:
[----:B------:R-:W-:-:S13]  /*7cc0*/  ISETP.NE.AND P0, PT, R0, 0xf, PT ;  /* 0x0000000f0000780c */ /* 0x000fda0003f05270 */
[----:B------:R-:W-:Y:S05]  /*7cd0*/  @!P0 BRA `(.L_x_2517) ;  /* 0x0000000000a08947 */ /* 0x000fea0003800000 */
[----:B------:R-:W-:-:S13]  /*7ce0*/  ISETP.NE.AND P0, PT, R0, 0x17, PT ;  /* 0x000000170000780c */ /* 0x000fda0003f05270 */
[----:B------:R-:W-:Y:S05]  /*7cf0*/  @!P0 BRA `(.L_x_2518) ;  /* 0x00000000004c8947 */ /* 0x000fea0003800000 */
[----:B------:R-:W-:-:S13]  /*7d00*/  ISETP.NE.AND P0, PT, R0, 0x18, PT ;  /* 0x000000180000780c */ /* 0x000fda0003f05270 */
[----:B------:R-:W-:Y:S05]  /*7d10*/  @P0 BRA `(.L_x_2507) ;  /* 0x0000000400a80947 */ /* 0x000fea0003800000 */
[----:B---3-5:R-:W-:Y:S01]  /*7d20*/  LOP3.LUT R4, R18, 0x7fffffff, RZ, 0xc0, !PT ;  /* 0x7fffffff12047812 */ /* 0x028fe200078ec0ff */
        /* <DEDUP_REMOVED lines=11> */
.L_x_2520:
[----:B------:R-:W-:Y:S05]  /*7de0*/  BSYNC.RECONVERGENT B0 ;  /* 0x0000000000007941 */ /* 0x000fea0003800200 */
.L_x_2519:
[----:B------:R-:W-:Y:S01]  /*7df0*/  LOP3.LUT R5, R0, 0x80, R5, 0xf8, !PT ;  /* 0x0000008000057812 */ /* 0x000fe200078ef805 */
[----:B------:R-:W-:-:S04]  /*7e00*/  IMAD.MOV.U32 R27, RZ, RZ, R23 ;  /* 0x000000ffff1b7224 */ /* 0x000fc800078e0017 */
[----:B------:R0:W-:Y:S01]  /*7e10*/  STG.E.U8 desc[UR36][R8.64], R5 ;  /* 0x0000000508007986 */ /* 0x0001e2000c101124 */
[----:B------:R-:W-:Y:S05]  /*7e20*/  BRA `(.L_x_2502) ;  /* 0x0000000800087947 */ /* 0x000fea0003800000 */
.L_x_2518:
[----:B---3-5:R-:W-:Y:S01]  /*7e30*/  LOP3.LUT R4, R18, 0x7fffffff, RZ, 0xc0, !PT ;  /* 0x7fffffff12047812 */ /* 0x028fe200078ec0ff */
[----:B------:R-:W-:Y:S01]  /*7e40*/  BSSY.RECONVERGENT B0, `(.L_x_2521) ;  /* 0x000000d000007945 */ /* 0x000fe20003800200 */
        /* <DEDUP_REMOVED lines=12> */
.L_x_2522:
[----:B------:R-:W-:Y:S05]  /*7f10*/  BSYNC.RECONVERGENT B0 ;  /* 0x0000000000007941 */ /* 0x000fea0003800200 */
.L_x_2521:
[----:B------:R-:W-:Y:S01]  /*7f20*/  LOP3.LUT R3, R0, 0x80, R5, 0xf8, !PT ;  /* 0x0000008000037812 */ /* 0x000fe200078ef805 */
[----:B------:R-:W-:-:S04]  /*7f30*/  IMAD.MOV.U32 R27, RZ, RZ, R23 ;  /* 0x000000ffff1b7224 */ /* 0x000fc800078e0017 */
[----:B------:R0:W-:Y:S01]  /*7f40*/  STG.E.U8 desc[UR36][R8.64], R3 ;  /* 0x0000000308007986 */ /* 0x0001e2000c101124 */
[----:B------:R-:W-:Y:S05]  /*7f50*/  BRA `(.L_x_2502) ;  /* 0x0000000400bc7947 */ /* 0x000fea0003800000 */
.L_x_2517:
[----:B---3-5:R-:W-:Y:S01]  /*7f60*/  F2FP.BF16.F32.PACK_AB R18, RZ, R18 ;  /* 0x00000012ff12723e */ /* 0x028fe200000010ff */
[----:B------:R-:W-:-:S04]  /*7f70*/  IMAD.MOV.U32 R27, RZ, RZ, R23 ;  /* 0x000000ffff1b7224 */ /* 0x000fc800078e0017 */
[----:B------:R0:W-:Y:S01]  /*7f80*/  STG.E.U16 desc[UR36][R8.64], R18 ;  /* 0x0000001208007986 */ /* 0x0001e2000c101524 */
[----:B------:R-:W-:Y:S05]  /*7f90*/  BRA `(.L_x_2502) ;  /* 0x0000000400ac7947 */ /* 0x000fea0003800000 */
.L_x_2514:
        /* <DEDUP_REMOVED lines=8> */
[----:B---3-5:R-:W0:Y:S01]  /*8020*/  F2I.FTZ.U32.TRUNC.NTZ R3, R18 ;  /* 0x0000001200037305 */ /* 0x028e22000021f000 */
[----:B------:R-:W-:Y:S01]  /*8030*/  IMAD.MOV.U32 R27, RZ, RZ, R23 ;  /* 0x000000ffff1b7224 */ /* 0x000fe200078e0017 */
[----:B0-----:R0:W-:Y:S01]  /*8040*/  STG.E.U16 desc[UR36][R8.64], R3 ;  /* 0x0000000308007986 */ /* 0x0011e2000c101524 */
[----:B------:R-:W-:Y:S05]  /*8050*/  BRA `(.L_x_2502) ;  /* 0x00000004007c7947 */ /* 0x000fea0003800000 */
.L_x_2525:
[----:B---3-5:R-:W-:Y:S01]  /*8060*/  LOP3.LUT R0, R18, 0x7fffffff, RZ, 0xc0, !PT ;  /* 0x7fffffff12007812 */ /* 0x028fe200078ec0ff */
[----:B------:R-:W-:Y:S01]  /*8070*/  BSSY.RECONVERGENT B0, `(.L_x_2526) ;  /* 0x0000013000007945 */ /* 0x000fe20003800200 */
[----:B------:R-:W-:Y:S02]  /*8080*/  IMAD.MOV.U32 R4, RZ, RZ, 0x80 ;  /* 0x00000080ff047424 */ /* 0x000fe400078e00ff */
        /* <DEDUP_REMOVED lines=9> */
.L_x_2528:
[----:B------:R-:W-:-:S04]  /*8120*/  SHF.R.U32.HI R0, RZ, 0x14, R18 ;  /* 0x00000014ff007819 */ /* 0x000fc80000011612 */
[----:B------:R-:W-:-:S04]  /*8130*/  LOP3.LUT R3, R0, 0x1, RZ, 0xc0, !PT ;  /* 0x0000000100037812 */ /* 0x000fc800078ec0ff */
[----:B------:R-:W-:-:S04]  /*8140*/  IADD3 R0, PT, PT, R18, 0x487ffff, R3 ;  /* 0x0487ffff12007810 */ /* 0x000fc80007ffe003 */
[----:B------:R-:W-:-:S04]  /*8150*/  SHF.R.U32.HI R0, RZ, 0x14, R0 ;  /* 0x00000014ff007819 */ /* 0x000fc80000011600 */
[----:B------:R-:W-:-:S07]  /*8160*/  LOP3.LUT R0, R0, 0xff, RZ, 0xc0, !PT ;  /* 0x000000ff00007812 */ /* 0x000fce00078ec0ff */
.L_x_2529:
[----:B------:R-:W-:-:S04]  /*8170*/  SHF.R.U32.HI R3, RZ, 0x18, R18 ;  /* 0x00000018ff037819 */ /* 0x000fc80000011612 */
[----:B------:R-:W-:-:S04]  /*8180*/  LOP3.LUT R0, R0, 0x80, R3, 0xf8, !PT ;  /* 0x0000008000007812 */ /* 0x000fc800078ef803 */
[----:B------:R-:W-:-:S07]  /*8190*/  PRMT R4, R0, 0x7610, R4 ;  /* 0x0000761000047816 */ /* 0x000fce0000000004 */
.L_x_2527:
[----:B------:R-:W-:Y:S05]  /*81a0*/  BSYNC.RECONVERGENT B0 ;  /* 0x0000000000007941 */ /* 0x000fea0003800200 */
.L_x_2526:
[----:B------:R0:W-:Y:S01]  /*81b0*/  STG.E.U8 desc[UR36][R8.64], R4 ;  /* 0x0000000408007986 */ /* 0x0001e2000c101124 */
[----:B------:R-:W-:Y:S01]  /*81c0*/  IMAD.MOV.U32 R27, RZ, RZ, R23 ;  /* 0x000000ffff1b7224 */ /* 0x000fe200078e0017 */
[----:B------:R-:W-:Y:S06]  /*81d0*/  BRA `(.L_x_2502) ;  /* 0x00000004001c7947 */ /* 0x000fec0003800000 */
.L_x_2524:
        /* <DEDUP_REMOVED lines=12> */
.L_x_2532:
[----:B------:R-:W-:-:S04]  /*82a0*/  SHF.R.U32.HI R0, RZ, 0x15, R18 ;  /* 0x00000015ff007819 */ /* 0x000fc80000011612 */
[----:B------:R-:W-:-:S04]  /*82b0*/  LOP3.LUT R3, R0, 0x1, RZ, 0xc0, !PT ;  /* 0x0000000100037812 */ /* 0x000fc800078ec0ff */
[----:B------:R-:W-:-:S04]  /*82c0*/  IADD3 R0, PT, PT, R18, 0x88fffff, R3 ;  /* 0x088fffff12007810 */ /* 0x000fc80007ffe003 */
[----:B------:R-:W-:-:S04]  /*82d0*/  SHF.R.U32.HI R0, RZ, 0x15, R0 ;  /* 0x00000015ff007819 */ /* 0x000fc80000011600 */
[----:B------:R-:W-:-:S07]  /*82e0*/  LOP3.LUT R0, R0, 0xff, RZ, 0xc0, !PT ;  /* 0x000000ff00007812 */ /* 0x000fce00078ec0ff */
.L_x_2533:
[----:B------:R-:W-:-:S04]  /*82f0*/  SHF.R.U32.HI R3, RZ, 0x18, R18 ;  /* 0x00000018ff037819 */ /* 0x000fc80000011612 */
[----:B------:R-:W-:-:S04]  /*8300*/  LOP3.LUT R0, R0, 0x80, R3, 0xf8, !PT ;  /* 0x0000008000007812 */ /* 0x000fc800078ef803 */
[----:B------:R-:W-:-:S07]  /*8310*/  PRMT R4, R0, 0x7610, R4 ;  /* 0x0000761000047816 */ /* 0x000fce0000000004 */
.L_x_2531:
[----:B------:R-:W-:Y:S05]  /*8320*/  BSYNC.RECONVERGENT B0 ;  /* 0x0000000000007941 */ /* 0x000fea0003800200 */
.L_x_2530:
[----:B------:R0:W-:Y:S01]  /*8330*/  STG.E.U8 desc[UR36][R8.64], R4 ;  /* 0x0000000408007986 */ /* 0x0001e2000c101124 */
[----:B------:R-:W-:Y:S01]  /*8340*/  IMAD.MOV.U32 R27, RZ, RZ, R23 ;  /* 0x000000ffff1b7224 */ /* 0x000fe200078e0017 */
[----:B------:R-:W-:Y:S06]  /*8350*/  BRA `(.L_x_2502) ;  /* 0x0000000000bc7947 */ /* 0x000fec0003800000 */
.L_x_2523:
[----:B------:R-:W-:-:S13]  /*8360*/  ISETP.NE.AND P0, PT, R0, 0x1c, PT ;  /* 0x0000001c0000780c */ /* 0x000fda0003f05270 */
[----:B------:R-:W-:Y:S05]  /*8370*/  @!P0 BRA `(.L_x_2534) ;  /* 0x0000000000a88947 */ /* 0x000fea0003800000 */
[----:B------:R-:W-:-:S13]  /*8380*/  ISETP.NE.AND P0, PT, R0, 0x1d, PT ;  /* 0x0000001d0000780c */ /* 0x000fda0003f05270 */
[----:B------:R-:W-:Y:S05]  /*8390*/  @!P0 BRA `(.L_x_2535) ;  /* 0x0000000000908947 */ /* 0x000fea0003800000 */
[----:B------:R-:W-:-:S13]  /*83a0*/  ISETP.NE.AND P0, PT, R0, 0x2c, PT ;  /* 0x0000002c0000780c */ /* 0x000fda0003f05270 */
[----:B------:R-:W-:Y:S05]  /*83b0*/  @!P0 BRA `(.L_x_2536) ;  /* 0x0000000000488947 */ /* 0x000fea0003800000 */
.L_x_2507:
[----:B------:R-:W-:Y:S01]  /*83c0*/  MOV R14, 0x0 ;  /* 0x00000000000e7802 */ /* 0x000fe20000000f00 */
[----:B------:R-:W0:Y:S01]  /*83d0*/  LDCU.64 UR6, c[0x4][0x128] ;  /* 0x01002500ff0677ac */ /* 0x000e220008000a00 */
[----:B------:R-:W-:Y:S02]  /*83e0*/  IMAD.MOV.U32 R8, RZ, RZ, 0x65 ;  /* 0x00000065ff087424 */ /* 0x000fe400078e00ff */
[----:B------:R-:W-:Y:S01]  /*83f0*/  IMAD.MOV.U32 R12, RZ, RZ, 0x1 ;  /* 0x00000001ff0c7424 */ /* 0x000fe200078e00ff */
[----:B------:R-:W1:Y:S01]  /*8400*/  LDCU.64 UR8, c[0x4][0x130] ;  /* 0x01002600ff0877ac */ /* 0x000e620008000a00 */
[----:B------:R-:W2:Y:S01]  /*8410*/  LDC.64 R14, c[0x4][R14] ;  /* 0x010000000e0e7b82 */ /* 0x000ea20000000a00 */
[----:B------:R-:W-:Y:S01]  /*8420*/  IMAD.MOV.U32 R13, RZ, RZ, RZ ;  /* 0x000000ffff0d7224 */ /* 0x000fe200078e00ff */
[----:B------:R-:W4:Y:S01]  /*8430*/  LDCU.64 UR4, c[0x4][0x20] ;  /* 0x01000400ff0477ac */ /* 0x000f220008000a00 */
[----:B0-----:R-:W-:Y:S02]  /*8440*/  IMAD.U32 R4, RZ, RZ, UR6 ;  /* 0x00000006ff047e24 */ /* 0x001fe4000f8e00ff */
[----:B------:R-:W-:-:S02]  /*8450*/  IMAD.U32 R5, RZ, RZ, UR7 ;  /* 0x00000007ff057e24 */ /* 0x000fc4000f8e00ff */
[----:B-1----:R-:W-:Y:S02]  /*8460*/  IMAD.U32 R6, RZ, RZ, UR8 ;  /* 0x00000008ff067e24 */ /* 0x002fe4000f8e00ff */
[----:B------:R-:W-:Y:S02]  /*8470*/  IMAD.U32 R7, RZ, RZ, UR9 ;  /* 0x00000009ff077e24 */ /* 0x000fe4000f8e00ff */
[----:B----4-:R-:W-:Y:S02]  /*8480*/  IMAD.U32 R10, RZ, RZ, UR4 ;  /* 0x00000004ff0a7e24 */ /* 0x010fe4000f8e00ff */
[----:B------:R-:W-:-:S07]  /*8490*/  IMAD.U32 R11, RZ, RZ, UR5 ;  /* 0x00000005ff0b7e24 */ /* 0x000fce000f8e00ff */
[----:B------:R-:W-:-:S07]  /*84a0*/  LEPC R20, `(.L_x_2537) ;  /* 0x000000001014794e */ /* 0x000fce0000000000 */
[----:B--23-5:R-:W-:Y:S05]  /*84b0*/  CALL.ABS.NOINC R14 ;  /* 0x000000000e007343 */ /* 0x02cfea0003c00000 */
.L_x_2537:
[----:B------:R-:W-:Y:S01]  /*84c0*/  IMAD.MOV.U32 R27, RZ, RZ, R23 ;  /* 0x000000ffff1b7224 */ /* 0x000fe200078e0017 */
[----:B------:R-:W-:Y:S06]  /*84d0*/  BRA `(.L_x_2502) ;  /* 0x00000000005c7947 */ /* 0x000fec0003800000 */
.L_x_2536:
[----:B---3-5:R-:W-:Y:S01]  /*84e0*/  SHF.R.U32.HI R4, RZ, 0x17, R18 ;  /* 0x00000017ff047819 */ /* 0x028fe20000011612 */
[----:B------:R-:W-:-:S03]  /*84f0*/  IMAD.MOV.U32 R27, RZ, RZ, R23 ;  /* 0x000000ffff1b7224 */ /* 0x000fc600078e0017 */
        /* <DEDUP_REMOVED lines=14> */
.L_x_2535:
[----:B---3-5:R-:W0:Y:S01]  /*85e0*/  F2I.U64.TRUNC R18, R18 ;  /* 0x0000001200127311 */ /* 0x028e22000020d800 */
[----:B------:R-:W-:Y:S01]  /*85f0*/  IMAD.MOV.U32 R27, RZ, RZ, R23 ;  /* 0x000000ffff1b7224 */ /* 0x000fe200078e0017 */
[----:B0-----:R0:W-:Y:S01]  /*8600*/  STG.E.64 desc[UR36][R8.64], R18 ;  /* 0x0000001208007986 */ /* 0x0011e2000c101b24 */
[----:B------:R-:W-:Y:S05]  /*8610*/  BRA `(.L_x_2502) ;  /* 0x00000000000c7947 */ /* 0x000fea0003800000 */
.L_x_2534:
[----:B---3-5:R-:W0:Y:S01]  /*8620*/  F2I.FTZ.U32.TRUNC.NTZ R3, R18 ;  /* 0x0000001200037305 */ /* 0x028e22000021f000 */
[----:B------:R-:W-:Y:S01]  /*8630*/  IMAD.MOV.U32 R27, RZ, RZ, R23 ;  /* 0x000000ffff1b7224 */ /* 0x000fe200078e0017 */
[----:B0-----:R0:W-:Y:S06]  /*8640*/  STG.E desc[UR36][R8.64], R3 ;  /* 0x0000000308007986 */ /* 0x0011ec000c101924 */
.L_x_2502:
[----:B------:R-:W-:Y:S05]  /*8650*/  BSYNC.RECONVERGENT B6 ;  /* 0x0000000000067941 */ /* 0x000fea0003800200 */
.L_x_2501:
[----:B------:R-:W-:Y:S01]  /*8660*/  ISETP.GE.AND P0, PT, R27, R26, PT ;  /* 0x0000001a1b00720c */ /* 0x000fe20003f06270 */
[----:B------:R-:W-:-:S12]  /*8670*/  BSSY.RECONVERGENT B6, `(.L_x_2538) ;  /* 0x00001cc000067945 */ /* 0x000fd80003800200 */
[----:B------:R-:W-:Y:S05]  /*8680*/  @P0 BRA `(.L_x_2539) ;  /* 0x0000001c00280947 */ /* 0x000fea0003800000 */
[----:B------:R-:W3:Y:S01]  /*8690*/  LDCU UR4, c[0x0][0x3c4] ;  /* 0x00007880ff0477ac */ /* 0x000ee20008000800 */
[----:B0---4-:R-:W0:Y:S01]  /*86a0*/  LDC.64 R8, c[0x0][0x398] ;  /* 0x0000e600ff087b82 */ /* 0x011e220000000a00 */
[----:B------:R-:W-:Y:S01]  /*86b0*/  IMAD R0, R2, 0x200, R27 ;  /* 0x0000020002007824 */ /* 0x000fe200078e021b */
[----:B-12---:R-:W-:-:S03]  /*86c0*/  PRMT R4, R17, 0x9910, RZ ;  /* 0x0000991011047816 */ /* 0x006fc600000000ff */
[----:B---3--:R-:W-:Y:S02]  /*86d0*/  IMAD R3, R0, UR4, RZ ;  /* 0x0000000400037c24 */ /* 0x008fe4000f8e02ff */
        /* <DEDUP_REMOVED lines=13> */
[----:B-----5:R-:W0:Y:S02]  /*87b0*/  F2I.FTZ.TRUNC.NTZ R3, R22 ;  /* 0x0000001600037305 */ /* 0x020e24000021f100 */
[----:B0-----:R0:W-:Y:S01]  /*87c0*/  STG.E.U8 desc[UR36][R8.64], R3 ;  /* 0x0000000308007986 */ /* 0x0011e2000c101124 */
[----:B------:R-:W-:Y:S05]  /*87d0*/  BRA `(.L_x_2545) ;  /* 0x0000000c00387947 */ /* 0x000fea0003800000 */
.L_x_2543:
[----:B-----5:R-:W0:Y:S02]  /*87e0*/  F2I.S64.TRUNC R22, R22 ;  /* 0x0000001600167311 */ /* 0x020e24000020d900 */
[----:B0-----:R-:W-:-:S05]  /*87f0*/  IMAD.MOV.U32 R3, RZ, RZ, R22 ;  /* 0x000000ffff037224 */ /* 0x001fca00078e0016 */
[----:B------:R0:W-:Y:S01]  /*8800*/  STG.E.U8 desc[UR36][R8.64], R3 ;  /* 0x0000000308007986 */ /* 0x0001e2000c101124 */
[----:B------:R-:W-:Y:S05]  /*8810*/  BRA `(.L_x_2545) ;  /* 0x0000000c00287947 */ /* 0x000fea0003800000 */
.L_x_2542:
[----:B------:R-:W-:-:S13]  /*8820*/  ISETP.NE.AND P0, PT, R0, 0x2, PT ;  /* 0x000000020000780c */ /* 0x000fda0003f05270 */
[----:B------:R-:W-:Y:S05]  /*8830*/  @!P0 BRA `(.L_x_2546) ;  /* 0x0000000000288947 */ /* 0x000fea0003800000 */
[----:B------:R-:W-:-:S13]  /*8840*/  ISETP.NE.AND P0, PT, R0, 0x3, PT ;  /* 0x000000030000780c */ /* 0x000fda0003f05270 */
[----:B------:R-:W-:Y:S05]  /*8850*/  @!P0 BRA `(.L_x_2547) ;  /* 0x0000000000148947 */ /* 0x000fea0003800000 */
[----:B------:R-:W-:-:S13]  /*8860*/  ISETP.NE.AND P0, PT, R0, 0x4, PT ;  /* 0x000000040000780c */ /* 0x000fda0003f05270 */
[----:B------:R-:W-:Y:S05]  /*8870*/  @P0 BRA `(.L_x_2544) ;  /* 0x0000000800380947 */ /* 0x000fea0003800000 */
[----:B-----5:R-:W0:Y:S02]  /*8880*/  F2I.S64.TRUNC R22, R22 ;  /* 0x0000001600167311 */ /* 0x020e24000020d900 */
[----:B0-----:R0:W-:Y:S01]  /*8890*/  STG.E.64 desc[UR36][R8.64], R22 ;  /* 0x0000001608007986 */ /* 0x0011e2000c101b24 */
[----:B------:R-:W-:Y:S05]  /*88a0*/  BRA `(.L_x_2545) ;  /* 0x0000000c00047947 */ /* 0x000fea0003800000 */
.L_x_2547:
[----:B-----5:R-:W0:Y:S02]  /*88b0*/  F2I.FTZ.TRUNC.NTZ R3, R22 ;  /* 0x0000001600037305 */ /* 0x020e24000021f100 */
[----:B0-----:R0:W-:Y:S01]  /*88c0*/  STG.E desc[UR36][R8.64], R3 ;  /* 0x0000000308007986 */ /* 0x0011e2000c101924 */
[----:B------:R-:W-:Y:S05]  /*88d0*/  BRA `(.L_x_2545) ;  /* 0x0000000800f87947 */ /* 0x000fea0003800000 */
.L_x_2546:
[----:B-----5:R-:W0:Y:S02]  /*88e0*/  F2I.FTZ.TRUNC.NTZ R3, R22 ;  /* 0x0000001600037305 */ /* 0x020e24000021f100 */
[----:B0-----:R0:W-:Y:S01]  /*88f0*/  STG.E.U16 desc[UR36][R8.64], R3 ;  /* 0x0000000308007986 */ /* 0x0011e2000c101524 */
[----:B------:R-:W-:Y:S05]  /*8900*/  BRA `(.L_x_2545) ;  /* 0x0000000800ec7947 */ /* 0x000fea0003800000 */
.L_x_2541:
[----:B------:R-:W-:-:S13]  /*8910*/  ISETP.GT.AND P0, PT, R0, 0x6, PT ;  /* 0x000000060000780c */ /* 0x000fda0003f04270 */
[----:B------:R-:W-:Y:S05]  /*8920*/  @P0 BRA `(.L_x_2548) ;  /* 0x0000000000240947 */ /* 0x000fea0003800000 */
[----:B------:R-:W-:-:S13]  /*8930*/  ISETP.NE.AND P0, PT, R0, 0x5, PT ;  /* 0x000000050000780c */ /* 0x000fda0003f05270 */
[----:B------:R-:W-:Y:S05]  /*8940*/  @!P0 BRA `(.L_x_2549) ;  /* 0x0000000000108947 */ /* 0x000fea0003800000 */
[----:B------:R-:W-:-:S13]  /*8950*/  ISETP.NE.AND P0, PT, R0, 0x6, PT ;  /* 0x000000060000780c */ /* 0x000fda0003f05270 */
[----:B------:R-:W-:Y:S05]  /*8960*/  @P0 BRA `(.L_x_2544) ;  /* 0x0000000400fc0947 */ /* 0x000fea0003800000 */
[----:B-----5:R0:W-:Y:S01]  /*8970*/  STG.E desc[UR36][R8.64], R22 ;  /* 0x0000001608007986 */ /* 0x0201e2000c101924 */
[----:B------:R-:W-:Y:S05]  /*8980*/  BRA `(.L_x_2545) ;  /* 0x0000000800cc7947 */ /* 0x000fea0003800000 */
.L_x_2549:
[----:B-----5:R-:W-:-:S05]  /*8990*/  F2FP.F16.F32.PACK_AB R22, RZ, R22 ;  /* 0x00000016ff16723e */ /* 0x020fca00000000ff */
[----:B------:R0:W-:Y:S01]  /*89a0*/  STG.E.U16 desc[UR36][R8.64], R22 ;  /* 0x0000001608007986 */ /* 0x0001e2000c101524 */
[----:B------:R-:W-:Y:S05]  /*89b0*/  BRA `(.L_x_2545) ;  /* 0x0000000800c07947 */ /* 0x000fea0003800000 */
.L_x_2548:
[----:B------:R-:W-:-:S13]  /*89c0*/  ISETP.NE.AND P0, PT, R0, 0x7, PT ;  /* 0x000000070000780c */ /* 0x000fda0003f05270 */
[----:B------:R-:W-:Y:S05]  /*89d0*/  @!P0 BRA `(.L_x_2550) ;  /* 0x00000000002c8947 */ /* 0x000fea0003800000 */
[----:B------:R-:W-:-:S13]  /*89e0*/  ISETP.NE.AND P0, PT, R0, 0x8, PT ;  /* 0x000000080000780c */ /* 0x000fda0003f05270 */
[----:B------:R-:W-:Y:S05]  /*89f0*/  @!P0 BRA `(.L_x_2551) ;  /* 0x0000000000148947 */ /* 0x000fea0003800000 */
[----:B------:R-:W-:-:S13]  /*8a00*/  ISETP.NE.AND P0, PT, R0, 0x9, PT ;  /* 0x000000090000780c */ /* 0x000fda0003f05270 */
[----:B------:R-:W-:Y:S05]  /*8a10*/  @P0 BRA `(.L_x_2544) ;  /* 0x0000000400d00947 */ /* 0x000fea0003800000 */
[----:B------:R-:W-:-:S05]  /*8a20*/  IMAD.MOV.U32 R23, RZ, RZ, RZ ;  /* 0x000000ffff177224 */ /* 0x000fca00078e00ff */
[----:B-----5:R0:W-:Y:S01]  /*8a30*/  STG.E.64 desc[UR36][R8.64], R22 ;  /* 0x0000001608007986 */ /* 0x0201e2000c101b24 */
[----:B------:R-:W-:Y:S05]  /*8a40*/  BRA `(.L_x_2545) ;  /* 0x00000008009c7947 */ /* 0x000fea0003800000 */
.L_x_2551:
[----:B-----5:R-:W-:-:S04]  /*8a50*/  F2FP.F16.F32.PACK_AB R3, RZ, R22 ;  /* 0x00000016ff03723e */ /* 0x020fc800000000ff */
[----:B------:R-:W-:-:S05]  /*8a60*/  PRMT R3, R3, 0x5410, RZ ;  /* 0x0000541003037816 */ /* 0x000fca00000000ff */
[----:B------:R0:W-:Y:S01]  /*8a70*/  STG.E desc[UR36][R8.64], R3 ;  /* 0x0000000308007986 */ /* 0x0001e2000c101924 */
[----:B------:R-:W-:Y:S05]  /*8a80*/  BRA `(.L_x_2545) ;  /* 0x00000008008c7947 */ /* 0x000fea0003800000 */
.L_x_2550:
[----:B-----5:R-:W-:-:S06]  /*8a90*/  FMUL.FTZ R4, R22, 1 ;  /* 0x3f80000016047820 */ /* 0x020fcc0000410000 */
[----:B------:R-:W0:Y:S02]  /*8aa0*/  F2F.F64.F32 R4, R4 ;  /* 0x0000000400047310 */ /* 0x000e240000201800 */
[----:B0-----:R0:W-:Y:S01]  /*8ab0*/  STG.E.64 desc[UR36][R8.64], R4 ;  /* 0x0000000408007986 */ /* 0x0011e2000c101b24 */
[----:B------:R-:W-:Y:S05]  /*8ac0*/  BRA `(.L_x_2545) ;  /* 0x00000008007c7947 */ /* 0x000fea0003800000 */
.L_x_2540:
        /* <DEDUP_REMOVED lines=10> */
[----:B-----5:R-:W0:Y:S02]  /*8b70*/  F2I.FTZ.U32.TRUNC.NTZ R3, R22 ;  /* 0x0000001600037305 */ /* 0x020e24000021f000 */
[----:B0-----:R0:W-:Y:S01]  /*8b80*/  STG.E.U16 desc[UR36][R8.64], R3 ;  /* 0x0000000308007986 */ /* 0x0011e2000c101524 */
[----:B------:R-:W-:Y:S05]  /*8b90*/  BRA `(.L_x_2545) ;  /* 0x0000000800487947 */ /* 0x000fea0003800000 */
.L_x_2555:
[----:B-----5:R-:W-:Y:S01]  /*8ba0*/  LOP3.LUT R5, R22, 0x7fffffff, RZ, 0xc0, !PT ;  /* 0x7fffffff16057812 */ /* 0x020fe200078ec0ff */
        /* <DEDUP_REMOVED lines=15> */
.L_x_2558:
[----:B------:R-:W-:-:S04]  /*8ca0*/  SHF.R.U32.HI R22, RZ, 0x18, R22 ;  /* 0x00000018ff167819 */ /* 0x000fc80000011616 */
[----:B------:R-:W-:-:S04]  /*8cb0*/  LOP3.LUT R3, R3, 0x80, R22, 0xf8, !PT ;  /* 0x0000008003037812 */ /* 0x000fc800078ef816 */
[----:B------:R-:W-:-:S07]  /*8cc0*/  PRMT R4, R3, 0x7610, R4 ;  /* 0x0000761003047816 */ /* 0x000fce0000000004 */
.L_x_2557:
[----:B------:R-:W-:Y:S05]  /*8cd0*/  BSYNC.RECONVERGENT B0 ;  /* 0x0000000000007941 */ /* 0x000fea0003800200 */
.L_x_2556:
[----:B------:R0:W-:Y:S01]  /*8ce0*/  STG.E.U8 desc[UR36][R8.64], R4 ;  /* 0x0000000408007986 */ /* 0x0001e2000c101124 */
[----:B------:R-:W-:Y:S05]  /*8cf0*/  BRA `(.L_x_2545) ;  /* 0x0000000400f07947 */ /* 0x000fea0003800000 */
.L_x_2554:
        /* <DEDUP_REMOVED lines=16> */
.L_x_2561:
[----:B------:R-:W-:-:S04]  /*8e00*/  SHF.R.U32.HI R22, RZ, 0x18, R22 ;  /* 0x00000018ff167819 */ /* 0x000fc80000011616 */
[----:B------:R-:W-:-:S04]  /*8e10*/  LOP3.LUT R3, R3, 0x80, R22, 0xf8, !PT ;  /* 0x0000008003037812 */ /* 0x000fc800078ef816 */
[----:B------:R-:W-:-:S07]  /*8e20*/  PRMT R4, R3, 0x7610, R4 ;  /* 0x0000761003047816 */ /* 0x000fce0000000004 */
.L_x_2560:
[----:B------:R-:W-:Y:S05]  /*8e30*/  BSYNC.RECONVERGENT B0 ;  /* 0x0000000000007941 */ /* 0x000fea0003800200 */
.L_x_2559:
[----:B------:R0:W-:Y:S01]  /*8e40*/  STG.E.U8 desc[UR36][R8.64], R4 ;  /* 0x0000000408007986 */ /* 0x0001e2000c101124 */
[----:B------:R-:W-:Y:S05]  /*8e50*/  BRA `(.L_x_2545) ;  /* 0x0000000400987947 */ /* 0x000fea0003800000 */
.L_x_2553:
[----:B------:R-:W-:-:S13]  /*8e60*/  ISETP.NE.AND P0, PT, R0, 0x1c, PT ;  /* 0x0000001c0000780c */ /* 0x000fda0003f05270 */
[----:B------:R-:W-:Y:S05]  /*8e70*/  @!P0 BRA `(.L_x_2562) ;  /* 0x0000000000588947 */ /* 0x000fea0003800000 */
[----:B------:R-:W-:-:S13]  /*8e80*/  ISETP.NE.AND P0, PT, R0, 0x1d, PT ;  /* 0x0000001d0000780c */ /* 0x000fda0003f05270 */
[----:B------:R-:W-:Y:S05]  /*8e90*/  @!P0 BRA `(.L_x_2563) ;  /* 0x0000000000448947 */ /* 0x000fea0003800000 */
[----:B------:R-:W-:-:S13]  /*8ea0*/  ISETP.NE.AND P0, PT, R0, 0x2c, PT ;  /* 0x0000002c0000780c */ /* 0x000fda0003f05270 */
[----:B------:R-:W-:Y:S05]  /*8eb0*/  @P0 BRA `(.L_x_2544) ;  /* 0x0000000000a80947 */ /* 0x000fea0003800000 */
[----:B-----5:R-:W-:-:S04]  /*8ec0*/  SHF.R.U32.HI R4, RZ, 0x17, R22 ;  /* 0x00000017ff047819 */ /* 0x020fc80000011616 */
        /* <DEDUP_REMOVED lines=14> */
.L_x_2563:
[----:B-----5:R-:W0:Y:S02]  /*8fb0*/  F2I.U64.TRUNC R22, R22 ;  /* 0x0000001600167311 */ /* 0x020e24000020d800 */
[----:B0-----:R0:W-:Y:S01]  /*8fc0*/  STG.E.64 desc[UR36][R8.64], R22 ;  /* 0x0000001608007986 */ /* 0x0011e2000c101b24 */
[----:B------:R-:W-:Y:S05]  /*8fd0*/  BRA `(.L_x_2545) ;  /* 0x0000000400387947 */ /* 0x000fea0003800000 */
.L_x_2562:
[----:B-----5:R-:W0:Y:S02]  /*8fe0*/  F2I.FTZ.U32.TRUNC.NTZ R3, R22 ;  /* 0x0000001600037305 */ /* 0x020e24000021f000 */
[----:B0-----:R0:W-:Y:S01]  /*8ff0*/  STG.E desc[UR36][R8.64], R3 ;  /* 0x0000000308007986 */ /* 0x0011e2000c101924 */
[----:B------:R-:W-:Y:S05]  /*9000*/  BRA `(.L_x_2545) ;  /* 0x00000004002c7947 */ /* 0x000fea0003800000 */
.L_x_2552:
[----:B------:R-:W-:-:S13]  /*9010*/  ISETP.GT.AND P0, PT, R0, 0xe, PT ;  /* 0x0000000e0000780c */ /* 0x000fda0003f04270 */
[----:B------:R-:W-:Y:S05]  /*9020*/  @P0 BRA `(.L_x_2564) ;  /* 0x0000000000340947 */ /* 0x000fea0003800000 */
[----:B------:R-:W-:-:S13]  /*9030*/  ISETP.NE.AND P0, PT, R0, 0xa, PT ;  /* 0x0000000a0000780c */ /* 0x000fda0003f05270 */
[----:B------:R-:W-:Y:S05]  /*9040*/  @!P0 BRA `(.L_x_2565) ;  /* 0x0000000000188947 */ /* 0x000fea0003800000 */
[----:B------:R-:W-:-:S13]  /*9050*/  ISETP.NE.AND P0, PT, R0, 0xb, PT ;  /* 0x0000000b0000780c */ /* 0x000fda0003f05270 */
[----:B------:R-:W-:Y:S05]  /*9060*/  @P0 BRA `(.L_x_2544) ;  /* 0x00000000003c0947 */ /* 0x000fea0003800000 */
[----:B-----5:R-:W-:-:S04]  /*9070*/  FSETP.NEU.FTZ.AND P0, PT, R22, RZ, PT ;  /* 0x000000ff1600720b */ /* 0x020fc80003f1d000 */
[----:B------:R-:W-:-:S05]  /*9080*/  SEL R3, RZ, 0x1, !P0 ;  /* 0x00000001ff037807 */ /* 0x000fca0004000000 */
[----:B------:R3:W-:Y:S01]  /*9090*/  STG.E.U8 desc[UR36][R8.64], R3 ;  /* 0x0000000308007986 */ /* 0x0007e2000c101124 */
[----:B------:R-:W-:Y:S05]  /*90a0*/  BRA `(.L_x_2545) ;  /* 0x0000000400047947 */ /* 0x000fea0003800000 */
.L_x_2565:
[----:B-----5:R-:W-:Y:S01]  /*90b0*/  FMUL.FTZ R4, R22, 1 ;  /* 0x3f80000016047820 */ /* 0x020fe20000410000 */
[----:B------:R-:W-:-:S05]  /*90c0*/  CS2R R6, SRZ ;  /* 0x0000000000067805 */ /* 0x000fca000001ff00 */
[----:B------:R-:W0:Y:S02]  /*90d0*/  F2F.F64.F32 R4, R4 ;  /* 0x0000000400047310 */ /* 0x000e240000201800 */
[----:B0-----:R4:W-:Y:S01]  /*90e0*/  STG.E.128 desc[UR36][R8.64], R4 ;  /* 0x0000000408007986 */ /* 0x0019e2000c101d24 */
[----:B------:R-:W-:Y:S05]  /*90f0*/  BRA `(.L_x_2545) ;  /* 0x0000000000f07947 */ /* 0x000fea0003800000 */
.L_x_2564:
[----:B------:R-:W-:-:S13]  /*9100*/  ISETP.NE.AND P0, PT, R0, 0xf, PT ;  /* 0x0000000f0000780c */ /* 0x000fda0003f05270 */
[----:B------:R-:W-:Y:S05]  /*9110*/  @!P0 BRA `(.L_x_2566) ;  /* 0x0000000000e08947 */ /* 0x000fea0003800000 */
[----:B------:R-:W-:-:S13]  /*9120*/  ISETP.NE.AND P0, PT, R0, 0x17, PT ;  /* 0x000000170000780c */ /* 0x000fda0003f05270 */
[----:B------:R-:W-:Y:S05]  /*9130*/  @!P0 BRA `(.L_x_2567) ;  /* 0x00000000008c8947 */ /* 0x000fea0003800000 */
[----:B------:R-:W-:-:S13]  /*9140*/  ISETP.NE.AND P0, PT, R0, 0x18, PT ;  /* 0x000000180000780c */ /* 0x000fda0003f05270 */
[----:B------:R-:W-:Y:S05]  /*9150*/  @!P0 BRA `(.L_x_2568) ;  /* 0x0000000000448947 */ /* 0x000fea0003800000 */
.L_x_2544:
        /* <DEDUP_REMOVED lines=16> */
.L_x_2569:
[----:B------:R-:W-:Y:S05]  /*9260*/  BRA `(.L_x_2545) ;  /* 0x0000000000947947 */ /* 0x000fea0003800000 */
.L_x_2568:
[----:B-----5:R-:W-:Y:S01]  /*9270*/  LOP3.LUT R4, R22, 0x7fffffff, RZ, 0xc0, !PT ;  /* 0x7fffffff16047812 */ /* 0x020fe200078ec0ff */
        /* <DEDUP_REMOVED lines=11> */
.L_x_2571:
[----:B------:R-:W-:Y:S05]  /*9330*/  BSYNC.RECONVERGENT B0 ;  /* 0x0000000000007941 */ /* 0x000fea0003800200 */
.L_x_2570:
[----:B------:R-:W-:-:S05]  /*9340*/  LOP3.LUT R3, R0, 0x80, R5, 0xf8, !PT ;  /* 0x0000008000037812 */ /* 0x000fca00078ef805 */
[----:B------:R1:W-:Y:S01]  /*9350*/  STG.E.U8 desc[UR36][R8.64], R3 ;  /* 0x0000000308007986 */ /* 0x0003e2000c101124 */
[----:B------:R-:W-:Y:S05]  /*9360*/  BRA `(.L_x_2545) ;  /* 0x0000000000547947 */ /* 0x000fea0003800000 */
.L_x_2567:
[----:B-----5:R-:W-:Y:S01]  /*9370*/  LOP3.LUT R4, R22, 0x7fffffff, RZ, 0xc0, !PT ;  /* 0x7fffffff16047812 */ /* 0x020fe200078ec0ff */
        /* <DEDUP_REMOVED lines=10> */
.L_x_2573:
[----:B------:R-:W-:Y:S01]  /*9420*/  IMAD.MOV.U32 R0, RZ, RZ, 0x7f ;  /* 0x0000007fff007424 */ /* 0x000fe200078e00ff */
[----:B------:R-:W-:-:S04]  /*9430*/  ISETP.GT.U32.AND P0, PT, R4, 0x7f800000, PT ;  /* 0x7f8000000400780c */ /* 0x000fc80003f04070 */
[----:B------:R-:W-:-:S09]  /*9440*/  SEL R0, R0, 0x7c, P0 ;  /* 0x0000007c00007807 */ /* 0x000fd20000000000 */
.L_x_2574:
[----:B------:R-:W-:Y:S05]  /*9450*/  BSYNC.RECONVERGENT B0 ;  /* 0x0000000000007941 */ /* 0x000fea0003800200 */
.L_x_2572:
[----:B------:R-:W-:-:S04]  /*9460*/  SHF.R.U32.HI R3, RZ, 0x18, R22 ;  /* 0x00000018ff037819 */ /* 0x000fc80000011616 */
[----:B------:R-:W-:-:S05]  /*9470*/  LOP3.LUT R3, R0, 0x80, R3, 0xf8, !PT ;  /* 0x0000008000037812 */ /* 0x000fca00078ef803 */
[----:B------:R0:W-:Y:S01]  /*9480*/  STG.E.U8 desc[UR36][R8.64], R3 ;  /* 0x0000000308007986 */ /* 0x0001e2000c101124 */
[----:B------:R-:W-:Y:S05]  /*9490*/  BRA `(.L_x_2545) ;  /* 0x0000000000087947 */ /* 0x000fea0003800000 */
.L_x_2566:
[----:B-----5:R-:W-:-:S05]  /*94a0*/  F2FP.BF16.F32.PACK_AB R22, RZ, R22 ;  /* 0x00000016ff16723e */ /* 0x020fca00000010ff */
[----:B------:R2:W-:Y:S02]  /*94b0*/  STG.E.U16 desc[UR36][R8.64], R22 ;  /* 0x0000001608007986 */ /* 0x0005e4000c101524 */
.L_x_2545:
        /* <DEDUP_REMOVED lines=21> */
[----:B------:R-:W0:Y:S02]  /*9610*/  F2I.FTZ.TRUNC.NTZ R3, R24 ;  /* 0x0000001800037305 */ /* 0x000e24000021f100 */
[----:B0-----:R0:W-:Y:S01]  /*9620*/  STG.E.U8 desc[UR36][R8.64], R3 ;  /* 0x0000000308007986 */ /* 0x0011e2000c101124 */
[----:B------:R-:W-:Y:S05]  /*9630*/  BRA `(.L_x_2580) ;  /* 0x0000000c00387947 */ /* 0x000fea0003800000 */
.L_x_2578:
[----:B------:R-:W0:Y:S02]  /*9640*/  F2I.S64.TRUNC R24, R24 ;  /* 0x0000001800187311 */ /* 0x000e24000020d900 */
[----:B0-----:R-:W-:-:S05]  /*9650*/  IMAD.MOV.U32 R3, RZ, RZ, R24 ;  /* 0x000000ffff037224 */ /* 0x001fca00078e0018 */
[----:B------:R0:W-:Y:S01]  /*9660*/  STG.E.U8 desc[UR36][R8.64], R3 ;  /* 0x0000000308007986 */ /* 0x0001e2000c101124 */
[----:B------:R-:W-:Y:S05]  /*9670*/  BRA `(.L_x_2580) ;  /* 0x0000000c00287947 */ /* 0x000fea0003800000 */
.L_x_2577:
[----:B------:R-:W-:-:S13]  /*9680*/  ISETP.NE.AND P0, PT, R0, 0x2, PT ;  /* 0x000000020000780c */ /* 0x000fda0003f05270 */
[----:B------:R-:W-:Y:S05]  /*9690*/  @!P0 BRA `(.L_x_2581) ;  /* 0x0000000000288947 */ /* 0x000fea0003800000 */
[----:B------:R-:W-:-:S13]  /*96a0*/  ISETP.NE.AND P0, PT, R0, 0x3, PT ;  /* 0x000000030000780c */ /* 0x000fda0003f05270 */
[----:B------:R-:W-:Y:S05]  /*96b0*/  @!P0 BRA `(.L_x_2582) ;  /* 0x0000000000148947 */ /* 0x000fea0003800000 */
[----:B------:R-:W-:-:S13]  /*96c0*/  ISETP.NE.AND P0, PT, R0, 0x4, PT ;  /* 0x000000040000780c */ /* 0x000fda0003f05270 */
[----:B------:R-:W-:Y:S05]  /*96d0*/  @P0 BRA `(.L_x_2579) ;  /* 0x0000000800380947 */ /* 0x000fea0003800000 */
[----:B------:R-:W0:Y:S02]  /*96e0*/  F2I.S64.TRUNC R24, R24 ;  /* 0x0000001800187311 */ /* 0x000e24000020d900 */
[----:B0-----:R0:W-:Y:S01]  /*96f0*/  STG.E.64 desc[UR36][R8.64], R24 ;  /* 0x0000001808007986 */ /* 0x0011e2000c101b24 */
[----:B------:R-:W-:Y:S05]  /*9700*/  BRA `(.L_x_2580) ;  /* 0x0000000c00047947 */ /* 0x000fea0003800000 */
.L_x_2582:
[----:B------:R-:W0:Y:S02]  /*9710*/  F2I.FTZ.TRUNC.NTZ R3, R24 ;  /* 0x0000001800037305 */ /* 0x000e24000021f100 */
[----:B0-----:R0:W-:Y:S01]  /*9720*/  STG.E desc[UR36][R8.64], R3 ;  /* 0x0000000308007986 */ /* 0x0011e2000c101924 */
[----:B------:R-:W-:Y:S05]  /*9730*/  BRA `(.L_x_2580) ;  /* 0x0000000800f87947 */ /* 0x000fea0003800000 */
.L_x_2581:
[----:B------:R-:W0:Y:S02]  /*9740*/  F2I.FTZ.TRUNC.NTZ R3, R24 ;  /* 0x0000001800037305 */ /* 0x000e24000021f100 */
[----:B0-----:R0:W-:Y:S01]  /*9750*/  STG.E.U16 desc[UR36][R8.64], R3 ;  /* 0x0000000308007986 */ /* 0x0011e2000c101524 */
[----:B------:R-:W-:Y:S05]  /*9760*/  BRA `(.L_x_2580) ;  /* 0x0000000800ec7947 */ /* 0x000fea0003800000 */
.L_x_2576:
[----:B------:R-:W-:-:S13]  /*9770*/  ISETP.GT.AND P0, PT, R0, 0x6, PT ;  /* 0x000000060000780c */ /* 0x000fda0003f04270 */
[----:B------:R-:W-:Y:S05]  /*9780*/  @P0 BRA `(.L_x_2583) ;  /* 0x0000000000240947 */ /* 0x000fea0003800000 */
[----:B------:R-:W-:-:S13]  /*9790*/  ISETP.NE.AND P0, PT, R0, 0x5, PT ;  /* 0x000000050000780c */ /* 0x000fda0003f05270 */
[----:B------:R-:W-:Y:S05]  /*97a0*/  @!P0 BRA `(.L_x_2584) ;  /* 0x0000000000108947 */ /* 0x000fea0003800000 */
[----:B------:R-:W-:-:S13]  /*97b0*/  ISETP.NE.AND P0, PT, R0, 0x6, PT ;  /* 0x000000060000780c */ /* 0x000fda0003f05270 */
[----:B------:R-:W-:Y:S05]  /*97c0*/  @P0 BRA `(.L_x_2579) ;  /* 0x0000000400fc0947 */ /* 0x000fea0003800000 */
[----:B------:R0:W-:Y:S01]  /*97d0*/  STG.E desc[UR36][R8.64], R24 ;  /* 0x0000001808007986 */ /* 0x0001e2000c101924 */
[----:B------:R-:W-:Y:S05]  /*97e0*/  BRA `(.L_x_2580) ;  /* 0x0000000800cc7947 */ /* 0x000fea0003800000 */
.L_x_2584:
[----:B------:R-:W-:-:S05]  /*97f0*/  F2FP.F16.F32.PACK_AB R24, RZ, R24 ;  /* 0x00000018ff18723e */ /* 0x000fca00000000ff */
[----:B------:R1:W-:Y:S01]  /*9800*/  STG.E.U16 desc[UR36][R8.64], R24 ;  /* 0x0000001808007986 */ /* 0x0003e2000c101524 */
[----:B------:R-:W-:Y:S05]  /*9810*/  BRA `(.L_x_2580) ;  /* 0x0000000800c07947 */ /* 0x000fea0003800000 */
.L_x_2583:
[----:B------:R-:W-:-:S13]  /*9820*/  ISETP.NE.AND P0, PT, R0, 0x7, PT ;  /* 0x000000070000780c */ /* 0x000fda0003f05270 */
[----:B------:R-:W-:Y:S05]  /*9830*/  @!P0 BRA `(.L_x_2585) ;  /* 0x00000000002c8947 */ /* 0x000fea0003800000 */
[----:B------:R-:W-:-:S13]  /*9840*/  ISETP.NE.AND P0, PT, R0, 0x8, PT ;  /* 0x000000080000780c */ /* 0x000fda0003f05270 */
[----:B------:R-:W-:Y:S05]  /*9850*/  @!P0 BRA `(.L_x_2586) ;  /* 0x0000000000148947 */ /* 0x000fea0003800000 */
[----:B------:R-:W-:-:S13]  /*9860*/  ISETP.NE.AND P0, PT, R0, 0x9, PT ;  /* 0x000000090000780c */ /* 0x000fda0003f05270 */
[----:B------:R-:W-:Y:S05]  /*9870*/  @P0 BRA `(.L_x_2579) ;  /* 0x0000000400d00947 */ /* 0x000fea0003800000 */
[----:B------:R-:W-:-:S05]  /*9880*/  IMAD.MOV.U32 R25, RZ, RZ, RZ ;  /* 0x000000ffff197224 */ /* 0x000fca00078e00ff */
[----:B------:R3:W-:Y:S01]  /*9890*/  STG.E.64 desc[UR36][R8.64], R24 ;  /* 0x0000001808007986 */ /* 0x0007e2000c101b24 */
[----:B------:R-:W-:Y:S05]  /*98a0*/  BRA `(.L_x_2580) ;  /* 0x00000008009c7947 */ /* 0x000fea0003800000 */
.L_x_2586:
[----:B------:R-:W-:-:S04]  /*98b0*/  F2FP.F16.F32.PACK_AB R3, RZ, R24 ;  /* 0x00000018ff03723e */ /* 0x000fc800000000ff */
[----:B------:R-:W-:-:S05]  /*98c0*/  PRMT R3, R3, 0x5410, RZ ;  /* 0x0000541003037816 */ /* 0x000fca00000000ff */
[----:B------:R4:W-:Y:S01]  /*98d0*/  STG.E desc[UR36][R8.64], R3 ;  /* 0x0000000308007986 */ /* 0x0009e2000c101924 */
[----:B------:R-:W-:Y:S05]  /*98e0*/  BRA `(.L_x_2580) ;  /* 0x00000008008c7947 */ /* 0x000fea0003800000 */
.L_x_2585:
[----:B------:R-:W-:-:S06]  /*98f0*/  FMUL.FTZ R4, R24, 1 ;  /* 0x3f80000018047820 */ /* 0x000fcc0000410000 */
[----:B------:R-:W0:Y:S02]  /*9900*/  F2F.F64.F32 R4, R4 ;  /* 0x0000000400047310 */ /* 0x000e240000201800 */
[----:B0-----:R2:W-:Y:S01]  /*9910*/  STG.E.64 desc[UR36][R8.64], R4 ;  /* 0x0000000408007986 */ /* 0x0015e2000c101b24 */
[----:B------:R-:W-:Y:S05]  /*9920*/  BRA `(.L_x_2580) ;  /* 0x00000008007c7947 */ /* 0x000fea0003800000 */
.L_x_2575:
        /* <DEDUP_REMOVED lines=10> */
[----:B------:R-:W0:Y:S02]  /*99d0*/  F2I.FTZ.U32.TRUNC.NTZ R3, R24 ;  /* 0x0000001800037305 */ /* 0x000e24000021f000 */
[----:B0-----:R0:W-:Y:S01]  /*99e0*/  STG.E.U16 desc[UR36][R8.64], R3 ;  /* 0x0000000308007986 */ /* 0x0011e2000c101524 */
[----:B------:R-:W-:Y:S05]  /*99f0*/  BRA `(.L_x_2580) ;  /* 0x0000000800487947 */ /* 0x000fea0003800000 */
.L_x_2590:
        /* <DEDUP_REMOVED lines=16> */
.L_x_2593:
[----:B------:R-:W-:-:S04]  /*9b00*/  SHF.R.U32.HI R24, RZ, 0x18, R24 ;  /* 0x00000018ff187819 */ /* 0x000fc80000011618 */
[----:B------:R-:W-:-:S04]  /*9b10*/  LOP3.LUT R3, R3, 0x80, R24, 0xf8, !PT ;  /* 0x0000008003037812 */ /* 0x000fc800078ef818 */
[----:B------:R-:W-:-:S07]  /*9b20*/  PRMT R4, R3, 0x7610, R4 ;  /* 0x0000761003047816 */ /* 0x000fce0000000004 */
.L_x_2592:
[----:B------:R-:W-:Y:S05]  /*9b30*/  BSYNC.RECONVERGENT B0 ;  /* 0x0000000000007941 */ /* 0x000fea0003800200 */
.L_x_2591:
[----:B------:R0:W-:Y:S01]  /*9b40*/  STG.E.U8 desc[UR36][R8.64], R4 ;  /* 0x0000000408007986 */ /* 0x0001e2000c101124 */
[----:B------:R-:W-:Y:S05]  /*9b50*/  BRA `(.L_x_2580) ;  /* 0x0000000400f07947 */ /* 0x000fea0003800000 */
.L_x_2589:
        /* <DEDUP_REMOVED lines=16> */
.L_x_2596:
[----:B------:R-:W-:-:S04]  /*9c60*/  SHF.R.U32.HI R24, RZ, 0x18, R24 ;  /* 0x00000018ff187819 */ /* 0x000fc80000011618 */
[----:B------:R-:W-:-:S04]  /*9c70*/  LOP3.LUT R3, R3, 0x80, R24, 0xf8, !PT ;  /* 0x0000008003037812 */ /* 0x000fc800078ef818 */
[----:B------:R-:W-:-:S07]  /*9c80*/  PRMT R4, R3, 0x7610, R4 ;  /* 0x0000761003047816 */ /* 0x000fce0000000004 */
.L_x_2595:
[----:B------:R-:W-:Y:S05]  /*9c90*/  BSYNC.RECONVERGENT B0 ;  /* 0x0000000000007941 */ /* 0x000fea0003800200 */
.L_x_2594:
[----:B------:R0:W-:Y:S01]  /*9ca0*/  STG.E.U8 desc[UR36][R8.64], R4 ;  /* 0x0000000408007986 */ /* 0x0001e2000c101124 */
[----:B------:R-:W-:Y:S05]  /*9cb0*/  BRA `(.L_x_2580) ;  /* 0x0000000400987947 */ /* 0x000fea0003800000 */
.L_x_2588:
[----:B------:R-:W-:-:S13]  /*9cc0*/  ISETP.NE.AND P0, PT, R0, 0x1c, PT ;  /* 0x0000001c0000780c */ /* 0x000fda0003f05270 */
[----:B------:R-:W-:Y:S05]  /*9cd0*/  @!P0 BRA `(.L_x_2597) ;  /* 0x0000000000588947 */ /* 0x000fea0003800000 */
[----:B------:R-:W-:-:S13]  /*9ce0*/  ISETP.NE.AND P0, PT, R0, 0x1d, PT ;  /* 0x0000001d0000780c */ /* 0x000fda0003f05270 */
[----:B------:R-:W-:Y:S05]  /*9cf0*/  @!P0 BRA `(.L_x_2598) ;  /* 0x0000000000448947 */ /* 0x000fea0003800000 */
[----:B------:R-:W-:-:S13]  /*9d00*/  ISETP.NE.AND P0, PT, R0, 0x2c, PT ;  /* 0x0000002c0000780c */ /* 0x000fda0003f05270 */
[----:B------:R-:W-:Y:S05]  /*9d10*/  @P0 BRA `(.L_x_2579) ;  /* 0x0000000000a80947 */ /* 0x000fea0003800000 */
        /* <DEDUP_REMOVED lines=15> */
.L_x_2598:
[----:B------:R-:W0:Y:S02]  /*9e10*/  F2I.U64.TRUNC R24, R24 ;  /* 0x0000001800187311 */ /* 0x000e24000020d800 */
[----:B0-----:R0:W-:Y:S01]  /*9e20*/  STG.E.64 desc[UR36][R8.64], R24 ;  /* 0x0000001808007986 */ /* 0x0011e2000c101b24 */
[----:B------:R-:W-:Y:S05]  /*9e30*/  BRA `(.L_x_2580) ;  /* 0x0000000400387947 */ /* 0x000fea0003800000 */
.L_x_2597:
[----:B------:R-:W0:Y:S02]  /*9e40*/  F2I.FTZ.U32.TRUNC.NTZ R3, R24 ;  /* 0x0000001800037305 */ /* 0x000e24000021f000 */
[----:B0-----:R0:W-:Y:S01]  /*9e50*/  STG.E desc[UR36][R8.64], R3 ;  /* 0x0000000308007986 */ /* 0x0011e2000c101924 */
[----:B------:R-:W-:Y:S05]  /*9e60*/  BRA `(.L_x_2580) ;  /* 0x00000004002c7947 */ /* 0x000fea0003800000 */
.L_x_2587:
[----:B------:R-:W-:-:S13]  /*9e70*/  ISETP.GT.AND P0, PT, R0, 0xe, PT ;  /* 0x0000000e0000780c */ /* 0x000fda0003f04270 */
[----:B------:R-:W-:Y:S05]  /*9e80*/  @P0 BRA `(.L_x_2599) ;  /* 0x0000000000340947 */ /* 0x000fea0003800000 */
[----:B------:R-:W-:-:S13]  /*9e90*/  ISETP.NE.AND P0, PT, R0, 0xa, PT ;  /* 0x0000000a0000780c */ /* 0x000fda0003f05270 */
[----:B------:R-:W-:Y:S05]  /*9ea0*/  @!P0 BRA `(.L_x_2600) ;  /* 0x0000000000188947 */ /* 0x000fea0003800000 */
[----:B------:R-:W-:-:S13]  /*9eb0*/  ISETP.NE.AND P0, PT, R0, 0xb, PT ;  /* 0x0000000b0000780c */ /* 0x000fda0003f05270 */
[----:B------:R-:W-:Y:S05]  /*9ec0*/  @P0 BRA `(.L_x_2579) ;  /* 0x00000000003c0947 */ /* 0x000fea0003800000 */
[----:B------:R-:W-:-:S04]  /*9ed0*/  FSETP.NEU.FTZ.AND P0, PT, R24, RZ, PT ;  /* 0x000000ff1800720b */ /* 0x000fc80003f1d000 */
[----:B------:R-:W-:-:S05]  /*9ee0*/  SEL R3, RZ, 0x1, !P0 ;  /* 0x00000001ff037807 */ /* 0x000fca0004000000 */
[----:B------:R0:W-:Y:S01]  /*9ef0*/  STG.E.U8 desc[UR36][R8.64], R3 ;  /* 0x0000000308007986 */ /* 0x0001e2000c101124 */
[----:B------:R-:W-:Y:S05]  /*9f00*/  BRA `(.L_x_2580) ;  /* 0x0000000400047947 */ /* 0x000fea0003800000 */
.L_x_2600:
[----:B------:R-:W-:Y:S01]  /*9f10*/  FMUL.FTZ R4, R24, 1 ;  /* 0x3f80000018047820 */ /* 0x000fe20000410000 */
[----:B------:R-:W-:-:S05]  /*9f20*/  CS2R R6, SRZ ;  /* 0x0000000000067805 */ /* 0x000fca000001ff00 */
[----:B------:R-:W0:Y:S02]  /*9f30*/  F2F.F64.F32 R4, R4 ;  /* 0x0000000400047310 */ /* 0x000e240000201800 */
[----:B0-----:R0:W-:Y:S01]  /*9f40*/  STG.E.128 desc[UR36][R8.64], R4 ;  /* 0x0000000408007986 */ /* 0x0011e2000c101d24 */
[----:B------:R-:W-:Y:S05]  /*9f50*/  BRA `(.L_x_2580) ;  /* 0x0000000000f07947 */ /* 0x000fea0003800000 */
.L_x_2599:
[----:B------:R-:W-:-:S13]  /*9f60*/  ISETP.NE.AND P0, PT, R0, 0xf, PT ;  /* 0x0000000f0000780c */ /* 0x000fda0003f05270 */
[----:B------:R-:W-:Y:S05]  /*9f70*/  @!P0 BRA `(.L_x_2601) ;  /* 0x0000000000e08947 */ /* 0x000fea0003800000 */
[----:B------:R-:W-:-:S13]  /*9f80*/  ISETP.NE.AND P0, PT, R0, 0x17, PT ;  /* 0x000000170000780c */ /* 0x000fda0003f05270 */
[----:B------:R-:W-:Y:S05]  /*9f90*/  @!P0 BRA `(.L_x_2602) ;  /* 0x00000000008c8947 */ /* 0x000fea0003800000 */
[----:B------:R-:W-:-:S13]  /*9fa0*/  ISETP.NE.AND P0, PT, R0, 0x18, PT ;  /* 0x000000180000780c */ /* 0x000fda0003f05270 */
[----:B------:R-:W-:Y:S05]  /*9fb0*/  @!P0 BRA `(.L_x_2603) ;  /* 0x0000000000448947 */ /* 0x000fea0003800000 */
.L_x_2579:
        /* <DEDUP_REMOVED lines=16> */
.L_x_2604:
[----:B------:R-:W-:Y:S05]  /*a0c0*/  BRA `(.L_x_2580) ;  /* 0x0000000000947947 */ /* 0x000fea0003800000 */
.L_x_2603:
        /* <DEDUP_REMOVED lines=12> */
.L_x_2606:
[----:B------:R-:W-:Y:S05]  /*a190*/  BSYNC.RECONVERGENT B0 ;  /* 0x0000000000007941 */ /* 0x000fea0003800200 */
.L_x_2605:
[----:B------:R-:W-:-:S05]  /*a1a0*/  LOP3.LUT R3, R0, 0x80, R5, 0xf8, !PT ;  /* 0x0000008000037812 */ /* 0x000fca00078ef805 */
[----:B------:R0:W-:Y:S01]  /*a1b0*/  STG.E.U8 desc[UR36][R8.64], R3 ;  /* 0x0000000308007986 */ /* 0x0001e2000c101124 */
[----:B------:R-:W-:Y:S05]  /*a1c0*/  BRA `(.L_x_2580) ;  /* 0x0000000000547947 */ /* 0x000fea0003800000 */
.L_x_2602:
        /* <DEDUP_REMOVED lines=11> */
.L_x_2608:
[----:B------:R-:W-:Y:S01]  /*a280*/  IMAD.MOV.U32 R0, RZ, RZ, 0x7f ;  /* 0x0000007fff007424 */ /* 0x000fe200078e00ff */
[----:B------:R-:W-:-:S04]  /*a290*/  ISETP.GT.U32.AND P0, PT, R4, 0x7f800000, PT ;  /* 0x7f8000000400780c */ /* 0x000fc80003f04070 */
[----:B------:R-:W-:-:S09]  /*a2a0*/  SEL R0, R0, 0x7c, P0 ;  /* 0x0000007c00007807 */ /* 0x000fd20000000000 */
.L_x_2609:
[----:B------:R-:W-:Y:S05]  /*a2b0*/  BSYNC.RECONVERGENT B0 ;  /* 0x0000000000007941 */ /* 0x000fea0003800200 */
.L_x_2607:
[----:B------:R-:W-:-:S04]  /*a2c0*/  SHF.R.U32.HI R3, RZ, 0x18, R24 ;  /* 0x00000018ff037819 */ /* 0x000fc80000011618 */
[----:B------:R-:W-:-:S05]  /*a2d0*/  LOP3.LUT R3, R0, 0x80, R3, 0xf8, !PT ;  /* 0x0000008000037812 */ /* 0x000fca00078ef803 */
[----:B------:R0:W-:Y:S01]  /*a2e0*/  STG.E.U8 desc[UR36][R8.64], R3 ;  /* 0x0000000308007986 */ /* 0x0001e2000c101124 */
[----:B------:R-:W-:Y:S05]  /*a2f0*/  BRA `(.L_x_2580) ;  /* 0x0000000000087947 */ /* 0x000fea0003800000 */
.L_x_2601:
[----:B------:R-:W-:-:S05]  /*a300*/  F2FP.BF16.F32.PACK_AB R24, RZ, R24 ;  /* 0x00000018ff18723e */ /* 0x000fca00000010ff */
[----:B------:R0:W-:Y:S02]  /*a310*/  STG.E.U16 desc[UR36][R8.64], R24 ;  /* 0x0000001808007986 */ /* 0x0001e4000c101524 */
.L_x_2580:
[----:B------:R-:W-:-:S07]  /*a320*/  VIADD R27, R27, 0x80 ;  /* 0x000000801b1b7836 */ /* 0x000fce0000000000 */
.L_x_2539:
[----:B------:R-:W-:Y:S05]  /*a330*/  BSYNC.RECONVERGENT B6 ;  /* 0x0000000000067941 */ /* 0x000fea0003800200 */
.L_x_2538:
[----:B------:R-:W-:-:S13]  /*a340*/  ISETP.GE.AND P0, PT, R27, R26, PT ;  /* 0x0000001a1b00720c */ /* 0x000fda0003f06270 */
[----:B------:R-:W-:Y:S05]  /*a350*/  @P0 EXIT ;  /* 0x000000000000094d */ /* 0x000fea0003800000 */
[----:B0-2-4-:R-:W0:Y:S01]  /*a360*/  LDC.64 R4, c[0x0][0x398] ;  /* 0x0000e600ff047b82 */ /* 0x015e220000000a00 */
[----:B------:R-:W3:Y:S01]  /*a370*/  LDCU UR4, c[0x0][0x3c4] ;  /* 0x00007880ff0477ac */ /* 0x000ee20008000800 */
[----:B-1----:R-:W-:Y:S01]  /*a380*/  PRMT R0, R17, 0x9910, RZ ;  /* 0x0000991011007816 */ /* 0x002fe200000000ff */
[----:B------:R-:W-:-:S03]  /*a390*/  IMAD R2, R2, 0x200, R27 ;  /* 0x0000020002027824 */ /* 0x000fc600078e021b */
[----:B------:R-:W-:Y:S01]  /*a3a0*/  ISETP.GT.AND P1, PT, R0, 0x9, PT ;  /* 0x000000090000780c */ /* 0x000fe20003f24270 */
[----:B---3--:R-:W-:-:S05]  /*a3b0*/  IMAD R3, R2, UR4, RZ ;  /* 0x0000000402037c24 */ /* 0x008fca000f8e02ff */
        /* <DEDUP_REMOVED lines=12> */
[----:B0-----:R-:W-:Y:S01]  /*a480*/  STG.E.U8 desc[UR36][R2.64], R5 ;  /* 0x0000000502007986 */ /* 0x001fe2000c101124 */
[----:B------:R-:W-:Y:S05]  /*a490*/  EXIT ;  /* 0x000000000000794d */ /* 0x000fea0003800000 */
.L_x_2613:
[----:B-----5:R-:W0:Y:S02]  /*a4a0*/  F2I.S64.TRUNC R16, R16 ;  /* 0x0000001000107311 */ /* 0x020e24000020d900 */
[----:B0-----:R-:W-:-:S05]  /*a4b0*/  IMAD.MOV.U32 R5, RZ, RZ, R16 ;  /* 0x000000ffff057224 */ /* 0x001fca00078e0010 */
[----:B------:R-:W-:Y:S01]  /*a4c0*/  STG.E.U8 desc[UR36][R2.64], R5 ;  /* 0x0000000502007986 */ /* 0x000fe2000c101124 */
[----:B------:R-:W-:Y:S05]  /*a4d0*/  EXIT ;  /* 0x000000000000794d */ /* 0x000fea0003800000 */
.L_x_2612:
[----:B------:R-:W-:-:S13]  /*a4e0*/  ISETP.NE.AND P0, PT, R0, 0x2, PT ;  /* 0x000000020000780c */ /* 0x000fda0003f05270 */
[----:B------:R-:W-:Y:S05]  /*a4f0*/  @!P0 BRA `(.L_x_2615) ;  /* 0x0000000000288947 */ /* 0x000fea0003800000 */
[----:B------:R-:W-:-:S13]  /*a500*/  ISETP.NE.AND P0, PT, R0, 0x3, PT ;  /* 0x000000030000780c */ /* 0x000fda0003f05270 */
[----:B------:R-:W-:Y:S05]  /*a510*/  @!P0 BRA `(.L_x_2616) ;  /* 0x0000000000148947 */ /* 0x000fea0003800000 */
[----:B------:R-:W-:-:S13]  /*a520*/  ISETP.NE.AND P0, PT, R0, 0x4, PT ;  /* 0x000000040000780c */ /* 0x000fda0003f05270 */
[----:B------:R-:W-:Y:S05]  /*a530*/  @P0 BRA `(.L_x_2614) ;  /* 0x0000000800380947 */ /* 0x000fea0003800000 */
[----:B-----5:R-:W0:Y:S02]  /*a540*/  F2I.S64.TRUNC R16, R16 ;  /* 0x0000001000107311 */ /* 0x020e24000020d900 */
[----:B0-----:R-:W-:Y:S01]  /*a550*/  STG.E.64 desc[UR36][R2.64], R16 ;  /* 0x0000001002007986 */ /* 0x001fe2000c101b24 */
[----:B------:R-:W-:Y:S05]  /*a560*/  EXIT ;  /* 0x000000000000794d */ /* 0x000fea0003800000 */
.L_x_2616:
[----:B-----5:R-:W0:Y:S02]  /*a570*/  F2I.FTZ.TRUNC.NTZ R5, R16 ;  /* 0x0000001000057305 */ /* 0x020e24000021f100 */
[----:B0-----:R-:W-:Y:S01]  /*a580*/  STG.E desc[UR36][R2.64], R5 ;  /* 0x0000000502007986 */ /* 0x001fe2000c101924 */
[----:B------:R-:W-:Y:S05]  /*a590*/  EXIT ;  /* 0x000000000000794d */ /* 0x000fea0003800000 */
.L_x_2615:
[----:B-----5:R-:W0:Y:S02]  /*a5a0*/  F2I.FTZ.TRUNC.NTZ R5, R16 ;  /* 0x0000001000057305 */ /* 0x020e24000021f100 */
[----:B0-----:R-:W-:Y:S01]  /*a5b0*/  STG.E.U16 desc[UR36][R2.64], R5 ;  /* 0x0000000502007986 */ /* 0x001fe2000c101524 */
[----:B------:R-:W-:Y:S05]  /*a5c0*/  EXIT ;  /* 0x000000000000794d */ /* 0x000fea0003800000 */
.L_x_2611:
[----:B------:R-:W-:-:S13]  /*a5d0*/  ISETP.GT.AND P0, PT, R0, 0x6, PT ;  /* 0x000000060000780c */ /* 0x000fda0003f04270 */
[----:B------:R-:W-:Y:S05]  /*a5e0*/  @P0 BRA `(.L_x_2617) ;  /* 0x0000000000240947 */ /* 0x000fea0003800000 */
[----:B------:R-:W-:-:S13]  /*a5f0*/  ISETP.NE.AND P0, PT, R0, 0x5, PT ;  /* 0x000000050000780c */ /* 0x000fda0003f05270 */
[----:B------:R-:W-:Y:S05]  /*a600*/  @!P0 BRA `(.L_x_2618) ;  /* 0x0000000000108947 */ /* 0x000fea0003800000 */
[----:B------:R-:W-:-:S13]  /*a610*/  ISETP.NE.AND P0, PT, R0, 0x6, PT ;  /* 0x000000060000780c */ /* 0x000fda0003f05270 */
[----:B------:R-:W-:Y:S05]  /*a620*/  @P0 BRA `(.L_x_2614) ;  /* 0x0000000400fc0947 */ /* 0x000fea0003800000 */
[----:B-----5:R-:W-:Y:S01]  /*a630*/  STG.E desc[UR36][R2.64], R16 ;  /* 0x0000001002007986 */ /* 0x020fe2000c101924 */
[----:B------:R-:W-:Y:S05]  /*a640*/  EXIT ;  /* 0x000000000000794d */ /* 0x000fea0003800000 */
.L_x_2618:
[----:B-----5:R-:W-:-:S05]  /*a650*/  F2FP.F16.F32.PACK_AB R16, RZ, R16 ;  /* 0x00000010ff10723e */ /* 0x020fca00000000ff */
[----:B------:R-:W-:Y:S01]  /*a660*/  STG.E.U16 desc[UR36][R2.64], R16 ;  /* 0x0000001002007986 */ /* 0x000fe2000c101524 */
[----:B------:R-:W-:Y:S05]  /*a670*/  EXIT ;  /* 0x000000000000794d */ /* 0x000fea0003800000 */
.L_x_2617:
[----:B------:R-:W-:-:S13]  /*a680*/  ISETP.NE.AND P0, PT, R0, 0x7, PT ;  /* 0x000000070000780c */ /* 0x000fda0003f05270 */
[----:B------:R-:W-:Y:S05]  /*a690*/  @!P0 BRA `(.L_x_2619) ;  /* 0x00000000002c8947 */ /* 0x000fea0003800000 */
[----:B------:R-:W-:-:S13]  /*a6a0*/  ISETP.NE.AND P0, PT, R0, 0x8, PT ;  /* 0x000000080000780c */ /* 0x000fda0003f05270 */
[----:B------:R-:W-:Y:S05]  /*a6b0*/  @!P0 BRA `(.L_x_2620) ;  /* 0x0000000000148947 */ /* 0x000fea0003800000 */
[----:B------:R-:W-:-:S13]  /*a6c0*/  ISETP.NE.AND P0, PT, R0, 0x9, PT ;  /* 0x000000090000780c */ /* 0x000fda0003f05270 */
[----:B------:R-:W-:Y:S05]  /*a6d0*/  @P0 BRA `(.L_x_2614) ;  /* 0x0000000400d00947 */ /* 0x000fea0003800000 */
[----:B------:R-:W-:-:S05]  /*a6e0*/  IMAD.MOV.U32 R17, RZ, RZ, RZ ;  /* 0x000000ffff117224 */ /* 0x000fca00078e00ff */
[----:B-----5:R-:W-:Y:S01]  /*a6f0*/  STG.E.64 desc[UR36][R2.64], R16 ;  /* 0x0000001002007986 */ /* 0x020fe2000c101b24 */
[----:B------:R-:W-:Y:S05]  /*a700*/  EXIT ;  /* 0x000000000000794d */ /* 0x000fea0003800000 */
.L_x_2620:
[----:B-----5:R-:W-:-:S04]  /*a710*/  F2FP.F16.F32.PACK_AB R5, RZ, R16 ;  /* 0x00000010ff05723e */ /* 0x020fc800000000ff */
[----:B------:R-:W-:-:S05]  /*a720*/  PRMT R5, R5, 0x5410, RZ ;  /* 0x0000541005057816 */ /* 0x000fca00000000ff */
[----:B------:R-:W-:Y:S01]  /*a730*/  STG.E desc[UR36][R2.64], R5 ;  /* 0x0000000502007986 */ /* 0x000fe2000c101924 */
[----:B------:R-:W-:Y:S05]  /*a740*/  EXIT ;  /* 0x000000000000794d */ /* 0x000fea0003800000 */
.L_x_2619:
[----:B-----5:R-:W-:-:S06]  /*a750*/  FMUL.FTZ R4, R16, 1 ;  /* 0x3f80000010047820 */ /* 0x020fcc0000410000 */
[----:B------:R-:W0:Y:S02]  /*a760*/  F2F.F64.F32 R4, R4 ;  /* 0x0000000400047310 */ /* 0x000e240000201800 */
[----:B0-----:R-:W-:Y:S01]  /*a770*/  STG.E.64 desc[UR36][R2.64], R4 ;  /* 0x0000000402007986 */ /* 0x001fe2000c101b24 */
[----:B------:R-:W-:Y:S05]  /*a780*/  EXIT ;  /* 0x000000000000794d */ /* 0x000fea0003800000 */
.L_x_2610:
        /* <DEDUP_REMOVED lines=11> */
[----:B0-----:R-:W-:Y:S01]  /*a840*/  STG.E.U16 desc[UR36][R2.64], R5 ;  /* 0x0000000502007986 */ /* 0x001fe2000c101524 */
[----:B------:R-:W-:Y:S05]  /*a850*/  EXIT ;  /* 0x000000000000794d */ /* 0x000fea0003800000 */
.L_x_2624:
        /* <DEDUP_REMOVED lines=16> */
.L_x_2627:
[----:B------:R-:W-:-:S04]  /*a960*/  SHF.R.U32.HI R16, RZ, 0x18, R16 ;  /* 0x00000018ff107819 */ /* 0x000fc80000011610 */
[----:B------:R-:W-:-:S04]  /*a970*/  LOP3.LUT R5, R5, 0x80, R16, 0xf8, !PT ;  /* 0x0000008005057812 */ /* 0x000fc800078ef810 */
[----:B------:R-:W-:-:S07]  /*a980*/  PRMT R0, R5, 0x7610, R0 ;  /* 0x0000761005007816 */ /* 0x000fce0000000000 */
.L_x_2626:
[----:B------:R-:W-:Y:S05]  /*a990*/  BSYNC.RECONVERGENT B0 ;  /* 0x0000000000007941 */ /* 0x000fea0003800200 */
.L_x_2625:
[----:B------:R-:W-:Y:S01]  /*a9a0*/  STG.E.U8 desc[UR36][R2.64], R0 ;  /* 0x0000000002007986 */ /* 0x000fe2000c101124 */
[----:B------:R-:W-:Y:S05]  /*a9b0*/  EXIT ;  /* 0x000000000000794d */ /* 0x000fea0003800000 */
.L_x_2623:
        /* <DEDUP_REMOVED lines=16> */
.L_x_2630:
[----:B------:R-:W-:-:S04]  /*aac0*/  SHF.R.U32.HI R16, RZ, 0x18, R16 ;  /* 0x00000018ff107819 */ /* 0x000fc80000011610 */
[----:B------:R-:W-:-:S04]  /*aad0*/  LOP3.LUT R5, R5, 0x80, R16, 0xf8, !PT ;  /* 0x0000008005057812 */ /* 0x000fc800078ef810 */
[----:B------:R-:W-:-:S07]  /*aae0*/  PRMT R0, R5, 0x7610, R0 ;  /* 0x0000761005007816 */ /* 0x000fce0000000000 */
.L_x_2629:
[----:B------:R-:W-:Y:S05]  /*aaf0*/  BSYNC.RECONVERGENT B0 ;  /* 0x0000000000007941 */ /* 0x000fea0003800200 */
.L_x_2628:
[----:B------:R-:W-:Y:S01]  /*ab00*/  STG.E.U8 desc[UR36][R2.64], R0 ;  /* 0x0000000002007986 */ /* 0x000fe2000c101124 */
[----:B------:R-:W-:Y:S05]  /*ab10*/  EXIT ;  /* 0x000000000000794d */ /* 0x000fea0003800000 */
.L_x_2622:
        /* <DEDUP_REMOVED lines=21> */
.L_x_2632:
[----:B-----5:R-:W0:Y:S02]  /*ac70*/  F2I.U64.TRUNC R16, R16 ;  /* 0x0000001000107311 */ /* 0x020e24000020d800 */
[----:B0-----:R-:W-:Y:S01]  /*ac80*/  STG.E.64 desc[UR36][R2.64], R16 ;  /* 0x0000001002007986 */ /* 0x001fe2000c101b24 */
[----:B------:R-:W-:Y:S05]  /*ac90*/  EXIT ;  /* 0x000000000000794d */ /* 0x000fea0003800000 */
.L_x_2631:
[----:B-----5:R-:W0:Y:S02]  /*aca0*/  F2I.FTZ.U32.TRUNC.NTZ R5, R16 ;  /* 0x0000001000057305 */ /* 0x020e24000021f000 */
[----:B0-----:R-:W-:Y:S01]  /*acb0*/  STG.E desc[UR36][R2.64], R5 ;  /* 0x0000000502007986 */ /* 0x001fe2000c101924 */
[----:B------:R-:W-:Y:S05]  /*acc0*/  EXIT ;  /* 0x000000000000794d */ /* 0x000fea0003800000 */
.L_x_2621:
        /* <DEDUP_REMOVED lines=8> */
[----:B------:R-:W-:Y:S01]  /*ad50*/  STG.E.U8 desc[UR36][R2.64], R5 ;  /* 0x0000000502007986 */ /* 0x000fe2000c101124 */
[----:B------:R-:W-:Y:S05]  /*ad60*/  EXIT ;  /* 0x000000000000794d */ /* 0x000fea0003800000 */
.L_x_2634:
[----:B-----5:R-:W-:Y:S01]  /*ad70*/  FMUL.FTZ R4, R16, 1 ;  /* 0x3f80000010047820 */ /* 0x020fe20000410000 */
[----:B------:R-:W-:-:S05]  /*ad80*/  CS2R R6, SRZ ;  /* 0x0000000000067805 */ /* 0x000fca000001ff00 */
[----:B------:R-:W0:Y:S02]  /*ad90*/  F2F.F64.F32 R4, R4 ;  /* 0x0000000400047310 */ /* 0x000e240000201800 */
[----:B0-----:R-:W-:Y:S01]  /*ada0*/  STG.E.128 desc[UR36][R2.64], R4 ;  /* 0x0000000402007986 */ /* 0x001fe2000c101d24 */
[----:B------:R-:W-:Y:S05]  /*adb0*/  EXIT ;  /* 0x000000000000794d */ /* 0x000fea0003800000 */
.L_x_2633:
[----:B------:R-:W-:-:S13]  /*adc0*/  ISETP.NE.AND P0, PT, R0, 0xf, PT ;  /* 0x0000000f0000780c */ /* 0x000fda0003f05270 */
[----:B------:R-:W-:Y:S05]  /*add0*/  @!P0 BRA `(.L_x_2635) ;  /* 0x0000000000e08947 */ /* 0x000fea0003800000 */
[----:B------:R-:W-:-:S13]  /*ade0*/  ISETP.NE.AND P0, PT, R0, 0x17, PT ;  /* 0x000000170000780c */ /* 0x000fda0003f05270 */
[----:B------:R-:W-:Y:S05]  /*adf0*/  @!P0 BRA `(.L_x_2636) ;  /* 0x00000000008c8947 */ /* 0x000fea0003800000 */
[----:B------:R-:W-:-:S13]  /*ae00*/  ISETP.NE.AND P0, PT, R0, 0x18, PT ;  /* 0x000000180000780c */ /* 0x000fda0003f05270 */
[----:B------:R-:W-:Y:S05]  /*ae10*/  @!P0 BRA `(.L_x_2637) ;  /* 0x0000000000448947 */ /* 0x000fea0003800000 */
.L_x_2614:
        /* <DEDUP_REMOVED lines=15> */
[----:B--2--5:R-:W-:Y:S05]  /*af10*/  CALL.ABS.NOINC R2 ;  /* 0x0000000002007343 */ /* 0x024fea0003c00000 */
.L_x_2638:
[----:B------:R-:W-:Y:S05]  /*af20*/  EXIT ;  /* 0x000000000000794d */ /* 0x000fea0003800000 */
.L_x_2637:
        /* <DEDUP_REMOVED lines=12> */
.L_x_2640:
[----:B------:R-:W-:Y:S05]  /*aff0*/  BSYNC.RECONVERGENT B0 ;  /* 0x0000000000007941 */ /* 0x000fea0003800200 */
.L_x_2639:
[----:B------:R-:W-:-:S05]  /*b000*/  LOP3.LUT R5, R0, 0x80, R7, 0xf8, !PT ;  /* 0x0000008000057812 */ /* 0x000fca00078ef807 */
[----:B------:R-:W-:Y:S01]  /*b010*/  STG.E.U8 desc[UR36][R2.64], R5 ;  /* 0x0000000502007986 */ /* 0x000fe2000c101124 */
[----:B------:R-:W-:Y:S05]  /*b020*/  EXIT ;  /* 0x000000000000794d */ /* 0x000fea0003800000 */
.L_x_2636:
        /* <DEDUP_REMOVED lines=11> */
.L_x_2642:
[----:B------:R-:W-:Y:S01]  /*b0e0*/  IMAD.MOV.U32 R0, RZ, RZ, 0x7f ;  /* 0x0000007fff007424 */ /* 0x000fe200078e00ff */
[----:B------:R-:W-:-:S04]  /*b0f0*/  ISETP.GT.U32.AND P0, PT, R4, 0x7f800000, PT ;  /* 0x7f8000000400780c */ /* 0x000fc80003f04070 */
[----:B------:R-:W-:-:S09]  /*b100*/  SEL R0, R0, 0x7c, P0 ;  /* 0x0000007c00007807 */ /* 0x000fd20000000000 */
.L_x_2643:
[----:B------:R-:W-:Y:S05]  /*b110*/  BSYNC.RECONVERGENT B0 ;  /* 0x0000000000007941 */ /* 0x000fea0003800200 */
.L_x_2641:
[----:B------:R-:W-:-:S04]  /*b120*/  SHF.R.U32.HI R5, RZ, 0x18, R16 ;  /* 0x00000018ff057819 */ /* 0x000fc80000011610 */
[----:B------:R-:W-:-:S05]  /*b130*/  LOP3.LUT R5, R0, 0x80, R5, 0xf8, !PT ;  /* 0x0000008000057812 */ /* 0x000fca00078ef805 */
[----:B------:R-:W-:Y:S01]  /*b140*/  STG.E.U8 desc[UR36][R2.64], R5 ;  /* 0x0000000502007986 */ /* 0x000fe2000c101124 */
[----:B------:R-:W-:Y:S05]  /*b150*/  EXIT ;  /* 0x000000000000794d */ /* 0x000fea0003800000 */
.L_x_2635:
[----:B-----5:R-:W-:-:S05]  /*b160*/  F2FP.BF16.F32.PACK_AB R16, RZ, R16 ;  /* 0x00000010ff10723e */ /* 0x020fca00000010ff */
[----:B------:R-:W-:Y:S01]  /*b170*/  STG.E.U16 desc[UR36][R2.64], R16 ;  /* 0x0000001002007986 */ /* 0x000fe2000c101524 */
[----:B------:R-:W-:Y:S05]  /*b180*/  EXIT ;  /* 0x000000000000794d */ /* 0x000fea0003800000 */
.L_x_2644:
        /* <DEDUP_REMOVED lines=15> */
.L_x_7570:


//--------------------- .text._ZN2at6native18elementwise_kernelILi128ELi2EZNS0_22gpu_kernel_impl_nocastIZZZNS0_65_GLOBAL__N__cd49fe81_27_ActivationSoftplusKernel_cu_9e10b42f_310024softplus_backward_kernelERNS_18TensorIteratorBaseERKN3c106ScalarES9_ENKUlvE_clEvENKUlvE0_clEvEUlffE_EEvS5_RKT_EUliE_EEviT1_ --------------------------
	.section	.text._ZN2at6native18elementwise_kernelILi128ELi2EZNS0_22gpu_kernel_impl_nocastIZZZNS0_65_GLOBAL__N__cd49fe81_27_ActivationSoftplusKernel_cu_9e10b42f_310024softplus_backward_kernelERNS_18TensorIteratorBaseERKN3c106ScalarES9_ENKUlvE_clEvENKUlvE0_clEvEUlffE_EEvS5_RKT_EUliE_EEviT1_,"ax",@progbits
	.align	128
        .global         _ZN2at6native18elementwise_kernelILi128ELi2EZNS0_22gpu_kernel_impl_nocastIZZZNS0_65_GLOBAL__N__cd49fe81_27_ActivationSoftplusKernel_cu_9e10b42f_310024softplus_backward_kernelERNS_18TensorIteratorBaseERKN3c106ScalarES9_ENKUlvE_clEvENKUlvE0_clEvEUlffE_EEvS5_RKT_EUliE_EEviT1_
        .type           _ZN2at6native18elementwise_kernelILi128ELi2EZNS0_22gpu_kernel_impl_nocastIZZZNS0_65_GLOBAL__N__cd49fe81_27_ActivationSoftplusKernel_cu_9e10b42f_310024softplus_backward_kernelERNS_18TensorIteratorBaseERKN3c106ScalarES9_ENKUlvE_clEvENKUlvE0_clEvEUlffE_EEvS5_RKT_EUliE_EEviT1_,@function
        .size           _ZN2at6native18elementwise_kernelILi128ELi2EZNS0_22gpu_kernel_impl_nocastIZZZNS0_65_GLOBAL__N__cd49fe81_27_ActivationSoftplusKernel_cu_9e10b42f_310024softplus_backward_kernelERNS_18TensorIteratorBaseERKN3c106ScalarES9_ENKUlvE_clEvENKUlvE0_clEvEUlffE_EEvS5_RKT_EUliE_EEviT1_,(.L_x_7571 - _ZN2at6native18elementwise_kernelILi128ELi2EZNS0_22gpu_kernel_impl_nocastIZZZNS0_65_GLOBAL__N__cd49fe81_27_ActivationSoftplusKernel_cu_9e10b42f_310024softplus_backward_kernelERNS_18TensorIteratorBaseERKN3c106ScalarES9_ENKUlvE_clEvENKUlvE0_clEvEUlffE_EEvS5_RKT_EUliE_EEviT1_)
        .other          _ZN2at6native18elementwise_kernelILi128ELi2EZNS0_22gpu_kernel_impl_nocastIZZZNS0_65_GLOBAL__N__cd49fe81_27_ActivationSoftplusKernel_cu_9e10b42f_310024softplus_backward_kernelERNS_18TensorIteratorBaseERKN3c106ScalarES9_ENKUlvE_clEvENKUlvE0_clEvEUlffE_EEvS5_RKT_EUliE_EEviT1_,@"STO_CUDA_ENTRY STV_DEFAULT"
_ZN2at6native18elementwise_kernelILi128ELi2EZNS0_22gpu_kernel_impl_nocastIZZZNS0_65_GLOBAL__N__cd49fe81_27_ActivationSoftplusKernel_cu_9e10b42f_310024softplus_backward_kernelERNS_18TensorIteratorBaseERKN3c106ScalarES9_ENKUlvE_clEvENKUlvE0_clEvEUlffE_EEvS5_RKT_EUliE_EEviT1_:
.text._ZN2at6native18elementwise_kernelILi128ELi2EZNS0_22gpu_kernel_impl_nocastIZZZNS0_65_GLOBAL__N__cd49fe81_27_ActivationSoftplusKernel_cu_9e10b42f_310024softplus_backward_kernelERNS_18TensorIteratorBaseERKN3c106ScalarES9_ENKUlvE_clEvENKUlvE0_clEvEUlffE_EEvS5_RKT_EUliE_EEviT1_:
        /* <DEDUP_REMOVED lines=10> */
[----:B------:R-:W-:Y:S01]  /*00a0*/  BSSY.RECONVERGENT B0, `(.L_x_2646) ;  /* 0x0000013000007945 */ /* 0x000fe20003800200 */
[----:B0-----:R-:W-:-:S13]  /*00b0*/  ISETP.GE.AND P0, PT, R3, UR4, PT ;  /* 0x0000000403007c0c */ /* 0x001fda000bf06270 */
[----:B------:R-:W-:Y:S05]  /*00c0*/  @P0 BRA `(.L_x_2647) ;  /* 0x0000000000400947 */ /* 0x000fea0003800000 */
[----:B------:R-:W0:Y:S01]  /*00d0*/  LDC.64 R6, c[0x0][0x5f8] ;  /* 0x00017e00ff067b82 */ /* 0x000e220000000a00 */
[----:B------:R-:W1:Y:S01]  /*00e0*/  LDCU.64 UR8, c[0x0][0x600] ;  /* 0x0000c000ff0877ac */ /* 0x000e620008000a00 */
[----:B0-----:R-:W1:Y:S06]  /*00f0*/  LDG.E R6, desc[UR6][R6.64] ;  /* 0x0000000606067981 */ /* 0x001e6c000c1e1900 */
[----:B------:R-:W0:Y:S02]  /*0100*/  LDC.64 R4, c[0x0][0x5f0] ;  /* 0x00017c00ff047b82 */ /* 0x000e240000000a00 */
[----:B0-----:R-:W2:Y:S06]  /*0110*/  LDG.E R11, desc[UR6][R4.64] ;  /* 0x00000006040b7981 */ /* 0x001eac000c1e1900 */
[----:B------:R-:W0:Y:S01]  /*0120*/  LDC.64 R8, c[0x0][0x5e8] ;  /* 0x00017a00ff087b82 */ /* 0x000e220000000a00 */
[----:B------:R-:W-:Y:S01]  /*0130*/  IADD3 R3, PT, PT, R3, 0x80, RZ ;  /* 0x0000008003037810 */ /* 0x000fe20007ffe0ff */
[----:B-1----:R-:W-:-:S05]  /*0140*/  FMUL.FTZ R0, R6, UR8 ;  /* 0x0000000806007c20 */ /* 0x002fca0008410000 */
[----:B------:R-:W-:-:S13]  /*0150*/  FSETP.GT.FTZ.AND P0, PT, R0, UR9, PT ;  /* 0x0000000900007c0b */ /* 0x000fda000bf14000 */
[----:B------:R-:W-:-:S06]  /*0160*/  @!P0 FMUL.FTZ R0, R0, 1.4426950216293334961 ;  /* 0x3fb8aa3b00008820 */ /* 0x000fcc0000410000 */
[----:B------:R-:W1:Y:S02]  /*0170*/  @!P0 MUFU.EX2 R0, R0 ;  /* 0x0000000000008308 */ /* 0x000e640000000800 */
[----:B-1----:R-:W-:Y:S01]  /*0180*/  @!P0 FADD.FTZ R10, R0, 1 ;  /* 0x3f800000000a8421 */ /* 0x002fe20000010000 */
[----:B--2---:R-:W-:-:S05]  /*0190*/  @!P0 FMUL.FTZ R2, R11, R0 ;  /* 0x000000000b028220 */ /* 0x004fca0000410000 */
[----:B------:R-:W1:Y:S02]  /*01a0*/  @!P0 MUFU.RCP R13, R10 ;  /* 0x0000000a000d8308 */ /* 0x000e640000001000 */
[----:B-1----:R-:W-:-:S05]  /*01b0*/  @!P0 FMUL.FTZ R11, R2, R13 ;  /* 0x0000000d020b8220 */ /* 0x002fca0000410000 */
[----:B0-----:R0:W-:Y:S02]  /*01c0*/  STG.E desc[UR6][R8.64], R11 ;  /* 0x0000000b08007986 */ /* 0x0011e4000c101906 */
.L_x_2647:
[----:B------:R-:W-:Y:S05]  /*01d0*/  BSYNC.RECONVERGENT B0 ;  /* 0x0000000000007941 */ /* 0x000fea0003800200 */
.L_x_2646:
[----:B------:R-:W-:-:S13]  /*01e0*/  ISETP.GE.AND P0, PT, R3, UR4, PT ;  /* 0x0000000403007c0c */ /* 0x000fda000bf06270 */
[----:B------:R-:W-:Y:S05]  /*01f0*/  @P0 EXIT ;  /* 0x000000000000094d */ /* 0x000fea0003800000 */
[----:B------:R-:W1:Y:S01]  /*0200*/  LDC.64 R4, c[0x0][0x5f8] ;  /* 0x00017e00ff047b82 */ /* 0x000e620000000a00 */
[----:B------:R-:W2:Y:S01]  /*0210*/  LDCU.64 UR4, c[0x0][0x600] ;  /* 0x0000c000ff0477ac */ /* 0x000ea20008000a00 */
[----:B-1----:R-:W2:Y:S06]  /*0220*/  LDG.E R4, desc[UR6][R4.64] ;  /* 0x0000000604047981 */ /* 0x002eac000c1e1900 */
[----:B------:R-:W0:Y:S02]  /*0230*/  LDC.64 R2, c[0x0][0x5f0] ;  /* 0x00017c00ff027b82 */ /* 0x000e240000000a00 */
[----:B0-----:R-:W3:Y:S06]  /*0240*/  LDG.E R9, desc[UR6][R2.64] ;  /* 0x0000000602097981 */ /* 0x001eec000c1e1900 */
[----:B------:R-:W0:Y:S01]  /*0250*/  LDC.64 R6, c[0x0][0x5e8] ;  /* 0x00017a00ff067b82 */ /* 0x000e220000000a00 */
[----:B--2---:R-:W-:-:S05]  /*0260*/  FMUL.FTZ R0, R4, UR4 ;  /* 0x0000000404007c20 */ /* 0x004fca0008410000 */
[----:B------:R-:W-:-:S13]  /*0270*/  FSETP.GT.FTZ.AND P0, PT, R0, UR5, PT ;  /* 0x0000000500007c0b */ /* 0x000fda000bf14000 */
[----:B------:R-:W-:-:S06]  /*0280*/  @!P0 FMUL.FTZ R0, R0, 1.4426950216293334961 ;  /* 0x3fb8aa3b00008820 */ /* 0x000fcc0000410000 */
[----:B------:R-:W1:Y:S02]  /*0290*/  @!P0 MUFU.EX2 R0, R0 ;  /* 0x0000000000008308 */ /* 0x000e640000000800 */
[----:B-1----:R-:W-:Y:S01]  /*02a0*/  @!P0 FADD.FTZ R8, R0, 1 ;  /* 0x3f80000000088421 */ /* 0x002fe20000010000 */
[----:B---3--:R-:W-:-:S05]  /*02b0*/  @!P0 FMUL.FTZ R4, R9, R0 ;  /* 0x0000000009048220 */ /* 0x008fca0000410000 */
[----:B------:R-:W1:Y:S02]  /*02c0*/  @!P0 MUFU.RCP R11, R8 ;  /* 0x00000008000b8308 */ /* 0x000e640000001000 */
[----:B-1----:R-:W-:-:S05]  /*02d0*/  @!P0 FMUL.FTZ R9, R4, R11 ;  /* 0x0000000b04098220 */ /* 0x002fca0000410000 */
[----:B0-----:R-:W-:Y:S01]  /*02e0*/  STG.E desc[UR6][R6.64], R9 ;  /* 0x0000000906007986 */ /* 0x001fe2000c101906 */
[----:B------:R-:W-:Y:S05]  /*02f0*/  EXIT ;  /* 0x000000000000794d */ /* 0x000fea0003800000 */
.L_x_2645:
[----:B------:R-:W0:Y:S01]  /*0300*/  LDCU UR4, c[0x0][0x380] ;  /* 0x00007000ff0477ac */ /* 0x000e220008000800 */
[----:B------:R-:W-:Y:S01]  /*0310*/  IADD3 R2, PT, PT, R2, -0x1, RZ ;  /* 0xffffffff02027810 */ /* 0x000fe20007ffe0ff */
[----:B------:R-:W-:Y:S03]  /*0320*/  BSSY.RECONVERGENT B0, `(.L_x_2648) ;  /* 0x0000176000007945 */ /* 0x000fe60003800200 */
        /* <DEDUP_REMOVED lines=352> */
.L_x_2650:
[----:B------:R-:W0:Y:S02]  /*1930*/  LDCU.128 UR8, c[0x0][0x5f0] ;  /* 0x0000be00ff0877ac */ /* 0x000e240008000c00 */
[----:B0-----:R-:W-:-:S04]  /*1940*/  IADD3 R8, P0, PT, R6, UR10, RZ ;  /* 0x0000000a06087c10 */ /* 0x001fc8000ff1e0ff */
[----:B------:R-:W-:-:S05]  /*1950*/  IADD3.X R9, PT, PT, RZ, UR11, RZ, P0, !PT ;  /* 0x0000000bff097c10 */ /* 0x000fca00087fe4ff */
[----:B------:R-:W2:Y:S01]  /*1960*/  LDG.E R8, desc[UR6][R8.64] ;  /* 0x0000000608087981 */ /* 0x000ea2000c1e1900 */
[----:B------:R-:W-:-:S04]  /*1970*/  IADD3 R6, P0, PT, R4, UR8, RZ ;  /* 0x0000000804067c10 */ /* 0x000fc8000ff1e0ff */
[----:B------:R-:W-:Y:S01]  /*1980*/  IADD3.X R7, PT, PT, RZ, UR9, RZ, P0, !PT ;  /* 0x00000009ff077c10 */ /* 0x000fe200087fe4ff */
[----:B------:R-:W2:Y:S05]  /*1990*/  LDCU.64 UR8, c[0x0][0x600] ;  /* 0x0000c000ff0877ac */ /* 0x000eaa0008000a00 */
[----:B------:R-:W3:Y:S01]  /*19a0*/  LDG.E R7, desc[UR6][R6.64] ;  /* 0x0000000606077981 */ /* 0x000ee2000c1e1900 */
[----:B------:R-:W-:Y:S01]  /*19b0*/  IADD3 R3, PT, PT, R3, 0x80, RZ ;  /* 0x0000008003037810 */ /* 0x000fe20007ffe0ff */
[----:B--2---:R-:W-:-:S05]  /*19c0*/  FMUL.FTZ R10, R8, UR8 ;  /* 0x00000008080a7c20 */ /* 0x004fca0008410000 */
[----:B------:R-:W-:Y:S01]  /*19d0*/  FSETP.GT.FTZ.AND P0, PT, R10, UR9, PT ;  /* 0x000000090a007c0b */ /* 0x000fe2000bf14000 */
[----:B------:R-:W0:-:S12]  /*19e0*/  LDCU.64 UR8, c[0x0][0x5e8] ;  /* 0x0000bd00ff0877ac */ /* 0x000e180008000a00 */
[----:B------:R-:W-:-:S06]  /*19f0*/  @!P0 FMUL.FTZ R10, R10, 1.4426950216293334961 ;  /* 0x3fb8aa3b0a0a8820 */ /* 0x000fcc0000410000 */
[----:B------:R-:W1:Y:S01]  /*1a00*/  @!P0 MUFU.EX2 R10, R10 ;  /* 0x0000000a000a8308 */ /* 0x000e620000000800 */
[----:B0-----:R-:W-:-:S04]  /*1a10*/  IADD3 R4, P1, PT, R5, UR8, RZ ;  /* 0x0000000805047c10 */ /* 0x001fc8000ff3e0ff */
[----:B------:R-:W-:Y:S01]  /*1a20*/  IADD3.X R5, PT, PT, RZ, UR9, RZ, P1, !PT ;  /* 0x00000009ff057c10 */ /* 0x000fe20008ffe4ff */
[----:B-1----:R-:W-:Y:S01]  /*1a30*/  @!P0 FADD.FTZ R11, R10, 1 ;  /* 0x3f8000000a0b8421 */ /* 0x002fe20000010000 */
[----:B---3--:R-:W-:-:S05]  /*1a40*/  @!P0 FMUL.FTZ R8, R7, R10 ;  /* 0x0000000a07088220 */ /* 0x008fca0000410000 */
[----:B------:R-:W0:Y:S02]  /*1a50*/  @!P0 MUFU.RCP R11, R11 ;  /* 0x0000000b000b8308 */ /* 0x000e240000001000 */
[----:B0-----:R-:W-:-:S05]  /*1a60*/  @!P0 FMUL.FTZ R7, R8, R11 ;  /* 0x0000000b08078220 */ /* 0x001fca0000410000 */
[----:B------:R0:W-:Y:S02]  /*1a70*/  STG.E desc[UR6][R4.64], R7 ;  /* 0x0000000704007986 */ /* 0x0001e4000c101906 */
.L_x_2649:
[----:B------:R-:W-:Y:S05]  /*1a80*/  BSYNC.RECONVERGENT B0 ;  /* 0x0000000000007941 */ /* 0x000fea0003800200 */
.L_x_2648:
[----:B------:R-:W-:-:S13]  /*1a90*/  ISETP.GE.AND P0, PT, R3, UR4, PT ;  /* 0x0000000403007c0c */ /* 0x000fda000bf06270 */
[----:B------:R-:W-:Y:S05]  /*1aa0*/  @P0 EXIT ;  /* 0x000000000000094d */ /* 0x000fea0003800000 */
        /* <DEDUP_REMOVED lines=348> */
.L_x_2651:
[----:B------:R-:W0:Y:S01]  /*3070*/  LDCU.128 UR8, c[0x0][0x5f0] ;  /* 0x0000be00ff0877ac */ /* 0x000e220008000c00 */
[----:B------:R-:W1:Y:S01]  /*3080*/  LDCU.64 UR4, c[0x0][0x600] ;  /* 0x0000c000ff0477ac */ /* 0x000e620008000a00 */
[----:B0-----:R-:W-:-:S04]  /*3090*/  IADD3 R6, P0, PT, R4, UR10, RZ ;  /* 0x0000000a04067c10 */ /* 0x001fc8000ff1e0ff */
[----:B------:R-:W-:-:S05]  /*30a0*/  IADD3.X R7, PT, PT, RZ, UR11, RZ, P0, !PT ;  /* 0x0000000bff077c10 */ /* 0x000fca00087fe4ff */
[----:B------:R-:W1:Y:S01]  /*30b0*/  LDG.E R6, desc[UR6][R6.64] ;  /* 0x0000000606067981 */ /* 0x000e62000c1e1900 */
[----:B------:R-:W-:-:S04]  /*30c0*/  IADD3 R4, P0, PT, R2, UR8, RZ ;  /* 0x0000000802047c10 */ /* 0x000fc8000ff1e0ff */
[----:B------:R-:W-:-:S06]  /*30d0*/  IADD3.X R5, PT, PT, RZ, UR9, RZ, P0, !PT ;  /* 0x00000009ff057c10 */ /* 0x000fcc00087fe4ff */
[----:B------:R-:W2:Y:S01]  /*30e0*/  LDG.E R5, desc[UR6][R4.64] ;  /* 0x0000000604057981 */ /* 0x000ea2000c1e1900 */
[----:B-1----:R-:W-:-:S05]  /*30f0*/  FMUL.FTZ R0, R6, UR4 ;  /* 0x0000000406007c20 */ /* 0x002fca0008410000 */
[----:B------:R-:W-:Y:S01]  /*3100*/  FSETP.GT.FTZ.AND P0, PT, R0, UR5, PT ;  /* 0x0000000500007c0b */ /* 0x000fe2000bf14000 */
[----:B------:R-:W0:-:S12]  /*3110*/  LDCU.64 UR4, c[0x0][0x5e8] ;  /* 0x0000bd00ff0477ac */ /* 0x000e180008000a00 */
[----:B------:R-:W-:-:S06]  /*3120*/  @!P0 FMUL.FTZ R0, R0, 1.4426950216293334961 ;  /* 0x3fb8aa3b00008820 */ /* 0x000fcc0000410000 */
[----:B------:R-:W1:Y:S01]  /*3130*/  @!P0 MUFU.EX2 R0, R0 ;  /* 0x0000000000008308 */ /* 0x000e620000000800 */
[----:B0-----:R-:W-:-:S04]  /*3140*/  IADD3 R2, P1, PT, R3, UR4, RZ ;  /* 0x0000000403027c10 */ /* 0x001fc8000ff3e0ff */
[----:B------:R-:W-:Y:S01]  /*3150*/  IADD3.X R3, PT, PT, RZ, UR5, RZ, P1, !PT ;  /* 0x00000005ff037c10 */ /* 0x000fe20008ffe4ff */
[----:B-1----:R-:W-:Y:S01]  /*3160*/  @!P0 FADD.FTZ R8, R0, 1 ;  /* 0x3f80000000088421 */ /* 0x002fe20000010000 */
[----:B--2---:R-:W-:-:S03]  /*3170*/  @!P0 FMUL.FTZ R6, R5, R0 ;  /* 0x0000000005068220 */ /* 0x004fc60000410000 */
[----:B------:R-:W0:Y:S02]  /*3180*/  @!P0 MUFU.RCP R7, R8 ;  /* 0x0000000800078308 */ /* 0x000e240000001000 */
[----:B0-----:R-:W-:-:S05]  /*3190*/  @!P0 FMUL.FTZ R5, R6, R7 ;  /* 0x0000000706058220 */ /* 0x001fca0000410000 */
[----:B------:R-:W-:Y:S01]  /*31a0*/  STG.E desc[UR6][R2.64], R5 ;  /* 0x0000000502007986 */ /* 0x000fe2000c101906 */
[----:B------:R-:W-:Y:S05]  /*31b0*/  EXIT ;  /* 0x000000000000794d */ /* 0x000fea0003800000 */
.L_x_2652:
        /* <DEDUP_REMOVED lines=12> */
.L_x_7571:


//--------------------- .text._ZN2at6native27unrolled_elementwise_kernelIZZZNS0_65_GLOBAL__N__cd49fe81_27_ActivationSoftplusKernel_cu_9e10b42f_310024softplus_backward_kernelERNS_18TensorIteratorBaseERKN3c106ScalarES8_ENKUlvE_clEvENKUlvE0_clEvEUlffE_St5arrayIPcLm3EELi4E23TrivialOffsetCalculatorILi2EjESF_ILi1EjENS0_6memory15LoadWithoutCastENSI_16StoreWithoutCastEEEviT_T0_T2_T3_T4_T5_ --------------------------
	.section	.text._ZN2at6native27unrolled_elementwise_kernelIZZZNS0_65_GLOBAL__N__cd49fe81_27_ActivationSoftplusKernel_cu_9e10b42f_310024softplus_backward_kernelERNS_18TensorIteratorBaseERKN3c106ScalarES8_ENKUlvE_clEvENKUlvE0_clEvEUlffE_St5arrayIPcLm3EELi4E23TrivialOffsetCalculatorILi2EjESF_ILi1EjENS0_6memory15LoadWithoutCastENSI_16StoreWithoutCastEEEviT_T0_T2_T3_T4_T5_,"ax",@progbits
	.align	128
        .global         _ZN2at6native27unrolled_elementwise_kernelIZZZNS0_65_GLOBAL__N__cd49fe81_27_ActivationSoftplusKernel_cu_9e10b42f_310024softplus_backward_kernelERNS_18TensorIteratorBaseERKN3c106ScalarES8_ENKUlvE_clEvENKUlvE0_clEvEUlffE_St5arrayIPcLm3EELi4E23TrivialOffsetCalculatorILi2EjESF_ILi1EjENS0_6memory15LoadWithoutCastENSI_16StoreWithoutCastEEEviT_T0_T2_T3_T4_T5_
        .type           _ZN2at6native27unrolled_elementwise_kernelIZZZNS0_65_GLOBAL__N__cd49fe81_27_ActivationSoftplusKernel_cu_9e10b42f_310024softplus_backward_kernelERNS_18TensorIteratorBaseERKN3c106ScalarES8_ENKUlvE_clEvENKUlvE0_clEvEUlffE_St5arrayIPcLm3EELi4E23TrivialOffsetCalculatorILi2EjESF_ILi1EjENS0_6memory15LoadWithoutCastENSI_16StoreWithoutCastEEEviT_T0_T2_T3_T4_T5_,@function
        .size           _ZN2at6native27unrolled_elementwise_kernelIZZZNS0_65_GLOBAL__N__cd49fe81_27_ActivationSoftplusKernel_cu_9e10b42f_310024softplus_backward_kernelERNS_18TensorIteratorBaseERKN3c106ScalarES8_ENKUlvE_clEvENKUlvE0_clEvEUlffE_St5arrayIPcLm3EELi4E23TrivialOffsetCalculatorILi2EjESF_ILi1EjENS0_6memory15LoadWithoutCastENSI_16StoreWithoutCastEEEviT_T0_T2_T3_T4_T5_,(.L_x_7572 - _ZN2at6native27unrolled_elementwise_kernelIZZZNS0_65_GLOBAL__N__cd49fe81_27_ActivationSoftplusKernel_cu_9e10b42f_310024softplus_backward_kernelERNS_18TensorIteratorBaseERKN3c106ScalarES8_ENKUlvE_clEvENKUlvE0_clEvEUlffE_St5arrayIPcLm3EELi4E23TrivialOffsetCalculatorILi2EjESF_ILi1EjENS0_6memory15LoadWithoutCastENSI_16StoreWithoutCastEEEviT_T0_T2_T3_T4_T5_)
        .other          _ZN2at6native27unrolled_elementwise_kernelIZZZNS0_65_GLOBAL__N__cd49fe81_27_ActivationSoftplusKernel_cu_9e10b42f_310024softplus_backward_kernelERNS_18TensorIteratorBaseERKN3c106ScalarES8_ENKUlvE_clEvENKUlvE0_clEvEUlffE_St5arrayIPcLm3EELi4E23TrivialOffsetCalculatorILi2EjESF_ILi1EjENS0_6memory15LoadWithoutCastENSI_16StoreWithoutCastEEEviT_T0_T2_T3_T4_T5_,@"STO_CUDA_ENTRY STV_DEFAULT"
_ZN2at6native27unrolled_elementwise_kernelIZZZNS0_65_GLOBAL__N__cd49fe81_27_ActivationSoftplusKernel_cu_9e10b42f_310024softplus_backward_kernelERNS_18TensorIteratorBaseERKN3c106ScalarES8_ENKUlvE_clEvENKUlvE0_clEvEUlffE_St5arrayIPcLm3EELi4E23TrivialOffsetCalculatorILi2EjESF_ILi1EjENS0_6memory15LoadWithoutCastENSI_16StoreWithoutCastEEEviT_T0_T2_T3_T4_T5_:
.text._ZN2at6native27unrolled_elementwise_kernelIZZZNS0_65_GLOBAL__N__cd49fe81_27_ActivationSoftplusKernel_cu_9e10b42f_310024softplus_backward_kernelERNS_18TensorIteratorBaseERKN3c106ScalarES8_ENKUlvE_clEvENKUlvE0_clEvEUlffE_St5arrayIPcLm3EELi4E23TrivialOffsetCalculatorILi2EjESF_ILi1EjENS0_6memory15LoadWithoutCastENSI_16StoreWithoutCastEEEviT_T0_T2_T3_T4_T5_:
[----:B------:R-:W-:Y:S01]  /*0000*/  LDC R1, c[0x0][0x37c] ;  /* 0x0000df00ff017b82 */ /* 0x000fe20000000800 */
[----:B------:R-:W0:Y:S07]  /*0010*/  S2R R17, SR_CTAID.X ;  /* 0x0000000000117919 */ /* 0x000e2e0000002500 */
[----:B------:R-:W0:Y:S01]  /*0020*/  LDC R2, c[0x0][0x380] ;  /* 0x0000e000ff027b82 */ /* 0x000e220000000800 */
[----:B------:R-:W1:Y:S01]  /*0030*/  LDCU.64 UR4, c[0x0][0x358] ;  /* 0x00006b00ff0477ac */ /* 0x000e620008000a00 */
[----:B------:R-:W-:Y:S01]  /*0040*/  CS2R R12, SRZ ;  /* 0x00000000000c7805 */ /* 0x000fe2000001ff00 */
[----:B------:R-:W2:Y:S05]  /*0050*/  S2R R0, SR_TID.X ;  /* 0x0000000000007919 */ /* 0x000eaa0000002100 */
[----:B------:R-:W3:Y:S08]  /*0060*/  LDC.64 R4, c[0x0][0x3a8] ;  /* 0x0000ea00ff047b82 */ /* 0x000ef00000000a00 */
[----:B------:R-:W4:Y:S08]  /*0070*/  LDC.64 R8, c[0x0][0x3a0] ;  /* 0x0000e800ff087b82 */ /* 0x000f300000000a00 */
[----:B------:R-:W1:Y:S01]  /*0080*/  LDC.64 R6, c[0x0][0x3a8] ;  /* 0x0000ea00ff067b82 */ /* 0x000e620000000a00 */
[----:B0-----:R-:W-:-:S07]  /*0090*/  IMAD R15, R17, -0x200, R2 ;  /* 0xfffffe00110f7824 */ /* 0x001fce00078e0202 */
[----:B------:R-:W0:Y:S01]  /*00a0*/  LDC.64 R24, c[0x0][0x3a8] ;  /* 0x0000ea00ff187b82 */ /* 0x000e220000000a00 */
[----:B--2---:R-:W-:Y:S02]  /*00b0*/  MOV R14, R0 ;  /* 0x00000000000e7202 */ /* 0x004fe40000000f00 */
[----:B------:R-:W-:-:S05]  /*00c0*/  ISETP.GE.AND P0, PT, R0, R15, PT ;  /* 0x0000000f0000720c */ /* 0x000fca0003f06270 */
[----:B------:R-:W2:Y:S08]  /*00d0*/  LDC.64 R2, c[0x0][0x3a8] ;  /* 0x0000ea00ff027b82 */ /* 0x000eb00000000a00 */
[----:B------:R-:W2:Y:S01]  /*00e0*/  LDC.64 R10, c[0x0][0x3a0] ;  /* 0x0000e800ff0a7b82 */ /* 0x000ea20000000a00 */
[----:B------:R-:W-:-:S04]  /*00f0*/  @!P0 IADD3 R0, PT, PT, R14, 0x80, RZ ;  /* 0x000000800e008810 */ /* 0x000fc80007ffe0ff */
[----:B------:R-:W-:-:S13]  /*0100*/  ISETP.GE.AND P1, PT, R0, R15, PT ;  /* 0x0000000f0000720c */ /* 0x000fda0003f26270 */
[C---:B------:R-:W-:Y:S02]  /*0110*/  @!P1 LEA R23, R17.reuse, R0, 0x9 ;  /* 0x0000000011179211 */ /* 0x040fe400078e48ff */
[----:B------:R-:W-:Y:S02]  /*0120*/  @!P1 IADD3 R0, PT, PT, R0, 0x80, RZ ;  /* 0x0000008000009810 */ /* 0x000fe40007ffe0ff */
[----:B------:R-:W-:Y:S01]  /*0130*/  @!P0 LEA R16, R17, R14, 0x9 ;  /* 0x0000000e11108211 */ /* 0x000fe200078e48ff */
[----:B0-----:R-:W-:Y:S01]  /*0140*/  @!P1 IMAD.WIDE.U32 R24, R23, 0x4, R24 ;  /* 0x0000000417189825 */ /* 0x001fe200078e0018 */
[----:B------:R-:W-:-:S03]  /*0150*/  ISETP.GE.AND P3, PT, R0, R15, PT ;  /* 0x0000000f0000720c */ /* 0x000fc60003f66270 */
[----:B-1----:R-:W-:Y:S01]  /*0160*/  @!P0 IMAD.WIDE.U32 R6, R16, 0x4, R6 ;  /* 0x0000000410068825 */ /* 0x002fe200078e0006 */
[----:B------:R-:W5:Y:S09]  /*0170*/  @!P1 LDG.E R13, desc[UR4][R24.64] ;  /* 0x00000004180d9981 */ /* 0x000f72000c1e1900 */
[----:B------:R-:W-:-:S02]  /*0180*/  @!P3 LEA R21, R17, R0, 0x9 ;  /* 0x000000001115b211 */ /* 0x000fc400078e48ff */
[----:B------:R-:W-:-:S03]  /*0190*/  @!P3 IADD3 R0, PT, PT, R0, 0x80, RZ ;  /* 0x000000800000b810 */ /* 0x000fc60007ffe0ff */
[C---:B---3--:R-:W-:Y:S01]  /*01a0*/  @!P3 IMAD.WIDE.U32 R28, R21.reuse, 0x4, R4 ;  /* 0x00000004151cb825 */ /* 0x048fe200078e0004 */
[----:B------:R-:W-:Y:S01]  /*01b0*/  ISETP.GE.AND P2, PT, R0, R15, PT ;  /* 0x0000000f0000720c */ /* 0x000fe20003f46270 */
[----:B------:R-:W0:Y:S02]  /*01c0*/  LDC.64 R4, c[0x0][0x3a0] ;  /* 0x0000e800ff047b82 */ /* 0x000e240000000a00 */
[----:B----4-:R-:W-:Y:S01]  /*01d0*/  @!P3 IMAD.WIDE.U32 R8, R21, 0x4, R8 ;  /* 0x000000041508b825 */ /* 0x010fe200078e0008 */
[----:B------:R1:W5:Y:S09]  /*01e0*/  @!P3 LDG.E R12, desc[UR4][R28.64] ;  /* 0x000000041c0cb981 */ /* 0x000372000c1e1900 */
[----:B------:R-:W-:-:S02]  /*01f0*/  @!P2 LEA R19, R17, R0, 0x9 ;  /* 0x000000001113a211 */ /* 0x000fc400078e48ff */
[----:B------:R-:W-:Y:S01]  /*0200*/  CS2R R20, SRZ ;  /* 0x0000000000147805 */ /* 0x000fe2000001ff00 */
[----:B--2---:R-:W-:-:S04]  /*0210*/  @!P1 IMAD.WIDE.U32 R10, R23, 0x4, R10 ;  /* 0x00000004170a9825 */ /* 0x004fc800078e000a */
[----:B------:R-:W-:Y:S02]  /*0220*/  HFMA2 R0, -RZ, RZ, 0, 0 ;  /* 0x00000000ff007431 */ /* 0x000fe400000001ff */
[C---:B------:R-:W-:Y:S01]  /*0230*/  @!P2 IMAD.WIDE.U32 R26, R19.reuse, 0x4, R2 ;  /* 0x00000004131aa825 */ /* 0x040fe200078e0002 */
[----:B------:R-:W5:Y:S01]  /*0240*/  @!P0 LDG.E R20, desc[UR4][R6.64] ;  /* 0x0000000406148981 */ /* 0x000f62000c1e1900 */
[----:B------:R-:W2:Y:S01]  /*0250*/  LDC.64 R2, c[0x0][0x3a0] ;  /* 0x0000e800ff027b82 */ /* 0x000ea20000000a00 */
[----:B-1----:R-:W-:Y:S01]  /*0260*/  IADD3 R28, PT, PT, R14, 0x80, RZ ;  /* 0x000000800e1c7810 */ /* 0x002fe20007ffe0ff */
[----:B0-----:R-:W-:Y:S01]  /*0270*/  @!P2 IMAD.WIDE.U32 R4, R19, 0x4, R4 ;  /* 0x000000041304a825 */ /* 0x001fe200078e0004 */
[----:B------:R0:W5:Y:S03]  /*0280*/  @!P2 LDG.E R0, desc[UR4][R26.64] ;  /* 0x000000041a00a981 */ /* 0x000166000c1e1900 */
[----:B--2---:R-:W-:-:S05]  /*0290*/  @!P0 IMAD.WIDE.U32 R2, R16, 0x4, R2 ;  /* 0x0000000410028825 */ /* 0x004fca00078e0002 */
[----:B------:R1:W5:Y:S01]  /*02a0*/  @!P0 LDG.E R21, desc[UR4][R2.64] ;  /* 0x0000000402158981 */ /* 0x000362000c1e1900 */
[----:B------:R-:W-:-:S13]  /*02b0*/  ISETP.GE.AND P0, PT, R14, R15, PT ;  /* 0x0000000f0e00720c */ /* 0x000fda0003f06270 */
[----:B------:R-:W1:Y:S01]  /*02c0*/  @!P0 LDC.64 R22, c[0x0][0x398] ;  /* 0x0000e600ff168b82 */ /* 0x000e620000000a00 */
[----:B------:R-:W-:Y:S01]  /*02d0*/  CS2R R18, SRZ ;  /* 0x0000000000127805 */ /* 0x000fe2000001ff00 */
[----:B------:R-:W-:Y:S01]  /*02e0*/  IMAD.MOV.U32 R16, RZ, RZ, RZ ;  /* 0x000000ffff107224 */ /* 0x000fe200078e00ff */
[C---:B------:R-:W-:Y:S02]  /*02f0*/  IADD3 R24, PT, PT, R14.reuse, 0x100, RZ ;  /* 0x000001000e187810 */ /* 0x040fe40007ffe0ff */
[----:B0-----:R-:W-:Y:S02]  /*0300*/  IADD3 R26, PT, PT, R14, 0x180, RZ ;  /* 0x000001800e1a7810 */ /* 0x001fe40007ffe0ff */
[----:B------:R-:W-:Y:S01]  /*0310*/  @!P0 LEA R25, R17, R14, 0x9 ;  /* 0x0000000e11198211 */ /* 0x000fe200078e48ff */
[----:B------:R-:W-:Y:S01]  /*0320*/  @!P0 IMAD.MOV.U32 R14, RZ, RZ, R28 ;  /* 0x000000ffff0e8224 */ /* 0x000fe200078e001c */
[----:B------:R-:W-:Y:S01]  /*0330*/  BSSY.RECONVERGENT B0, `(.L_x_2653) ;  /* 0x0000013000007945 */ /* 0x000fe20003800200 */
[----:B------:R0:W5:Y:S01]  /*0340*/  @!P1 LDG.E R19, desc[UR4][R10.64] ;  /* 0x000000040a139981 */ /* 0x000162000c1e1900 */
[----:B------:R-:W-:-:S02]  /*0350*/  ISETP.GE.AND P5, PT, R28, R15, PT ;  /* 0x0000000f1c00720c */ /* 0x000fc40003fa6270 */
[-C--:B------:R-:W-:Y:S01]  /*0360*/  ISETP.GE.AND P1, PT, R26, R15.reuse, PT ;  /* 0x0000000f1a00720c */ /* 0x080fe20003f26270 */
[----:B------:R0:W5:Y:S01]  /*0370*/  @!P3 LDG.E R18, desc[UR4][R8.64] ;  /* 0x000000040812b981 */ /* 0x000162000c1e1900 */
[----:B------:R-:W-:-:S03]  /*0380*/  ISETP.GE.AND P3, PT, R24, R15, PT ;  /* 0x0000000f1800720c */ /* 0x000fc60003f66270 */
[----:B------:R0:W5:Y:S01]  /*0390*/  @!P2 LDG.E R16, desc[UR4][R4.64] ;  /* 0x000000040410a981 */ /* 0x000162000c1e1900 */
[----:B------:R-:W-:Y:S01]  /*03a0*/  ISETP.GE.AND P2, PT, R14, R15, PT ;  /* 0x0000000f0e00720c */ /* 0x000fe20003f46270 */
[----:B-1----:R-:W-:Y:S01]  /*03b0*/  @!P0 IMAD.WIDE.U32 R2, R25, 0x4, R22 ;  /* 0x0000000419028825 */ /* 0x002fe200078e0016 */
[----:B0-----:R-:W-:Y:S11]  /*03c0*/  @P0 BRA `(.L_x_2654) ;  /* 0x0000000000240947 */ /* 0x001ff60003800000 */
[----:B------:R-:W0:Y:S02]  /*03d0*/  LDCU.64 UR6, c[0x0][0x388] ;  /* 0x00007100ff0677ac */ /* 0x000e240008000a00 */
[----:B0----5:R-:W-:-:S05]  /*03e0*/  FMUL.FTZ R20, R20, UR6 ;  /* 0x0000000614147c20 */ /* 0x021fca0008410000 */
[----:B------:R-:W-:-:S13]  /*03f0*/  FSETP.GT.FTZ.AND P4, PT, R20, UR7, PT ;  /* 0x0000000714007c0b */ /* 0x000fda000bf94000 */
[----:B------:R-:W-:-:S06]  /*0400*/  @!P4 FMUL.FTZ R4, R20, 1.4426950216293334961 ;  /* 0x3fb8aa3b1404c820 */ /* 0x000fcc0000410000 */
[----:B------:R-:W0:Y:S02]  /*0410*/  @!P4 MUFU.EX2 R4, R4 ;  /* 0x000000040004c308 */ /* 0x000e240000000800 */
[----:B0-----:R-:W-:Y:S01]  /*0420*/  @!P4 FADD.FTZ R6, R4, 1 ;  /* 0x3f8000000406c421 */ /* 0x001fe20000010000 */
[----:B------:R-:W-:-:S05]  /*0430*/  @!P4 FMUL.FTZ R5, R21, R4 ;  /* 0x000000041505c220 */ /* 0x000fca0000410000 */
[----:B------:R-:W0:Y:S02]  /*0440*/  @!P4 MUFU.RCP R6, R6 ;  /* 0x000000060006c308 */ /* 0x000e240000001000 */
[----:B0-----:R-:W-:-:S07]  /*0450*/  @!P4 FMUL.FTZ R21, R5, R6 ;  /* 0x000000060515c220 */ /* 0x001fce0000410000 */
.L_x_2654:
[----:B------:R-:W-:Y:S05]  /*0460*/  BSYNC.RECONVERGENT B0 ;  /* 0x0000000000007941 */ /* 0x000fea0003800200 */
.L_x_2653:
[----:B------:R-:W-:Y:S04]  /*0470*/  BSSY.RECONVERGENT B0, `(.L_x_2655) ;  /* 0x000000b000007945 */ /* 0x000fe80003800200 */
[----:B------:R-:W-:Y:S05]  /*0480*/  @P5 BRA `(.L_x_2656) ;  /* 0x0000000000245947 */ /* 0x000fea0003800000 */
        /* <DEDUP_REMOVED lines=9> */
.L_x_2656:
[----:B------:R-:W-:Y:S05]  /*0520*/  BSYNC.RECONVERGENT B0 ;  /* 0x0000000000007941 */ /* 0x000fea0003800200 */
.L_x_2655:
[----:B------:R-:W-:Y:S04]  /*0530*/  BSSY.RECONVERGENT B0, `(.L_x_2657) ;  /* 0x000000b000007945 */ /* 0x000fe80003800200 */
[----:B------:R-:W-:Y:S05]  /*0540*/  @P3 BRA `(.L_x_2658) ;  /* 0x0000000000243947 */ /* 0x000fea0003800000 */
[----:B------:R-:W0:Y:S02]  /*0550*/  LDCU.64 UR6, c[0x0][0x388] ;  /* 0x00007100ff0677ac */ /* 0x000e240008000a00 */
[----:B0----5:R-:W-:-:S05]  /*0560*/  FMUL.FTZ R12, R12, UR6 ;  /* 0x000000060c0c7c20 */ /* 0x021fca0008410000 */
[----:B------:R-:W-:-:S13]  /*0570*/  FSETP.GT.FTZ.AND P3, PT, R12, UR7, PT ;  /* 0x000000070c007c0b */ /* 0x000fda000bf74000 */
[----:B------:R-:W-:-:S04]  /*0580*/  @!P3 FMUL.FTZ R4, R12, 1.4426950216293334961 ;  /* 0x3fb8aa3b0c04b820 */ /* 0x000fc80000410000 */
[----:B------:R-:W0:Y:S02]  /*0590*/  @!P3 MUFU.EX2 R5, R4 ;  /* 0x000000040005b308 */ /* 0x000e240000000800 */
[----:B0-----:R-:W-:Y:S01]  /*05a0*/  @!P3 FADD.FTZ R6, R5, 1 ;  /* 0x3f8000000506b421 */ /* 0x001fe20000010000 */
[----:B------:R-:W-:-:S05]  /*05b0*/  @!P3 FMUL.FTZ R5, R18, R5 ;  /* 0x000000051205b220 */ /* 0x000fca0000410000 */
[----:B------:R-:W0:Y:S02]  /*05c0*/  @!P3 MUFU.RCP R6, R6 ;  /* 0x000000060006b308 */ /* 0x000e240000001000 */
[----:B0-----:R-:W-:-:S07]  /*05d0*/  @!P3 FMUL.FTZ R18, R5, R6 ;  /* 0x000000060512b220 */ /* 0x001fce0000410000 */
.L_x_2658:
[----:B------:R-:W-:Y:S05]  /*05e0*/  BSYNC.RECONVERGENT B0 ;  /* 0x0000000000007941 */ /* 0x000fea0003800200 */
.L_x_2657:
        /* <DEDUP_REMOVED lines=11> */
.L_x_2660:
[----:B------:R-:W-:Y:S05]  /*06a0*/  BSYNC.RECONVERGENT B0 ;  /* 0x0000000000007941 */ /* 0x000fea0003800200 */
.L_x_2659:
[----:B-----5:R0:W-:Y:S01]  /*06b0*/  @!P0 STG.E desc[UR4][R2.64], R21 ;  /* 0x0000001502008986 */ /* 0x0201e2000c101904 */
[----:B------:R-:W-:Y:S04]  /*06c0*/  BSSY.RECONVERGENT B0, `(.L_x_2661) ;  /* 0x000000c000007945 */ /* 0x000fe80003800200 */
[----:B------:R-:W-:Y:S05]  /*06d0*/  @P2 BRA `(.L_x_2662) ;  /* 0x0000000000282947 */ /* 0x000fea0003800000 */
[----:B0-----:R-:W0:Y:S01]  /*06e0*/  LDC.64 R2, c[0x0][0x398] ;  /* 0x0000e600ff027b82 */ /* 0x001e220000000a00 */
[----:B------:R-:W-:Y:S02]  /*06f0*/  LEA R5, R17, R14, 0x9 ;  /* 0x0000000e11057211 */ /* 0x000fe400078e48ff */
[----:B------:R-:W-:-:S04]  /*0700*/  IADD3 R14, PT, PT, R14, 0x80, RZ ;  /* 0x000000800e0e7810 */ /* 0x000fc80007ffe0ff */
[----:B------:R-:W-:-:S13]  /*0710*/  ISETP.GE.AND P0, PT, R14, R15, PT ;  /* 0x0000000f0e00720c */ /* 0x000fda0003f06270 */
[----:B------:R-:W-:Y:S02]  /*0720*/  @!P0 LEA R7, R17, R14, 0x9 ;  /* 0x0000000e11078211 */ /* 0x000fe400078e48ff */
[----:B------:R-:W-:Y:S01]  /*0730*/  @!P0 IADD3 R14, PT, PT, R14, 0x80, RZ ;  /* 0x000000800e0e8810 */ /* 0x000fe20007ffe0ff */
[----:B0-----:R-:W-:-:S04]  /*0740*/  IMAD.WIDE.U32 R4, R5, 0x4, R2 ;  /* 0x0000000405047825 */ /* 0x001fc800078e0002 */
[----:B------:R-:W-:Y:S01]  /*0750*/  @!P0 IMAD.WIDE.U32 R2, R7, 0x4, R2 ;  /* 0x0000000407028825 */ /* 0x000fe200078e0002 */
[----:B------:R1:W-:Y:S04]  /*0760*/  STG.E desc[UR4][R4.64], R19 ;  /* 0x0000001304007986 */ /* 0x0003e8000c101904 */
[----:B------:R1:W-:Y:S02]  /*0770*/  @!P0 STG.E desc[UR4][R2.64], R18 ;  /* 0x0000001202008986 */ /* 0x0003e4000c101904 */
.L_x_2662:
[----:B------:R-:W-:Y:S05]  /*0780*/  BSYNC.RECONVERGENT B0 ;  /* 0x0000000000007941 */ /* 0x000fea0003800200 */
.L_x_2661:
[----:B------:R-:W-:-:S13]  /*0790*/  ISETP.GE.AND P0, PT, R14, R15, PT ;  /* 0x0000000f0e00720c */ /* 0x000fda0003f06270 */
[----:B------:R-:W-:Y:S05]  /*07a0*/  @P0 EXIT ;  /* 0x000000000000094d */ /* 0x000fea0003800000 */
[----:B01----:R-:W0:Y:S01]  /*07b0*/  LDC.64 R2, c[0x0][0x398] ;  /* 0x0000e600ff027b82 */ /* 0x003e220000000a00 */
[----:B------:R-:W-:-:S05]  /*07c0*/  LEA R17, R17, R14, 0x9 ;  /* 0x0000000e11117211 */ /* 0x000fca00078e48ff */
[----:B0-----:R-:W-:-:S05]  /*07d0*/  IMAD.WIDE.U32 R2, R17, 0x4, R2 ;  /* 0x0000000411027825 */ /* 0x001fca00078e0002 */
[----:B------:R-:W-:Y:S01]  /*07e0*/  STG.E desc[UR4][R2.64], R16 ;  /* 0x0000001002007986 */ /* 0x000fe2000c101904 */
[----:B------:R-:W-:Y:S05]  /*07f0*/  EXIT ;  /* 0x000000000000794d */ /* 0x000fea0003800000 */
.L_x_2663:
        /* <DEDUP_REMOVED lines=16> */
.L_x_7572:


//--------------------- .text._ZN2at6native29vectorized_elementwise_kernelILi2EZZZNS0_65_GLOBAL__N__cd49fe81_27_ActivationSoftplusKernel_cu_9e10b42f_310024softplus_backward_kernelERNS_18TensorIteratorBaseERKN3c106ScalarES8_ENKUlvE_clEvENKUlvE0_clEvEUlffE_St5arrayIPcLm3EEEEviT0_T1_ --------------------------
	.section	.text._ZN2at6native29vectorized_elementwise_kernelILi2EZZZNS0_65_GLOBAL__N__cd49fe81_27_ActivationSoftplusKernel_cu_9e10b42f_310024softplus_backward_kernelERNS_18TensorIteratorBaseERKN3c106ScalarES8_ENKUlvE_clEvENKUlvE0_clEvEUlffE_St5arrayIPcLm3EEEEviT0_T1_,"ax",@progbits
	.align	128
        .global         _ZN2at6native29vectorized_elementwise_kernelILi2EZZZNS0_65_GLOBAL__N__cd49fe81_27_ActivationSoftplusKernel_cu_9e10b42f_310024softplus_backward_kernelERNS_18TensorIteratorBaseERKN3c106ScalarES8_ENKUlvE_clEvENKUlvE0_clEvEUlffE_St5arrayIPcLm3EEEEviT0_T1_
        .type           _ZN2at6native29vectorized_elementwise_kernelILi2EZZZNS0_65_GLOBAL__N__cd49fe81_27_ActivationSoftplusKernel_cu_9e10b42f_310024softplus_backward_kernelERNS_18TensorIteratorBaseERKN3c106ScalarES8_ENKUlvE_clEvENKUlvE0_clEvEUlffE_St5arrayIPcLm3EEEEviT0_T1_,@function
        .size           _ZN2at6native29vectorized_elementwise_kernelILi2EZZZNS0_65_GLOBAL__N__cd49fe81_27_ActivationSoftplusKernel_cu_9e10b42f_310024softplus_backward_kernelERNS_18TensorIteratorBaseERKN3c106ScalarES8_ENKUlvE_clEvENKUlvE0_clEvEUlffE_St5arrayIPcLm3EEEEviT0_T1_,(.L_x_7573 - _ZN2at6native29vectorized_elementwise_kernelILi2EZZZNS0_65_GLOBAL__N__cd49fe81_27_ActivationSoftplusKernel_cu_9e10b42f_310024softplus_backward_kernelERNS_18TensorIteratorBaseERKN3c106ScalarES8_ENKUlvE_clEvENKUlvE0_clEvEUlffE_St5arrayIPcLm3EEEEviT0_T1_)
        .other          _ZN2at6native29vectorized_elementwise_kernelILi2EZZZNS0_65_GLOBAL__N__cd49fe81_27_ActivationSoftplusKernel_cu_9e10b42f_310024softplus_backward_kernelERNS_18TensorIteratorBaseERKN3c106ScalarES8_ENKUlvE_clEvENKUlvE0_clEvEUlffE_St5arrayIPcLm3EEEEviT0_T1_,@"STO_CUDA_ENTRY STV_DEFAULT"
_ZN2at6native29vectorized_elementwise_kernelILi2EZZZNS0_65_GLOBAL__N__cd49fe81_27_ActivationSoftplusKernel_cu_9e10b42f_310024softplus_backward_kernelERNS_18TensorIteratorBaseERKN3c106ScalarES8_ENKUlvE_clEvENKUlvE0_clEvEUlffE_St5arrayIPcLm3EEEEviT0_T1_:
.text._ZN2at6native29vectorized_elementwise_kernelILi2EZZZNS0_65_GLOBAL__N__cd49fe81_27_ActivationSoftplusKernel_cu_9e10b42f_310024softplus_backward_kernelERNS_18TensorIteratorBaseERKN3c106ScalarES8_ENKUlvE_clEvENKUlvE0_clEvEUlffE_St5arrayIPcLm3EEEEviT0_T1_:
        /* <DEDUP_REMOVED lines=10> */
[----:B------:R-:W-:-:S07]  /*00a0*/  HFMA2 R6, -RZ, RZ, 0, 0 ;  /* 0x00000000ff067431 */ /* 0x000fce00000001ff */
[----:B------:R-:W2:Y:S08]  /*00b0*/  LDC.64 R10, c[0x0][0x3a0] ;  /* 0x0000e800ff0a7b82 */ /* 0x000eb00000000a00 */
[----:B------:R-:W3:Y:S08]  /*00c0*/  LDC.64 R26, c[0x0][0x3a8] ;  /* 0x0000ea00ff1a7b82 */ /* 0x000ef00000000a00 */
[----:B------:R-:W4:Y:S01]  /*00d0*/  LDC.64 R14, c[0x0][0x3a0] ;  /* 0x0000e800ff0e7b82 */ /* 0x000f220000000a00 */
[----:B0-----:R-:W-:-:S07]  /*00e0*/  ISETP.GE.U32.AND P4, PT, R8, R9, PT ;  /* 0x000000090800720c */ /* 0x001fce0003f86070 */
[----:B------:R-:W0:Y:S01]  /*00f0*/  LDC.64 R18, c[0x0][0x3a8] ;  /* 0x0000ea00ff127b82 */ /* 0x000e220000000a00 */
[----:B------:R-:W-:-:S07]  /*0100*/  MOV R7, R8 ;  /* 0x0000000800077202 */ /* 0x000fce0000000f00 */
[----:B------:R-:W1:Y:S01]  /*0110*/  LDC.64 R28, c[0x0][0x3a8] ;  /* 0x0000ea00ff1c7b82 */ /* 0x000e620000000a00 */
[----:B------:R-:W-:Y:S02]  /*0120*/  @!P4 IADD3 R8, PT, PT, R7, 0x80, RZ ;  /* 0x000000800708c810 */ /* 0x000fe40007ffe0ff */
[----:B------:R-:W-:Y:S02]  /*0130*/  MOV R0, RZ ;  /* 0x000000ff00007202 */ /* 0x000fe40000000f00 */
[----:B------:R-:W-:-:S03]  /*0140*/  ISETP.GE.U32.AND P5, PT, R8, R9, PT ;  /* 0x000000090800720c */ /* 0x000fc60003fa6070 */
[----:B------:R-:W1:Y:S01]  /*0150*/  LDC.64 R12, c[0x0][0x3a8] ;  /* 0x0000ea00ff0c7b82 */ /* 0x000e620000000a00 */
[----:B------:R-:W-:-:S05]  /*0160*/  @!P4 IADD3 R5, PT, PT, R20, R7, RZ ;  /* 0x000000071405c210 */ /* 0x000fca0007ffe0ff */
[----:B--2---:R-:W-:-:S04]  /*0170*/  @!P4 IMAD.WIDE.U32 R10, R5, 0x4, R10 ;  /* 0x00000004050ac825 */ /* 0x004fc800078e000a */
[----:B---3--:R-:W-:Y:S01]  /*0180*/  @!P4 IMAD.WIDE.U32 R26, R5, 0x4, R26 ;  /* 0x00000004051ac825 */ /* 0x008fe200078e001a */
[----:B------:R-:W-:Y:S02]  /*0190*/  CS2R R4, SRZ ;  /* 0x0000000000047805 */ /* 0x000fe4000001ff00 */
[----:B------:R-:W-:Y:S01]  /*01a0*/  @!P5 IADD3 R3, PT, PT, R20, R8, RZ ;  /* 0x000000081403d210 */ /* 0x000fe20007ffe0ff */
[----:B------:R2:W5:Y:S01]  /*01b0*/  @!P4 LDG.E R6, desc[UR4][R10.64] ;  /* 0x000000040a06c981 */ /* 0x000562000c1e1900 */
[----:B------:R-:W-:-:S03]  /*01c0*/  @!P5 IADD3 R8, PT, PT, R8, 0x80, RZ ;  /* 0x000000800808d810 */ /* 0x000fc60007ffe0ff */
[----:B------:R3:W5:Y:S01]  /*01d0*/  @!P4 LDG.E R5, desc[UR4][R26.64] ;  /* 0x000000041a05c981 */ /* 0x000762000c1e1900 */
[----:B------:R-:W-:Y:S01]  /*01e0*/  ISETP.GE.U32.AND P0, PT, R8, R9, PT ;  /* 0x000000090800720c */ /* 0x000fe20003f06070 */
[C---:B----4-:R-:W-:Y:S01]  /*01f0*/  @!P5 IMAD.WIDE.U32 R14, R3.reuse, 0x4, R14 ;  /* 0x00000004030ed825 */ /* 0x050fe200078e000e */
[----:B--2---:R-:W2:Y:S03]  /*0200*/  LDC.64 R10, c[0x0][0x3a8] ;  /* 0x0000ea00ff0a7b82 */ /* 0x004ea60000000a00 */
[----:B0-----:R-:W-:-:S08]  /*0210*/  @!P5 IMAD.WIDE.U32 R18, R3, 0x4, R18 ;  /* 0x000000040312d825 */ /* 0x001fd000078e0012 */
[----:B------:R-:W-:Y:S01]  /*0220*/  @!P0 IADD3 R21, PT, PT, R20, R8, RZ ;  /* 0x0000000814158210 */ /* 0x000fe20007ffe0ff */
[----:B------:R0:W5:Y:S01]  /*0230*/  @!P5 LDG.E R4, desc[UR4][R14.64] ;  /* 0x000000040e04d981 */ /* 0x000162000c1e1900 */
[----:B------:R-:W-:-:S04]  /*0240*/  @!P0 IADD3 R8, PT, PT, R8, 0x80, RZ ;  /* 0x0000008008088810 */ /* 0x000fc80007ffe0ff */
[----:B------:R-:W-:Y:S02]  /*0250*/  ISETP.GE.U32.AND P3, PT, R8, R9, PT ;  /* 0x000000090800720c */ /* 0x000fe40003f66070 */
[----:B------:R-:W-:Y:S01]  /*0260*/  CS2R R2, SRZ ;  /* 0x0000000000027805 */ /* 0x000fe2000001ff00 */
[----:B-1----:R-:W-:Y:S01]  /*0270*/  @!P0 IMAD.WIDE.U32 R28, R21, 0x4, R28 ;  /* 0x00000004151c8825 */ /* 0x002fe200078e001c */
[----:B---3--:R-:W-:Y:S01]  /*0280*/  MOV R26, RZ ;  /* 0x000000ff001a7202 */ /* 0x008fe20000000f00 */
[----:B0-----:R-:W0:Y:S03]  /*0290*/  LDC.64 R14, c[0x0][0x3a8] ;  /* 0x0000ea00ff0e7b82 */ /* 0x001e260000000a00 */
[----:B------:R1:W5:Y:S04]  /*02a0*/  @!P0 LDG.E R2, desc[UR4][R28.64] ;  /* 0x000000041c028981 */ /* 0x000368000c1e1900 */
[----:B------:R3:W5:Y:S01]  /*02b0*/  @!P5 LDG.E R3, desc[UR4][R18.64] ;  /* 0x000000041203d981 */ /* 0x000762000c1e1900 */
[----:B------:R-:W-:-:S02]  /*02c0*/  @!P3 IADD3 R22, PT, PT, R20, R8, RZ ;  /* 0x000000081416b210 */ /* 0x000fc40007ffe0ff */
[----:B------:R-:W-:Y:S01]  /*02d0*/  @!P3 IADD3 R8, PT, PT, R8, 0x80, RZ ;  /* 0x000000800808b810 */ /* 0x000fe20007ffe0ff */
[----:B-1----:R-:W1:Y:S03]  /*02e0*/  LDC.64 R28, c[0x0][0x3a0] ;  /* 0x0000e800ff1c7b82 */ /* 0x002e660000000a00 */
[----:B------:R-:W-:Y:S01]  /*02f0*/  ISETP.GE.U32.AND P2, PT, R8, R9, PT ;  /* 0x000000090800720c */ /* 0x000fe20003f46070 */
[----:B------:R-:W-:-:S05]  /*0300*/  @!P3 IMAD.WIDE.U32 R16, R22, 0x4, R16 ;  /* 0x000000041610b825 */ /* 0x000fca00078e0010 */
[----:B------:R4:W5:Y:S01]  /*0310*/  @!P3 LDG.E R0, desc[UR4][R16.64] ;  /* 0x000000041000b981 */ /* 0x000962000c1e1900 */
[----:B---3--:R-:W3:Y:S06]  /*0320*/  LDC.64 R18, c[0x0][0x3a8] ;  /* 0x0000ea00ff127b82 */ /* 0x008eec0000000a00 */
[----:B------:R-:W-:Y:S02]  /*0330*/  @!P2 IADD3 R23, PT, PT, R20, R8, RZ ;  /* 0x000000081417a210 */ /* 0x000fe40007ffe0ff */
[----:B------:R-:W-:Y:S01]  /*0340*/  @!P2 IADD3 R8, PT, PT, R8, 0x80, RZ ;  /* 0x000000800808a810 */ /* 0x000fe20007ffe0ff */
[----:B----4-:R-:W4:Y:S03]  /*0350*/  LDC.64 R16, c[0x0][0x3a0] ;  /* 0x0000e800ff107b82 */ /* 0x010f260000000a00 */
[----:B------:R-:W-:-:S13]  /*0360*/  ISETP.GE.U32.AND P1, PT, R8, R9, PT ;  /* 0x000000090800720c */ /* 0x000fda0003f26070 */
[----:B------:R-:W-:Y:S02]  /*0370*/  @!P1 IADD3 R25, PT, PT, R20, R8, RZ ;  /* 0x0000000814199210 */ /* 0x000fe40007ffe0ff */
[----:B------:R-:W-:-:S04]  /*0380*/  @!P1 IADD3 R8, PT, PT, R8, 0x80, RZ ;  /* 0x0000008008089810 */ /* 0x000fc80007ffe0ff */
[----:B------:R-:W-:Y:S01]  /*0390*/  ISETP.GE.U32.AND P6, PT, R8, R9, PT ;  /* 0x000000090800720c */ /* 0x000fe20003fc6070 */
[----:B------:R-:W-:-:S04]  /*03a0*/  @!P1 IMAD.WIDE.U32 R12, R25, 0x4, R12 ;  /* 0x00000004190c9825 */ /* 0x000fc800078e000c */
[----:B----4-:R-:W-:Y:S01]  /*03b0*/  @!P3 IMAD.WIDE.U32 R16, R22, 0x4, R16 ;  /* 0x000000041610b825 */ /* 0x010fe200078e0010 */
[----:B------:R4:W5:Y:S01]  /*03c0*/  @!P1 LDG.E R26, desc[UR4][R12.64] ;  /* 0x000000040c1a9981 */ /* 0x000962000c1e1900 */
[----:B------:R-:W-:-:S06]  /*03d0*/  MOV R22, RZ ;  /* 0x000000ff00167202 */ /* 0x000fcc0000000f00 */
[----:B------:R-:W-:Y:S01]  /*03e0*/  @!P6 IADD3 R27, PT, PT, R20, R8, RZ ;  /* 0x00000008141be210 */ /* 0x000fe20007ffe0ff */
[----:B------:R-:W-:Y:S01]  /*03f0*/  HFMA2 R24, -RZ, RZ, 0, 0 ;  /* 0x00000000ff187431 */ /* 0x000fe200000001ff */
[----:B------:R-:W-:Y:S01]  /*0400*/  @!P6 IADD3 R8, PT, PT, R8, 0x80, RZ ;  /* 0x000000800808e810 */ /* 0x000fe20007ffe0ff */
[----:B----4-:R-:W4:Y:S01]  /*0410*/  LDC.64 R12, c[0x0][0x3a0] ;  /* 0x0000e800ff0c7b82 */ /* 0x010f220000000a00 */
[----:B------:R0:W5:Y:S02]  /*0420*/  @!P3 LDG.E R22, desc[UR4][R16.64] ;  /* 0x000000041016b981 */ /* 0x000164000c1e1900 */
[----:B------:R-:W-:Y:S01]  /*0430*/  ISETP.GE.U32.AND P4, PT, R8, R9, PT ;  /* 0x000000090800720c */ /* 0x000fe20003f86070 */
[----:B--2---:R-:W-:-:S05]  /*0440*/  @!P2 IMAD.WIDE.U32 R10, R23, 0x4, R10 ;  /* 0x00000004170aa825 */ /* 0x004fca00078e000a */
[----:B------:R2:W5:Y:S01]  /*0450*/  @!P2 LDG.E R24, desc[UR4][R10.64] ;  /* 0x000000040a18a981 */ /* 0x000562000c1e1900 */
[----:B0-----:R-:W0:Y:S01]  /*0460*/  LDC.64 R16, c[0x0][0x3a0] ;  /* 0x0000e800ff107b82 */ /* 0x001e220000000a00 */
[----:B-1----:R-:W-:-:S04]  /*0470*/  @!P0 IMAD.WIDE.U32 R28, R21, 0x4, R28 ;  /* 0x00000004151c8825 */ /* 0x002fc800078e001c */
[----:B------:R-:W-:Y:S01]  /*0480*/  HFMA2 R21, -RZ, RZ, 0, 0 ;  /* 0x00000000ff157431 */ /* 0x000fe200000001ff */
[----:B--2---:R-:W-:Y:S01]  /*0490*/  @!P4 IADD3 R11, PT, PT, R20, R8, RZ ;  /* 0x00000008140bc210 */ /* 0x004fe20007ffe0ff */
[----:B------:R-:W-:Y:S01]  /*04a0*/  HFMA2 R8, -RZ, RZ, 0, 0 ;  /* 0x00000000ff087431 */ /* 0x000fe200000001ff */
[----:B------:R-:W-:Y:S01]  /*04b0*/  MOV R10, RZ ;  /* 0x000000ff000a7202 */ /* 0x000fe20000000f00 */
[----:B------:R-:W-:Y:S02]  /*04c0*/  @!P6 IMAD.WIDE.U32 R14, R27, 0x4, R14 ;  /* 0x000000041b0ee825 */ /* 0x000fe400078e000e */
[----:B------:R-:W5:Y:S02]  /*04d0*/  @!P0 LDG.E R21, desc[UR4][R28.64] ;  /* 0x000000041c158981 */ /* 0x000f64000c1e1900 */
[----:B---3--:R-:W-:-:S04]  /*04e0*/  @!P4 IMAD.WIDE.U32 R18, R11, 0x4, R18 ;  /* 0x000000040b12c825 */ /* 0x008fc800078e0012 */
[----:B----4-:R-:W-:Y:S01]  /*04f0*/  @!P1 IMAD.WIDE.U32 R12, R25, 0x4, R12 ;  /* 0x00000004190c9825 */ /* 0x010fe200078e000c */
[----:B------:R-:W-:Y:S01]  /*0500*/  MOV R25, RZ ;  /* 0x000000ff00197202 */ /* 0x000fe20000000f00 */
[----:B------:R1:W5:Y:S01]  /*0510*/  @!P4 LDG.E R10, desc[UR4][R18.64] ;  /* 0x00000004120ac981 */ /* 0x000362000c1e1900 */
[----:B------:R-:W-:-:S03]  /*0520*/  ISETP.GE.U32.AND P0, PT, R7, R9, PT ;  /* 0x000000090700720c */ /* 0x000fc60003f06070 */
[----:B------:R0:W5:Y:S04]  /*0530*/  @!P6 LDG.E R8, desc[UR4][R14.64] ;  /* 0x000000040e08e981 */ /* 0x000168000c1e1900 */
[----:B------:R2:W5:Y:S01]  /*0540*/  @!P1 LDG.E R25, desc[UR4][R12.64] ;  /* 0x000000040c199981 */ /* 0x000562000c1e1900 */
[----:B-1----:R-:W1:Y:S01]  /*0550*/  LDC.64 R18, c[0x0][0x3a0] ;  /* 0x0000e800ff127b82 */ /* 0x002e620000000a00 */
[----:B0-----:R-:W-:-:S04]  /*0560*/  @!P2 IMAD.WIDE.U32 R14, R23, 0x4, R16 ;  /* 0x00000004170ea825 */ /* 0x001fc800078e0010 */
[----:B------:R-:W-:-:S03]  /*0570*/  HFMA2 R23, -RZ, RZ, 0, 0 ;  /* 0x00000000ff177431 */ /* 0x000fc600000001ff */
[----:B--2---:R-:W0:Y:S03]  /*0580*/  LDC.64 R12, c[0x0][0x3a0] ;  /* 0x0000e800ff0c7b82 */ /* 0x004e260000000a00 */
[----:B------:R2:W5:Y:S05]  /*0590*/  @!P2 LDG.E R23, desc[UR4][R14.64] ;  /* 0x000000040e17a981 */ /* 0x00056a000c1e1900 */
[----:B--2---:R-:W2:Y:S01]  /*05a0*/  @!P0 LDC.64 R14, c[0x0][0x398] ;  /* 0x0000e600ff0e8b82 */ /* 0x004ea20000000a00 */
[----:B-1----:R-:W-:-:S04]  /*05b0*/  @!P6 IMAD.WIDE.U32 R18, R27, 0x4, R18 ;  /* 0x000000041b12e825 */ /* 0x002fc800078e0012 */
[----:B------:R-:W-:Y:S01]  /*05c0*/  HFMA2 R27, -RZ, RZ, 0, 0 ;  /* 0x00000000ff1b7431 */ /* 0x000fe200000001ff */
[----:B------:R-:W-:Y:S01]  /*05d0*/  IADD3 R28, PT, PT, R7, 0x180, RZ ;  /* 0x00000180071c7810 */ /* 0x000fe20007ffe0ff */
[----:B0-----:R-:W-:Y:S01]  /*05e0*/  @!P4 IMAD.WIDE.U32 R16, R11, 0x4, R12 ;  /* 0x000000040b10c825 */ /* 0x001fe200078e000c */
[----:B------:R-:W-:Y:S02]  /*05f0*/  MOV R11, RZ ;  /* 0x000000ff000b7202 */ /* 0x000fe40000000f00 */
[C---:B------:R-:W-:Y:S01]  /*0600*/  IADD3 R12, PT, PT, R7.reuse, 0x100, RZ ;  /* 0x00000100070c7810 */ /* 0x040fe20007ffe0ff */
[----:B------:R-:W-:Y:S01]  /*0610*/  BSSY.RECONVERGENT B0, `(.L_x_2665) ;  /* 0x0000015000007945 */ /* 0x000fe20003800200 */
[C---:B------:R-:W-:Y:S01]  /*0620*/  IADD3 R13, PT, PT, R7.reuse, 0x200, RZ ;  /* 0x00000200070d7810 */ /* 0x040fe20007ffe0ff */
[----:B------:R0:W5:Y:S01]  /*0630*/  @!P6 LDG.E R27, desc[UR4][R18.64] ;  /* 0x00000004121be981 */ /* 0x000162000c1e1900 */
[----:B------:R-:W-:Y:S02]  /*0640*/  IADD3 R29, PT, PT, R7, 0x280, RZ ;  /* 0x00000280071d7810 */ /* 0x000fe40007ffe0ff */
[-C--:B------:R-:W-:Y:S01]  /*0650*/  ISETP.GE.U32.AND P1, PT, R12, R9.reuse, PT ;  /* 0x000000090c00720c */ /* 0x080fe20003f26070 */
[----:B------:R1:W5:Y:S01]  /*0660*/  @!P4 LDG.E R11, desc[UR4][R16.64] ;  /* 0x00000004100bc981 */ /* 0x000362000c1e1900 */
[----:B------:R-:W-:-:S02]  /*0670*/  ISETP.GE.U32.AND P2, PT, R28, R9, PT ;  /* 0x000000091c00720c */ /* 0x000fc40003f46070 */
[-C--:B------:R-:W-:Y:S02]  /*0680*/  ISETP.GE.U32.AND P3, PT, R13, R9.reuse, PT ;  /* 0x000000090d00720c */ /* 0x080fe40003f66070 */
[----:B------:R-:W-:Y:S02]  /*0690*/  ISETP.GE.U32.AND P4, PT, R29, R9, PT ;  /* 0x000000091d00720c */ /* 0x000fe40003f86070 */
[C---:B------:R-:W-:Y:S02]  /*06a0*/  IADD3 R12, PT, PT, R7.reuse, 0x80, RZ ;  /* 0x00000080070c7810 */ /* 0x040fe40007ffe0ff */
[----:B0-----:R-:W-:Y:S01]  /*06b0*/  IADD3 R18, PT, PT, R7, 0x300, RZ ;  /* 0x0000030007127810 */ /* 0x001fe20007ffe0ff */
[----:B-12---:R-:W-:Y:S08]  /*06c0*/  @P0 BRA `(.L_x_2666) ;  /* 0x0000000000240947 */ /* 0x006ff00003800000 */
        /* <DEDUP_REMOVED lines=9> */
.L_x_2666:
[----:B------:R-:W-:Y:S05]  /*0760*/  BSYNC.RECONVERGENT B0 ;  /* 0x0000000000007941 */ /* 0x000fea0003800200 */
.L_x_2665:
[-C--:B------:R-:W-:Y:S01]  /*0770*/  ISETP.GE.U32.AND P6, PT, R12, R9.reuse, PT ;  /* 0x000000090c00720c */ /* 0x080fe20003fc6070 */
[----:B------:R-:W-:Y:S01]  /*0780*/  BSSY.RECONVERGENT B0, `(.L_x_2667) ;  /* 0x000000d000007945 */ /* 0x000fe20003800200 */
[----:B------:R-:W-:Y:S02]  /*0790*/  ISETP.GE.U32.AND P5, PT, R18, R9, PT ;  /* 0x000000091200720c */ /* 0x000fe40003fa6070 */
[----:B------:R-:W-:-:S09]  /*07a0*/  IADD3 R16, PT, PT, R7, 0x380, RZ ;  /* 0x0000038007107810 */ /* 0x000fd20007ffe0ff */
        /* <DEDUP_REMOVED lines=10> */
.L_x_2668:
[----:B------:R-:W-:Y:S05]  /*0850*/  BSYNC.RECONVERGENT B0 ;  /* 0x0000000000007941 */ /* 0x000fea0003800200 */
.L_x_2667:
[----:B-----5:R-:W-:Y:S01]  /*0860*/  @!P0 IADD3 R3, PT, PT, R20, R7, RZ ;  /* 0x0000000714038210 */ /* 0x020fe20007ffe0ff */
[----:B------:R-:W-:Y:S01]  /*0870*/  BSSY.RECONVERGENT B0, `(.L_x_2669) ;  /* 0x000000d000007945 */ /* 0x000fe20003800200 */
[----:B------:R-:W-:-:S03]  /*0880*/  ISETP.GE.U32.AND P6, PT, R16, R9, PT ;  /* 0x000000091000720c */ /* 0x000fc60003fc6070 */
[----:B------:R-:W-:Y:S01]  /*0890*/  @!P0 IMAD.WIDE.U32 R14, R3, 0x4, R14 ;  /* 0x00000004030e8825 */ /* 0x000fe200078e000e */
[----:B------:R-:W-:Y:S09]  /*08a0*/  @P1 BRA `(.L_x_2670) ;  /* 0x0000000000241947 */ /* 0x000ff20003800000 */
[----:B------:R-:W0:Y:S02]  /*08b0*/  LDCU.64 UR6, c[0x0][0x388] ;  /* 0x00007100ff0677ac */ /* 0x000e240008000a00 */
[----:B0-----:R-:W-:-:S05]  /*08c0*/  FMUL.FTZ R2, R2, UR6 ;  /* 0x0000000602027c20 */ /* 0x001fca0008410000 */
[----:B------:R-:W-:-:S13]  /*08d0*/  FSETP.GT.FTZ.AND P1, PT, R2, UR7, PT ;  /* 0x0000000702007c0b */ /* 0x000fda000bf34000 */
[----:B------:R-:W-:-:S06]  /*08e0*/  @!P1 FMUL.FTZ R2, R2, 1.4426950216293334961 ;  /* 0x3fb8aa3b02029820 */ /* 0x000fcc0000410000 */
[----:B------:R-:W0:Y:S02]  /*08f0*/  @!P1 MUFU.EX2 R2, R2 ;  /* 0x0000000200029308 */ /* 0x000e240000000800 */
[----:B0-----:R-:W-:Y:S01]  /*0900*/  @!P1 FADD.FTZ R5, R2, 1 ;  /* 0x3f80000002059421 */ /* 0x001fe20000010000 */
[----:B------:R-:W-:-:S05]  /*0910*/  @!P1 FMUL.FTZ R3, R21, R2 ;  /* 0x0000000215039220 */ /* 0x000fca0000410000 */
[----:B------:R-:W0:Y:S02]  /*0920*/  @!P1 MUFU.RCP R16, R5 ;  /* 0x0000000500109308 */ /* 0x000e240000001000 */
[----:B0-----:R-:W-:-:S07]  /*0930*/  @!P1 FMUL.FTZ R21, R3, R16 ;  /* 0x0000001003159220 */ /* 0x001fce0000410000 */
.L_x_2670:
[----:B------:R-:W-:Y:S05]  /*0940*/  BSYNC.RECONVERGENT B0 ;  /* 0x0000000000007941 */ /* 0x000fea0003800200 */
.L_x_2669:
[----:B------:R-:W-:Y:S04]  /*0950*/  BSSY.RECONVERGENT B0, `(.L_x_2671) ;  /* 0x000000b000007945 */ /* 0x000fe80003800200 */
[----:B------:R-:W-:Y:S05]  /*0960*/  @P2 BRA `(.L_x_2672) ;  /* 0x0000000000242947 */ /* 0x000fea0003800000 */
[----:B------:R-:W0:Y:S02]  /*0970*/  LDCU.64 UR6, c[0x0][0x388] ;  /* 0x00007100ff0677ac */ /* 0x000e240008000a00 */
[----:B0-----:R-:W-:-:S05]  /*0980*/  FMUL.FTZ R0, R0, UR6 ;  /* 0x0000000600007c20 */ /* 0x001fca0008410000 */
[----:B------:R-:W-:-:S13]  /*0990*/  FSETP.GT.FTZ.AND P1, PT, R0, UR7, PT ;  /* 0x0000000700007c0b */ /* 0x000fda000bf34000 */
[----:B------:R-:W-:-:S04]  /*09a0*/  @!P1 FMUL.FTZ R0, R0, 1.4426950216293334961 ;  /* 0x3fb8aa3b00009820 */ /* 0x000fc80000410000 */
[----:B------:R-:W0:Y:S02]  /*09b0*/  @!P1 MUFU.EX2 R3, R0 ;  /* 0x0000000000039308 */ /* 0x000e240000000800 */
[----:B0-----:R-:W-:Y:S01]  /*09c0*/  @!P1 FADD.FTZ R2, R3, 1 ;  /* 0x3f80000003029421 */ /* 0x001fe20000010000 */
[----:B------:R-:W-:-:S05]  /*09d0*/  @!P1 FMUL.FTZ R3, R22, R3 ;  /* 0x0000000316039220 */ /* 0x000fca0000410000 */
[----:B------:R-:W0:Y:S02]  /*09e0*/  @!P1 MUFU.RCP R2, R2 ;  /* 0x0000000200029308 */ /* 0x000e240000001000 */
[----:B0-----:R-:W-:-:S07]  /*09f0*/  @!P1 FMUL.FTZ R22, R3, R2 ;  /* 0x0000000203169220 */ /* 0x001fce0000410000 */
.L_x_2672:
[----:B------:R-:W-:Y:S05]  /*0a00*/  BSYNC.RECONVERGENT B0 ;  /* 0x0000000000007941 */ /* 0x000fea0003800200 */
.L_x_2671:
[----:B------:R-:W-:Y:S04]  /*0a10*/  BSSY.RECONVERGENT B0, `(.L_x_2673) ;  /* 0x000000b000007945 */ /* 0x000fe80003800200 */
[----:B------:R-:W-:Y:S05]  /*0a20*/  @P3 BRA `(.L_x_2674) ;  /* 0x0000000000243947 */ /* 0x000fea0003800000 */
        /* <DEDUP_REMOVED lines=9> */
.L_x_2674:
[----:B------:R-:W-:Y:S05]  /*0ac0*/  BSYNC.RECONVERGENT B0 ;  /* 0x0000000000007941 */ /* 0x000fea0003800200 */
.L_x_2673:
        /* <DEDUP_REMOVED lines=11> */
.L_x_2676:
[----:B------:R-:W-:Y:S05]  /*0b80*/  BSYNC.RECONVERGENT B0 ;  /* 0x0000000000007941 */ /* 0x000fea0003800200 */
.L_x_2675:
        /* <DEDUP_REMOVED lines=11> */
.L_x_2678:
[----:B------:R-:W-:Y:S05]  /*0c40*/  BSYNC.RECONVERGENT B0 ;  /* 0x0000000000007941 */ /* 0x000fea0003800200 */
.L_x_2677:
        /* <DEDUP_REMOVED lines=11> */
.L_x_2680:
[----:B------:R-:W-:Y:S05]  /*0d00*/  BSYNC.RECONVERGENT B0 ;  /* 0x0000000000007941 */ /* 0x000fea0003800200 */
.L_x_2679:
[----:B------:R-:W-:Y:S01]  /*0d10*/  @!P0 MOV R7, R12 ;  /* 0x0000000c00078202 */ /* 0x000fe20000000f00 */
[----:B------:R0:W-:Y:S01]  /*0d20*/  @!P0 STG.E desc[UR4][R14.64], R6 ;  /* 0x000000060e008986 */ /* 0x0001e2000c101904 */
        /* <DEDUP_REMOVED lines=9> */
[----:B------:R0:W-:Y:S07]  /*0dc0*/  STG.E desc[UR4][R2.64], R4 ;  /* 0x0000000402007986 */ /* 0x0001ee000c101904 */
[----:B------:R-:W-:Y:S05]  /*0dd0*/  @P0 BRA `(.L_x_2684) ;  /* 0x0000000000300947 */ /* 0x000fea0003800000 */
[----:B0-----:R-:W0:Y:S01]  /*0de0*/  LDC.64 R2, c[0x0][0x398] ;  /* 0x0000e600ff027b82 */ /* 0x001e220000000a00 */
[----:B------:R-:W-:Y:S02]  /*0df0*/  IADD3 R5, PT, PT, R20, R7, RZ ;  /* 0x0000000714057210 */ /* 0x000fe40007ffe0ff */
[----:B------:R-:W-:-:S03]  /*0e00*/  IADD3 R7, PT, PT, R7, 0x80, RZ ;  /* 0x0000008007077810 */ /* 0x000fc60007ffe0ff */
[----:B0-----:R-:W-:-:S05]  /*0e10*/  IMAD.WIDE.U32 R2, R5, 0x4, R2 ;  /* 0x0000000405027825 */ /* 0x001fca00078e0002 */
[----:B------:R0:W-:Y:S02]  /*0e20*/  STG.E desc[UR4][R2.64], R21 ;  /* 0x0000001502007986 */ /* 0x0001e4000c101904 */
.L_x_2683:
[----:B------:R-:W-:-:S13]  /*0e30*/  ISETP.GE.U32.AND P0, PT, R7, R9, PT ;  /* 0x000000090700720c */ /* 0x000fda0003f06070 */
[----:B------:R-:W-:Y:S05]  /*0e40*/  @P0 BRA `(.L_x_2685) ;  /* 0x0000000000300947 */ /* 0x000fea0003800000 */
[----:B0-----:R-:W0:Y:S01]  /*0e50*/  LDC.64 R2, c[0x0][0x398] ;  /* 0x0000e600ff027b82 */ /* 0x001e220000000a00 */
[----:B------:R-:W-:Y:S02]  /*0e60*/  IADD3 R5, PT, PT, R20, R7, RZ ;  /* 0x0000000714057210 */ /* 0x000fe40007ffe0ff */
[----:B------:R-:W-:-:S03]  /*0e70*/  IADD3 R7, PT, PT, R7, 0x80, RZ ;  /* 0x0000008007077810 */ /* 0x000fc60007ffe0ff */
[----:B0-----:R-:W-:-:S05]  /*0e80*/  IMAD.WIDE.U32 R2, R5, 0x4, R2 ;  /* 0x0000000405027825 */ /* 0x001fca00078e0002 */
[----:B------:R1:W-:Y:S02]  /*0e90*/  STG.E desc[UR4][R2.64], R22 ;  /* 0x0000001602007986 */ /* 0x0003e4000c101904 */
.L_x_2684:
[----:B------:R-:W-:-:S13]  /*0ea0*/  ISETP.GE.U32.AND P0, PT, R7, R9, PT ;  /* 0x000000090700720c */ /* 0x000fda0003f06070 */
[----:B------:R-:W-:Y:S05]  /*0eb0*/  @P0 BRA `(.L_x_2686) ;  /* 0x0000000000340947 */ /* 0x000fea0003800000 */
[----:B01----:R-:W0:Y:S01]  /*0ec0*/  LDC.64 R2, c[0x0][0x398] ;  /* 0x0000e600ff027b82 */ /* 0x003e220000000a00 */
[----:B------:R-:W-:Y:S02]  /*0ed0*/  IADD3 R5, PT, PT, R20, R7, RZ ;  /* 0x0000000714057210 */ /* 0x000fe40007ffe0ff */
[----:B------:R-:W-:-:S03]  /*0ee0*/  IADD3 R7, PT, PT, R7, 0x80, RZ ;  /* 0x0000008007077810 */ /* 0x000fc60007ffe0ff */
[----:B0-----:R-:W-:-:S05]  /*0ef0*/  IMAD.WIDE.U32 R2, R5, 0x4, R2 ;  /* 0x0000000405027825 */ /* 0x001fca00078e0002 */
[----:B------:R1:W-:Y:S02]  /*0f00*/  STG.E desc[UR4][R2.64], R23 ;  /* 0x0000001702007986 */ /* 0x0003e4000c101904 */
.L_x_2685:
[----:B------:R-:W-:-:S13]  /*0f10*/  ISETP.GE.U32.AND P0, PT, R7, R9, PT ;  /* 0x000000090700720c */ /* 0x000fda0003f06070 */
[----:B------:R-:W-:Y:S05]  /*0f20*/  @P0 BREAK.RELIABLE B1 ;  /* 0x0000000000010942 */ /* 0x000fea0003800100 */
[----:B------:R-:W-:Y:S05]  /*0f30*/  @P0 BRA `(.L_x_2687) ;  /* 0x0000000000300947 */ /* 0x000fea0003800000 */
[----:B01----:R-:W0:Y:S01]  /*0f40*/  LDC.64 R2, c[0x0][0x398] ;  /* 0x0000e600ff027b82 */ /* 0x003e220000000a00 */
[----:B------:R-:W-:Y:S02]  /*0f50*/  IADD3 R5, PT, PT, R20, R7, RZ ;  /* 0x0000000714057210 */ /* 0x000fe40007ffe0ff */
[----:B------:R-:W-:-:S03]  /*0f60*/  IADD3 R7, PT, PT, R7, 0x80, RZ ;  /* 0x0000008007077810 */ /* 0x000fc60007ffe0ff */
[----:B0-----:R-:W-:-:S05]  /*0f70*/  IMAD.WIDE.U32 R2, R5, 0x4, R2 ;  /* 0x0000000405027825 */ /* 0x001fca00078e0002 */
[----:B------:R2:W-:Y:S02]  /*0f80*/  STG.E desc[UR4][R2.64], R25 ;  /* 0x0000001902007986 */ /* 0x0005e4000c101904 */
.L_x_2686:
[----:B------:R-:W-:Y:S05]  /*0f90*/  BSYNC.RELIABLE B1 ;  /* 0x0000000000017941 */ /* 0x000fea0003800100 */
.L_x_2682:
[----:B------:R-:W-:-:S13]  /*0fa0*/  ISETP.GE.U32.AND P0, PT, R7, R9, PT ;  /* 0x000000090700720c */ /* 0x000fda0003f06070 */
[----:B012---:R-:W0:Y:S01]  /*0fb0*/  @!P0 LDC.64 R2, c[0x0][0x398] ;  /* 0x0000e600ff028b82 */ /* 0x007e220000000a00 */
[----:B------:R-:W-:Y:S02]  /*0fc0*/  @!P0 IADD3 R5, PT, PT, R20, R7, RZ ;  /* 0x0000000714058210 */ /* 0x000fe40007ffe0ff */
[----:B------:R-:W-:-:S03]  /*0fd0*/  @!P0 IADD3 R7, PT, PT, R7, 0x80, RZ ;  /* 0x0000008007078810 */ /* 0x000fc60007ffe0ff */
[----:B0-----:R-:W-:-:S05]  /*0fe0*/  @!P0 IMAD.WIDE.U32 R2, R5, 0x4, R2 ;  /* 0x0000000405028825 */ /* 0x001fca00078e0002 */
[----:B------:R2:W-:Y:S02]  /*0ff0*/  @!P0 STG.E desc[UR4][R2.64], R27 ;  /* 0x0000001b02008986 */ /* 0x0005e4000c101904 */
.L_x_2687:
[----:B------:R-:W-:Y:S05]  /*1000*/  BSYNC.RECONVERGENT B0 ;  /* 0x0000000000007941 */ /* 0x000fea0003800200 */
.L_x_2681:
[----:B------:R-:W-:Y:S05]  /*1010*/  WARPSYNC.ALL ;  /* 0x0000000000007948 */ /* 0x000fea0003800000 */
[----:B------:R-:W-:-:S13]  /*1020*/  ISETP.GE.U32.AND P0, PT, R7, R9, PT ;  /* 0x000000090700720c */ /* 0x000fda0003f06070 */
[----:B------:R-:W-:Y:S05]  /*1030*/  @P0 EXIT ;  /* 0x000000000000094d */ /* 0x000fea0003800000 */
[----:B012---:R-:W0:Y:S01]  /*1040*/  LDC.64 R2, c[0x0][0x398] ;  /* 0x0000e600ff027b82 */ /* 0x007e220000000a00 */
[----:B------:R-:W-:-:S05]  /*1050*/  IADD3 R7, PT, PT, R20, R7, RZ ;  /* 0x0000000714077210 */ /* 0x000fca0007ffe0ff */
[----:B0-----:R-:W-:-:S05]  /*1060*/  IMAD.WIDE.U32 R2, R7, 0x4, R2 ;  /* 0x0000000407027825 */ /* 0x001fca00078e0002 */
[----:B------:R-:W-:Y:S01]  /*1070*/  STG.E desc[UR4][R2.64], R11 ;  /* 0x0000000b02007986 */ /* 0x000fe2000c101904 */
[----:B------:R-:W-:Y:S05]  /*1080*/  EXIT ;  /* 0x000000000000794d */ /* 0x000fea0003800000 */
.L_x_2664:
[----:B------:R-:W0:Y:S01]  /*1090*/  S2R R15, SR_TID.X ;  /* 0x00000000000f7919 */ /* 0x000e220000002100 */
[----:B------:R-:W1:Y:S01]  /*10a0*/  LDC.64 R2, c[0x0][0x3a8] ;  /* 0x0000ea00ff027b82 */ /* 0x000e620000000a00 */
[----:B------:R-:W2:Y:S01]  /*10b0*/  LDCU.64 UR6, c[0x0][0x388] ;  /* 0x00007100ff0677ac */ /* 0x000ea20008000a00 */
[----:B-1----:R-:W-:-:S04]  /*10c0*/  IMAD.WIDE.U32 R2, R20, 0x4, R2 ;  /* 0x0000000414027825 */ /* 0x002fc800078e0002 */
[----:B0-----:R-:W-:Y:S02]  /*10d0*/  IMAD.WIDE.U32 R24, R15, 0x8, R2 ;  /* 0x000000080f187825 */ /* 0x001fe400078e0002 */
[----:B------:R-:W0:Y:S03]  /*10e0*/  LDC.64 R2, c[0x0][0x3a0] ;  /* 0x0000e800ff027b82 */ /* 0x000e260000000a00 */
[----:B------:R-:W2:Y:S04]  /*10f0*/  LDG.E.64 R18, desc[UR4][R24.64] ;  /* 0x0000000418127981 */ /* 0x000ea8000c1e1b00 */
[----:B------:R-:W3:Y:S04]  /*1100*/  LDG.E.64 R12, desc[UR4][R24.64+0x400] ;  /* 0x00040004180c7981 */ /* 0x000ee8000c1e1b00 */
[----:B------:R-:W4:Y:S04]  /*1110*/  LDG.E.64 R16, desc[UR4][R24.64+0x800] ;  /* 0x0008000418107981 */ /* 0x000f28000c1e1b00 */
[----:B------:R-:W5:Y:S01]  /*1120*/  LDG.E.64 R10, desc[UR4][R24.64+0xc00] ;  /* 0x000c0004180a7981 */ /* 0x000f62000c1e1b00 */
[----:B0-----:R-:W-:-:S04]  /*1130*/  IMAD.WIDE.U32 R2, R20, 0x4, R2 ;  /* 0x0000000414027825 */ /* 0x001fc800078e0002 */
[----:B------:R-:W-:-:S05]  /*1140*/  IMAD.WIDE.U32 R22, R15, 0x8, R2 ;  /* 0x000000080f167825 */ /* 0x000fca00078e0002 */
[----:B------:R-:W5:Y:S04]  /*1150*/  LDG.E.64 R8, desc[UR4][R22.64] ;  /* 0x0000000416087981 */ /* 0x000f68000c1e1b00 */
[----:B------:R-:W5:Y:S04]  /*1160*/  LDG.E.64 R4, desc[UR4][R22.64+0x400] ;  /* 0x0004000416047981 */ /* 0x000f68000c1e1b00 */
[----:B------:R-:W5:Y:S04]  /*1170*/  LDG.E.64 R2, desc[UR4][R22.64+0x800] ;  /* 0x0008000416027981 */ /* 0x000f68000c1e1b00 */
[----:B------:R0:W5:Y:S01]  /*1180*/  LDG.E.64 R6, desc[UR4][R22.64+0xc00] ;  /* 0x000c000416067981 */ /* 0x000162000c1e1b00 */
[----:B--2---:R-:W-:-:S05]  /*1190*/  FMUL.FTZ R18, R18, UR6 ;  /* 0x0000000612127c20 */ /* 0x004fca0008410000 */
[----:B------:R-:W-:Y:S01]  /*11a0*/  FSETP.GT.FTZ.AND P6, PT, R18, UR7, PT ;  /* 0x0000000712007c0b */ /* 0x000fe2000bfd4000 */
[----:B------:R-:W-:-:S12]  /*11b0*/  FMUL.FTZ R0, R19, UR6 ;  /* 0x0000000613007c20 */ /* 0x000fd80008410000 */
[----:B------:R-:W-:-:S06]  /*11c0*/  @!P6 FMUL.FTZ R19, R18, 1.4426950216293334961 ;  /* 0x3fb8aa3b1213e820 */ /* 0x000fcc0000410000 */
[----:B------:R-:W1:Y:S01]  /*11d0*/  @!P6 MUFU.EX2 R19, R19 ;  /* 0x000000130013e308 */ /* 0x000e620000000800 */
[----:B---3--:R-:W-:Y:S01]  /*11e0*/  FMUL.FTZ R12, R12, UR6 ;  /* 0x000000060c0c7c20 */ /* 0x008fe20008410000 */
[----:B-1----:R-:W-:-:S06]  /*11f0*/  @!P6 FADD.FTZ R14, R19, 1 ;  /* 0x3f800000130ee421 */ /* 0x002fcc0000010000 */
[----:B------:R-:W1:Y:S01]  /*1200*/  @!P6 MUFU.RCP R14, R14 ;  /* 0x0000000e000ee308 */ /* 0x000e620000001000 */
[----:B------:R-:W-:Y:S01]  /*1210*/  FMUL.FTZ R18, R13, UR6 ;  /* 0x000000060d127c20 */ /* 0x000fe20008410000 */
[----:B----4-:R-:W-:Y:S01]  /*1220*/  FMUL.FTZ R16, R16, UR6 ;  /* 0x0000000610107c20 */ /* 0x010fe20008410000 */
[----:B-----5:R-:W-:Y:S01]  /*1230*/  FMUL.FTZ R10, R10, UR6 ;  /* 0x000000060a0a7c20 */ /* 0x020fe20008410000 */
[----:B------:R-:W-:Y:S01]  /*1240*/  FMUL.FTZ R11, R11, UR6 ;  /* 0x000000060b0b7c20 */ /* 0x000fe20008410000 */
[----:B------:R-:W-:Y:S01]  /*1250*/  @!P6 FMUL.FTZ R19, R8, R19 ;  /* 0x000000130813e220 */ /* 0x000fe20000410000 */
[----:B------:R-:W-:Y:S01]  /*1260*/  FSETP.GT.FTZ.AND P4, PT, R12, UR7, PT ;  /* 0x000000070c007c0b */ /* 0x000fe2000bf94000 */
[----:B------:R-:W-:Y:S01]  /*1270*/  FMUL.FTZ R17, R17, UR6 ;  /* 0x0000000611117c20 */ /* 0x000fe20008410000 */
[----:B------:R-:W-:Y:S02]  /*1280*/  FSETP.GT.FTZ.AND P5, PT, R0, UR7, PT ;  /* 0x0000000700007c0b */ /* 0x000fe4000bfb4000 */
[----:B------:R-:W-:-:S02]  /*1290*/  FSETP.GT.FTZ.AND P3, PT, R18, UR7, PT ;  /* 0x0000000712007c0b */ /* 0x000fc4000bf74000 */
[----:B------:R-:W-:Y:S02]  /*12a0*/  FSETP.GT.FTZ.AND P2, PT, R16, UR7, PT ;  /* 0x0000000710007c0b */ /* 0x000fe4000bf54000 */
[----:B------:R-:W-:Y:S01]  /*12b0*/  FSETP.GT.FTZ.AND P0, PT, R10, UR7, PT ;  /* 0x000000070a007c0b */ /* 0x000fe2000bf14000 */
[----:B-1----:R-:W-:Y:S01]  /*12c0*/  @!P6 FMUL.FTZ R8, R19, R14 ;  /* 0x0000000e1308e220 */ /* 0x002fe20000410000 */
[----:B------:R-:W-:Y:S02]  /*12d0*/  FSETP.GT.FTZ.AND P6, PT, R11, UR7, PT ;  /* 0x000000070b007c0b */ /* 0x000fe4000bfd4000 */
[----:B------:R-:W-:Y:S01]  /*12e0*/  FSETP.GT.FTZ.AND P1, PT, R17, UR7, PT ;  /* 0x0000000711007c0b */ /* 0x000fe2000bf34000 */
[----:B------:R-:W-:Y:S02]  /*12f0*/  @!P4 FMUL.FTZ R13, R12, 1.4426950216293334961 ;  /* 0x3fb8aa3b0c0dc820 */ /* 0x000fe40000410000 */
[----:B------:R-:W-:Y:S02]  /*1300*/  @!P5 FMUL.FTZ R0, R0, 1.4426950216293334961 ;  /* 0x3fb8aa3b0000d820 */ /* 0x000fe40000410000 */
[----:B------:R-:W-:-:S02]  /*1310*/  @!P3 FMUL.FTZ R12, R18, 1.4426950216293334961 ;  /* 0x3fb8aa3b120cb820 */ /* 0x000fc40000410000 */
[----:B------:R-:W-:Y:S02]  /*1320*/  @!P2 FMUL.FTZ R21, R16, 1.4426950216293334961 ;  /* 0x3fb8aa3b1015a820 */ /* 0x000fe40000410000 */
[----:B------:R-:W-:Y:S02]  /*1330*/  @!P0 FMUL.FTZ R19, R10, 1.4426950216293334961 ;  /* 0x3fb8aa3b0a138820 */ /* 0x000fe40000410000 */
[----:B------:R-:W-:Y:S02]  /*1340*/  @!P6 FMUL.FTZ R16, R11, 1.4426950216293334961 ;  /* 0x3fb8aa3b0b10e820 */ /* 0x000fe40000410000 */
[----:B------:R-:W1:Y:S01]  /*1350*/  LDC.64 R10, c[0x0][0x398] ;  /* 0x0000e600ff0a7b82 */ /* 0x000e620000000a00 */
[----:B0-----:R-:W-:Y:S01]  /*1360*/  @!P1 FMUL.FTZ R22, R17, 1.4426950216293334961 ;  /* 0x3fb8aa3b11169820 */ /* 0x001fe20000410000 */
[----:B------:R-:W0:Y:S08]  /*1370*/  @!P5 MUFU.EX2 R0, R0 ;  /* 0x000000000000d308 */ /* 0x000e300000000800 */
[----:B------:R-:W2:Y:S08]  /*1380*/  @!P3 MUFU.EX2 R12, R12 ;  /* 0x0000000c000cb308 */ /* 0x000eb00000000800 */
[----:B------:R-:W3:Y:S08]  /*1390*/  @!P4 MUFU.EX2 R13, R13 ;  /* 0x0000000d000dc308 */ /* 0x000ef00000000800 */
[----:B------:R-:W4:Y:S08]  /*13a0*/  @!P2 MUFU.EX2 R21, R21 ;  /* 0x000000150015a308 */ /* 0x000f300000000800 */
[----:B------:R-:W5:Y:S08]  /*13b0*/  @!P1 MUFU.EX2 R22, R22 ;  /* 0x0000001600169308 */ /* 0x000f700000000800 */
[----:B------:R-:W5:Y:S08]  /*13c0*/  @!P0 MUFU.EX2 R19, R19 ;  /* 0x0000001300138308 */ /* 0x000f700000000800 */
[----:B------:R-:W5:Y:S01]  /*13d0*/  @!P6 MUFU.EX2 R16, R16 ;  /* 0x000000100010e308 */ /* 0x000f620000000800 */
[----:B0-----:R-:W-:Y:S01]  /*13e0*/  @!P5 FADD.FTZ R23, R0, 1 ;  /* 0x3f8000000017d421 */ /* 0x001fe20000010000 */
[----:B--2---:R-:W-:Y:S01]  /*13f0*/  @!P3 FADD.FTZ R24, R12, 1 ;  /* 0x3f8000000c18b421 */ /* 0x004fe20000010000 */
[----:B-1----:R-:W-:-:S04]  /*1400*/  IMAD.WIDE.U32 R10, R20, 0x4, R10 ;  /* 0x00000004140a7825 */ /* 0x002fc800078e000a */
[----:B---3--:R-:W-:Y:S01]  /*1410*/  @!P4 FADD.FTZ R25, R13, 1 ;  /* 0x3f8000000d19c421 */ /* 0x008fe20000010000 */
[----:B----4-:R-:W-:Y:S01]  /*1420*/  @!P2 FADD.FTZ R14, R21, 1 ;  /* 0x3f800000150ea421 */ /* 0x010fe20000010000 */
[----:B-----5:R-:W-:Y:S01]  /*1430*/  @!P1 FADD.FTZ R18, R22, 1 ;  /* 0x3f80000016129421 */ /* 0x020fe20000010000 */
[----:B------:R-:W0:Y:S01]  /*1440*/  @!P5 MUFU.RCP R23, R23 ;  /* 0x000000170017d308 */ /* 0x000e220000001000 */
[----:B------:R-:W-:-:S07]  /*1450*/  @!P0 FADD.FTZ R17, R19, 1 ;  /* 0x3f80000013118421 */ /* 0x000fce0000010000 */
[----:B------:R-:W1:Y:S01]  /*1460*/  @!P3 MUFU.RCP R24, R24 ;  /* 0x000000180018b308 */ /* 0x000e620000001000 */
[----:B------:R-:W-:-:S07]  /*1470*/  @!P6 FADD.FTZ R20, R16, 1 ;  /* 0x3f8000001014e421 */ /* 0x000fce0000010000 */
[----:B------:R-:W2:Y:S01]  /*1480*/  @!P4 MUFU.RCP R25, R25 ;  /* 0x000000190019c308 */ /* 0x000ea20000001000 */
[----:B------:R-:W-:-:S07]  /*1490*/  @!P4 FMUL.FTZ R26, R4, R13 ;  /* 0x0000000d041ac220 */ /* 0x000fce0000410000 */
[----:B------:R-:W3:Y:S08]  /*14a0*/  @!P2 MUFU.RCP R14, R14 ;  /* 0x0000000e000ea308 */ /* 0x000ef00000001000 */
[----:B------:R-:W4:Y:S08]  /*14b0*/  @!P1 MUFU.RCP R18, R18 ;  /* 0x0000001200129308 */ /* 0x000f300000001000 */
[----:B------:R-:W5:Y:S08]  /*14c0*/  @!P0 MUFU.RCP R17, R17 ;  /* 0x0000001100118308 */ /* 0x000f700000001000 */
[----:B------:R-:W5:Y:S01]  /*14d0*/  @!P6 MUFU.RCP R20, R20 ;  /* 0x000000140014e308 */ /* 0x000f620000001000 */
[----:B------:R-:W-:Y:S01]  /*14e0*/  @!P5 FMUL.FTZ R0, R9, R0 ;  /* 0x000000000900d220 */ /* 0x000fe20000410000 */
[----:B------:R-:W-:Y:S01]  /*14f0*/  @!P3 FMUL.FTZ R13, R5, R12 ;  /* 0x0000000c050db220 */ /* 0x000fe20000410000 */
[----:B------:R-:W-:-:S04]  /*1500*/  IMAD.WIDE.U32 R10, R15, 0x8, R10 ;  /* 0x000000080f0a7825 */ /* 0x000fc800078e000a */
[----:B------:R-:W-:Y:S01]  /*1510*/  @!P2 FMUL.FTZ R21, R2, R21 ;  /* 0x000000150215a220 */ /* 0x000fe20000410000 */
[----:B0-----:R-:W-:Y:S01]  /*1520*/  @!P5 FMUL.FTZ R9, R0, R23 ;  /* 0x000000170009d220 */ /* 0x001fe20000410000 */
[----:B-1----:R-:W-:Y:S01]  /*1530*/  @!P3 FMUL.FTZ R5, R13, R24 ;  /* 0x000000180d05b220 */ /* 0x002fe20000410000 */
[----:B------:R-:W-:Y:S01]  /*1540*/  @!P1 FMUL.FTZ R13, R3, R22 ;  /* 0x00000016030d9220 */ /* 0x000fe20000410000 */
[----:B------:R-:W-:Y:S01]  /*1550*/  @!P0 FMUL.FTZ R0, R6, R19 ;  /* 0x0000001306008220 */ /* 0x000fe20000410000 */
[----:B------:R-:W-:Y:S01]  /*1560*/  @!P6 FMUL.FTZ R15, R7, R16 ;  /* 0x00000010070fe220 */ /* 0x000fe20000410000 */
[----:B--2---:R-:W-:Y:S01]  /*1570*/  @!P4 FMUL.FTZ R4, R26, R25 ;  /* 0x000000191a04c220 */ /* 0x004fe20000410000 */
[----:B---3--:R-:W-:Y:S01]  /*1580*/  @!P2 FMUL.FTZ R2, R21, R14 ;  /* 0x0000000e1502a220 */ /* 0x008fe20000410000 */
[----:B----4-:R-:W-:Y:S01]  /*1590*/  @!P1 FMUL.FTZ R3, R13, R18 ;  /* 0x000000120d039220 */ /* 0x010fe20000410000 */
[----:B-----5:R-:W-:Y:S01]  /*15a0*/  @!P0 FMUL.FTZ R6, R0, R17 ;  /* 0x0000001100068220 */ /* 0x020fe20000410000 */
[----:B------:R-:W-:Y:S01]  /*15b0*/  @!P6 FMUL.FTZ R7, R15, R20 ;  /* 0x000000140f07e220 */ /* 0x000fe20000410000 */
[----:B------:R-:W-:Y:S04]  /*15c0*/  STG.E.64 desc[UR4][R10.64], R8 ;  /* 0x000000080a007986 */ /* 0x000fe8000c101b04 */
[----:B------:R-:W-:Y:S04]  /*15d0*/  STG.E.64 desc[UR4][R10.64+0x400], R4 ;  /* 0x000400040a007986 */ /* 0x000fe8000c101b04 */
[----:B------:R-:W-:Y:S04]  /*15e0*/  STG.E.64 desc[UR4][R10.64+0x800], R2 ;  /* 0x000800020a007986 */ /* 0x000fe8000c101b04 */
[----:B------:R-:W-:Y:S01]  /*15f0*/  STG.E.64 desc[UR4][R10.64+0xc00], R6 ;  /* 0x000c00060a007986 */ /* 0x000fe2000c101b04 */
[----:B------:R-:W-:Y:S05]  /*1600*/  EXIT ;  /* 0x000000000000794d */ /* 0x000fea0003800000 */
.L_x_2688:
        /* <DEDUP_REMOVED lines=15> */
.L_x_7573:


//--------------------- .text._ZN2at6native29vectorized_elementwise_kernelILi4EZZZNS0_65_GLOBAL__N__cd49fe81_27_ActivationSoftplusKernel_cu_9e10b42f_310024softplus_backward_kernelERNS_18TensorIteratorBaseERKN3c106ScalarES8_ENKUlvE_clEvENKUlvE0_clEvEUlffE_St5arrayIPcLm3EEEEviT0_T1_ --------------------------
	.section	.text._ZN2at6native29vectorized_elementwise_kernelILi4EZZZNS0_65_GLOBAL__N__cd49fe81_27_ActivationSoftplusKernel_cu_9e10b42f_310024softplus_backward_kernelERNS_18TensorIteratorBaseERKN3c106ScalarES8_ENKUlvE_clEvENKUlvE0_clEvEUlffE_St5arrayIPcLm3EEEEviT0_T1_,"ax",@progbits
	.align	128
        .global         _ZN2at6native29vectorized_elementwise_kernelILi4EZZZNS0_65_GLOBAL__N__cd49fe81_27_ActivationSoftplusKernel_cu_9e10b42f_310024softplus_backward_kernelERNS_18TensorIteratorBaseERKN3c106ScalarES8_ENKUlvE_clEvENKUlvE0_clEvEUlffE_St5arrayIPcLm3EEEEviT0_T1_
        .type           _ZN2at6native29vectorized_elementwise_kernelILi4EZZZNS0_65_GLOBAL__N__cd49fe81_27_ActivationSoftplusKernel_cu_9e10b42f_310024softplus_backward_kernelERNS_18TensorIteratorBaseERKN3c106ScalarES8_ENKUlvE_clEvENKUlvE0_clEvEUlffE_St5arrayIPcLm3EEEEviT0_T1_,@function
        .size           _ZN2at6native29vectorized_elementwise_kernelILi4EZZZNS0_65_GLOBAL__N__cd49fe81_27_ActivationSoftplusKernel_cu_9e10b42f_310024softplus_backward_kernelERNS_18TensorIteratorBaseERKN3c106ScalarES8_ENKUlvE_clEvENKUlvE0_clEvEUlffE_St5arrayIPcLm3EEEEviT0_T1_,(.L_x_7574 - _ZN2at6native29vectorized_elementwise_kernelILi4EZZZNS0_65_GLOBAL__N__cd49fe81_27_ActivationSoftplusKernel_cu_9e10b42f_310024softplus_backward_kernelERNS_18TensorIteratorBaseERKN3c106ScalarES8_ENKUlvE_clEvENKUlvE0_clEvEUlffE_St5arrayIPcLm3EEEEviT0_T1_)
        .other          _ZN2at6native29vectorized_elementwise_kernelILi4EZZZNS0_65_GLOBAL__N__cd49fe81_27_ActivationSoftplusKernel_cu_9e10b42f_310024softplus_backward_kernelERNS_18TensorIteratorBaseERKN3c106ScalarES8_ENKUlvE_clEvENKUlvE0_clEvEUlffE_St5arrayIPcLm3EEEEviT0_T1_,@"STO_CUDA_ENTRY STV_DEFAULT"
_ZN2at6native29vectorized_elementwise_kernelILi4EZZZNS0_65_GLOBAL__N__cd49fe81_27_ActivationSoftplusKernel_cu_9e10b42f_310024softplus_backward_kernelERNS_18TensorIteratorBaseERKN3c106ScalarES8_ENKUlvE_clEvENKUlvE0_clEvEUlffE_St5arrayIPcLm3EEEEviT0_T1_:
.text._ZN2at6native29vectorized_elementwise_kernelILi4EZZZNS0_65_GLOBAL__N__cd49fe81_27_ActivationSoftplusKernel_cu_9e10b42f_310024softplus_backward_kernelERNS_18TensorIteratorBaseERKN3c106ScalarES8_ENKUlvE_clEvENKUlvE0_clEvEUlffE_St5arrayIPcLm3EEEEviT0_T1_:
        /* <DEDUP_REMOVED lines=118> */
.L_x_2691:
[----:B------:R-:W-:Y:S05]  /*0760*/  BSYNC.RECONVERGENT B0 ;  /* 0x0000000000007941 */ /* 0x000fea0003800200 */
.L_x_2690:
        /* <DEDUP_REMOVED lines=14> */
.L_x_2693:
[----:B------:R-:W-:Y:S05]  /*0850*/  BSYNC.RECONVERGENT B0 ;  /* 0x0000000000007941 */ /* 0x000fea0003800200 */
.L_x_2692:
        /* <DEDUP_REMOVED lines=14> */
.L_x_2695:
[----:B------:R-:W-:Y:S05]  /*0940*/  BSYNC.RECONVERGENT B0 ;  /* 0x0000000000007941 */ /* 0x000fea0003800200 */
.L_x_2694:
        /* <DEDUP_REMOVED lines=11> */
.L_x_2697:
[----:B------:R-:W-:Y:S05]  /*0a00*/  BSYNC.RECONVERGENT B0 ;  /* 0x0000000000007941 */ /* 0x000fea0003800200 */
.L_x_2696:
        /* <DEDUP_REMOVED lines=11> */
.L_x_2699:
[----:B------:R-:W-:Y:S05]  /*0ac0*/  BSYNC.RECONVERGENT B0 ;  /* 0x0000000000007941 */ /* 0x000fea0003800200 */
.L_x_2698:
        /* <DEDUP_REMOVED lines=11> */
.L_x_2701:
[----:B------:R-:W-:Y:S05]  /*0b80*/  BSYNC.RECONVERGENT B0 ;  /* 0x0000000000007941 */ /* 0x000fea0003800200 */
.L_x_2700:
        /* <DEDUP_REMOVED lines=11> */
.L_x_2703:
[----:B------:R-:W-:Y:S05]  /*0c40*/  BSYNC.RECONVERGENT B0 ;  /* 0x0000000000007941 */ /* 0x000fea0003800200 */
.L_x_2702:
        /* <DEDUP_REMOVED lines=11> */
.L_x_2705:
[----:B------:R-:W-:Y:S05]  /*0d00*/  BSYNC.RECONVERGENT B0 ;  /* 0x0000000000007941 */ /* 0x000fea0003800200 */
.L_x_2704:
        /* <DEDUP_REMOVED lines=18> */
.L_x_2708:
[----:B------:R-:W-:-:S13]  /*0e30*/  ISETP.GE.U32.AND P0, PT, R7, R9, PT ;  /* 0x000000090700720c */ /* 0x000fda0003f06070 */
[----:B------:R-:W-:Y:S05]  /*0e40*/  @P0 BRA `(.L_x_2710) ;  /* 0x0000000000300947 */ /* 0x000fea0003800000 */
[----:B0-----:R-:W0:Y:S01]  /*0e50*/  LDC.64 R2, c[0x0][0x398] ;  /* 0x0000e600ff027b82 */ /* 0x001e220000000a00 */
[----:B------:R-:W-:Y:S02]  /*0e60*/  IADD3 R5, PT, PT, R20, R7, RZ ;  /* 0x0000000714057210 */ /* 0x000fe40007ffe0ff */
[----:B------:R-:W-:-:S03]  /*0e70*/  IADD3 R7, PT, PT, R7, 0x80, RZ ;  /* 0x0000008007077810 */ /* 0x000fc60007ffe0ff */
[----:B0-----:R-:W-:-:S05]  /*0e80*/  IMAD.WIDE.U32 R2, R5, 0x4, R2 ;  /* 0x0000000405027825 */ /* 0x001fca00078e0002 */
[----:B------:R1:W-:Y:S02]  /*0e90*/  STG.E desc[UR4][R2.64], R22 ;  /* 0x0000001602007986 */ /* 0x0003e4000c101904 */
.L_x_2709:
[----:B------:R-:W-:-:S13]  /*0ea0*/  ISETP.GE.U32.AND P0, PT, R7, R9, PT ;  /* 0x000000090700720c */ /* 0x000fda0003f06070 */
[----:B------:R-:W-:Y:S05]  /*0eb0*/  @P0 BRA `(.L_x_2711) ;  /* 0x0000000000340947 */ /* 0x000fea0003800000 */
[----:B01----:R-:W0:Y:S01]  /*0ec0*/  LDC.64 R2, c[0x0][0x398] ;  /* 0x0000e600ff027b82 */ /* 0x003e220000000a00 */
[----:B------:R-:W-:Y:S02]  /*0ed0*/  IADD3 R5, PT, PT, R20, R7, RZ ;  /* 0x0000000714057210 */ /* 0x000fe40007ffe0ff */
[----:B------:R-:W-:-:S03]  /*0ee0*/  IADD3 R7, PT, PT, R7, 0x80, RZ ;  /* 0x0000008007077810 */ /* 0x000fc60007ffe0ff */
[----:B0-----:R-:W-:-:S05]  /*0ef0*/  IMAD.WIDE.U32 R2, R5, 0x4, R2 ;  /* 0x0000000405027825 */ /* 0x001fca00078e0002 */
[----:B------:R1:W-:Y:S02]  /*0f00*/  STG.E desc[UR4][R2.64], R23 ;  /* 0x0000001702007986 */ /* 0x0003e4000c101904 */
.L_x_2710:
        /* <DEDUP_REMOVED lines=8> */
.L_x_2711:
[----:B------:R-:W-:Y:S05]  /*0f90*/  BSYNC.RELIABLE B1 ;  /* 0x0000000000017941 */ /* 0x000fea0003800100 */
.L_x_2707:
[----:B------:R-:W-:-:S13]  /*0fa0*/  ISETP.GE.U32.AND P0, PT, R7, R9, PT ;  /* 0x000000090700720c */ /* 0x000fda0003f06070 */
[----:B012---:R-:W0:Y:S01]  /*0fb0*/  @!P0 LDC.64 R2, c[0x0][0x398] ;  /* 0x0000e600ff028b82 */ /* 0x007e220000000a00 */
[----:B------:R-:W-:Y:S02]  /*0fc0*/  @!P0 IADD3 R5, PT, PT, R20, R7, RZ ;  /* 0x0000000714058210 */ /* 0x000fe40007ffe0ff */
[----:B------:R-:W-:-:S03]  /*0fd0*/  @!P0 IADD3 R7, PT, PT, R7, 0x80, RZ ;  /* 0x0000008007078810 */ /* 0x000fc60007ffe0ff */
[----:B0-----:R-:W-:-:S05]  /*0fe0*/  @!P0 IMAD.WIDE.U32 R2, R5, 0x4, R2 ;  /* 0x0000000405028825 */ /* 0x001fca00078e0002 */
[----:B------:R2:W-:Y:S02]  /*0ff0*/  @!P0 STG.E desc[UR4][R2.64], R27 ;  /* 0x0000001b02008986 */ /* 0x0005e4000c101904 */
.L_x_2712:
[----:B------:R-:W-:Y:S05]  /*1000*/  BSYNC.RECONVERGENT B0 ;  /* 0x0000000000007941 */ /* 0x000fea0003800200 */
.L_x_2706:
        /* <DEDUP_REMOVED lines=8> */
.L_x_2689:
[----:B------:R-:W0:Y:S01]  /*1090*/  S2R R0, SR_TID.X ;  /* 0x0000000000007919 */ /* 0x000e220000002100 */
[----:B------:R-:W1:Y:S01]  /*10a0*/  LDC.64 R2, c[0x0][0x3a8] ;  /* 0x0000ea00ff027b82 */ /* 0x000e620000000a00 */
[----:B------:R-:W2:Y:S01]  /*10b0*/  LDCU.64 UR6, c[0x0][0x388] ;  /* 0x00007100ff0677ac */ /* 0x000ea20008000a00 */
[----:B-1----:R-:W-:-:S04]  /*10c0*/  IMAD.WIDE.U32 R2, R20, 0x4, R2 ;  /* 0x0000000414027825 */ /* 0x002fc800078e0002 */
[----:B0-----:R-:W-:Y:S02]  /*10d0*/  IMAD.WIDE.U32 R24, R0, 0x10, R2 ;  /* 0x0000001000187825 */ /* 0x001fe400078e0002 */
[----:B------:R-:W0:Y:S03]  /*10e0*/  LDC.64 R2, c[0x0][0x3a0] ;  /* 0x0000e800ff027b82 */ /* 0x000e260000000a00 */
[----:B------:R-:W2:Y:S04]  /*10f0*/  LDG.E.128 R16, desc[UR4][R24.64] ;  /* 0x0000000418107981 */ /* 0x000ea8000c1e1d00 */
[----:B------:R-:W3:Y:S01]  /*1100*/  LDG.E.128 R12, desc[UR4][R24.64+0x800] ;  /* 0x00080004180c7981 */ /* 0x000ee2000c1e1d00 */
[----:B0-----:R-:W-:-:S04]  /*1110*/  IMAD.WIDE.U32 R2, R20, 0x4, R2 ;  /* 0x0000000414027825 */ /* 0x001fc800078e0002 */
[----:B------:R-:W-:-:S05]  /*1120*/  IMAD.WIDE.U32 R22, R0, 0x10, R2 ;  /* 0x0000001000167825 */ /* 0x000fca00078e0002 */
[----:B------:R-:W4:Y:S04]  /*1130*/  LDG.E.128 R8, desc[UR4][R22.64] ;  /* 0x0000000416087981 */ /* 0x000f28000c1e1d00 */
[----:B------:R0:W5:Y:S01]  /*1140*/  LDG.E.128 R4, desc[UR4][R22.64+0x800] ;  /* 0x0008000416047981 */ /* 0x000162000c1e1d00 */
[----:B--2---:R-:W-:Y:S01]  /*1150*/  FMUL.FTZ R16, R16, UR6 ;  /* 0x0000000610107c20 */ /* 0x004fe20008410000 */
[----:B------:R-:W-:Y:S01]  /*1160*/  FMUL.FTZ R17, R17, UR6 ;  /* 0x0000000611117c20 */ /* 0x000fe20008410000 */
[----:B------:R-:W-:Y:S01]  /*1170*/  FMUL.FTZ R18, R18, UR6 ;  /* 0x0000000612127c20 */ /* 0x000fe20008410000 */
[----:B------:R-:W-:Y:S01]  /*1180*/  FMUL.FTZ R19, R19, UR6 ;  /* 0x0000000613137c20 */ /* 0x000fe20008410000 */
[----:B---3--:R-:W-:Y:S01]  /*1190*/  FMUL.FTZ R14, R14, UR6 ;  /* 0x000000060e0e7c20 */ /* 0x008fe20008410000 */
[----:B------:R-:W-:Y:S01]  /*11a0*/  FSETP.GT.FTZ.AND P6, PT, R16, UR7, PT ;  /* 0x0000000710007c0b */ /* 0x000fe2000bfd4000 */
[----:B------:R-:W-:Y:S01]  /*11b0*/  FMUL.FTZ R21, R12, UR6 ;  /* 0x000000060c157c20 */ /* 0x000fe20008410000 */
[----:B------:R-:W-:Y:S01]  /*11c0*/  FSETP.GT.FTZ.AND P5, PT, R17, UR7, PT ;  /* 0x0000000711007c0b */ /* 0x000fe2000bfb4000 */
[----:B------:R-:W-:Y:S01]  /*11d0*/  FMUL.FTZ R13, R13, UR6 ;  /* 0x000000060d0d7c20 */ /* 0x000fe20008410000 */
[----:B------:R-:W-:Y:S01]  /*11e0*/  FSETP.GT.FTZ.AND P4, PT, R18, UR7, PT ;  /* 0x0000000712007c0b */ /* 0x000fe2000bf94000 */
[----:B------:R-:W-:Y:S01]  /*11f0*/  FMUL.FTZ R15, R15, UR6 ;  /* 0x000000060f0f7c20 */ /* 0x000fe20008410000 */
[----:B------:R-:W-:-:S02]  /*1200*/  FSETP.GT.FTZ.AND P3, PT, R19, UR7, PT ;  /* 0x0000000713007c0b */ /* 0x000fc4000bf74000 */
[----:B------:R-:W-:Y:S02]  /*1210*/  FSETP.GT.FTZ.AND P0, PT, R14, UR7, PT ;  /* 0x000000070e007c0b */ /* 0x000fe4000bf14000 */
[----:B------:R-:W-:Y:S02]  /*1220*/  FSETP.GT.FTZ.AND P2, PT, R21, UR7, PT ;  /* 0x0000000715007c0b */ /* 0x000fe4000bf54000 */
[----:B------:R-:W-:Y:S01]  /*1230*/  FSETP.GT.FTZ.AND P1, PT, R13, UR7, PT ;  /* 0x000000070d007c0b */ /* 0x000fe2000bf34000 */
[----:B------:R-:W-:Y:S02]  /*1240*/  @!P6 FMUL.FTZ R3, R16, 1.4426950216293334961 ;  /* 0x3fb8aa3b1003e820 */ /* 0x000fe40000410000 */
[----:B------:R-:W-:Y:S02]  /*1250*/  @!P5 FMUL.FTZ R16, R17, 1.4426950216293334961 ;  /* 0x3fb8aa3b1110d820 */ /* 0x000fe40000410000 */
[----:B------:R-:W-:Y:S02]  /*1260*/  @!P4 FMUL.FTZ R17, R18, 1.4426950216293334961 ;  /* 0x3fb8aa3b1211c820 */ /* 0x000fe40000410000 */
[----:B------:R-:W1:Y:S01]  /*1270*/  @!P6 MUFU.EX2 R3, R3 ;  /* 0x000000030003e308 */ /* 0x000e620000000800 */
[----:B------:R-:W-:Y:S01]  /*1280*/  @!P3 FMUL.FTZ R12, R19, 1.4426950216293334961 ;  /* 0x3fb8aa3b130cb820 */ /* 0x000fe20000410000 */
[----:B------:R-:W-:-:S02]  /*1290*/  @!P0 FMUL.FTZ R19, R14, 1.4426950216293334961 ;  /* 0x3fb8aa3b0e138820 */ /* 0x000fc40000410000 */
[----:B------:R-:W-:Y:S02]  /*12a0*/  @!P2 FMUL.FTZ R21, R21, 1.4426950216293334961 ;  /* 0x3fb8aa3b1515a820 */ /* 0x000fe40000410000 */
[----:B0-----:R-:W-:Y:S02]  /*12b0*/  @!P1 FMUL.FTZ R22, R13, 1.4426950216293334961 ;  /* 0x3fb8aa3b0d169820 */ /* 0x001fe40000410000 */
[----:B------:R-:W0:Y:S08]  /*12c0*/  @!P4 MUFU.EX2 R17, R17 ;  /* 0x000000110011c308 */ /* 0x000e300000000800 */
[----:B------:R-:W2:Y:S01]  /*12d0*/  @!P3 MUFU.EX2 R12, R12 ;  /* 0x0000000c000cb308 */ /* 0x000ea20000000800 */
[----:B-1----:R-:W-:Y:S01]  /*12e0*/  @!P6 FADD.FTZ R2, R3, 1 ;  /* 0x3f8000000302e421 */ /* 0x002fe20000010000 */
[----:B----4-:R-:W-:-:S06]  /*12f0*/  @!P6 FMUL.FTZ R3, R8, R3 ;  /* 0x000000030803e220 */ /* 0x010fcc0000410000 */
[----:B------:R-:W1:Y:S01]  /*1300*/  @!P6 MUFU.RCP R2, R2 ;  /* 0x000000020002e308 */ /* 0x000e620000001000 */
[----:B0-----:R-:W-:-:S07]  /*1310*/  @!P4 FADD.FTZ R25, R17, 1 ;  /* 0x3f8000001119c421 */ /* 0x001fce0000010000 */
[----:B------:R-:W0:Y:S01]  /*1320*/  @!P5 MUFU.EX2 R16, R16 ;  /* 0x000000100010d308 */ /* 0x000e220000000800 */
[----:B--2---:R-:W-:-:S07]  /*1330*/  @!P3 FADD.FTZ R24, R12, 1 ;  /* 0x3f8000000c18b421 */ /* 0x004fce0000010000 */
[----:B------:R-:W2:Y:S01]  /*1340*/  @!P2 MUFU.EX2 R21, R21 ;  /* 0x000000150015a308 */ /* 0x000ea20000000800 */
[----:B-1----:R-:W-:Y:S01]  /*1350*/  @!P6 FMUL.FTZ R8, R3, R2 ;  /* 0x000000020308e220 */ /* 0x002fe20000410000 */
[----:B------:R-:W-:Y:S01]  /*1360*/  FSETP.GT.FTZ.AND P6, PT, R15, UR7, PT ;  /* 0x000000070f007c0b */ /* 0x000fe2000bfd4000 */
[----:B------:R-:W1:Y:S05]  /*1370*/  LDC.64 R2, c[0x0][0x398] ;  /* 0x0000e600ff027b82 */ /* 0x000e6a0000000a00 */
[----:B------:R-:W3:Y:S01]  /*1380*/  @!P1 MUFU.EX2 R22, R22 ;  /* 0x0000001600169308 */ /* 0x000ee20000000800 */
[----:B0-----:R-:W-:Y:S01]  /*1390*/  @!P5 FADD.FTZ R23, R16, 1 ;  /* 0x3f8000001017d421 */ /* 0x001fe20000010000 */
[----:B------:R-:W-:-:S05]  /*13a0*/  @!P5 FMUL.FTZ R16, R9, R16 ;  /* 0x000000100910d220 */ /* 0x000fca0000410000 */
[----:B------:R-:W-:Y:S01]  /*13b0*/  @!P6 FMUL.FTZ R14, R15, 1.4426950216293334961 ;  /* 0x3fb8aa3b0f0ee820 */ /* 0x000fe20000410000 */
[----:B------:R-:W0:Y:S01]  /*13c0*/  @!P0 MUFU.EX2 R19, R19 ;  /* 0x0000001300138308 */ /* 0x000e220000000800 */
[----:B--2---:R-:W-:-:S07]  /*13d0*/  @!P2 FADD.FTZ R13, R21, 1 ;  /* 0x3f800000150da421 */ /* 0x004fce0000010000 */
[----:B------:R-:W2:Y:S01]  /*13e0*/  @!P6 MUFU.EX2 R14, R14 ;  /* 0x0000000e000ee308 */ /* 0x000ea20000000800 */
[----:B---3--:R-:W-:Y:S01]  /*13f0*/  @!P1 FADD.FTZ R18, R22, 1 ;  /* 0x3f80000016129421 */ /* 0x008fe20000010000 */
[----:B-1----:R-:W-:-:S06]  /*1400*/  IMAD.WIDE.U32 R2, R20, 0x4, R2 ;  /* 0x0000000414027825 */ /* 0x002fcc00078e0002 */
[----:B------:R-:W1:Y:S01]  /*1410*/  @!P4 MUFU.RCP R25, R25 ;  /* 0x000000190019c308 */ /* 0x000e620000001000 */
[----:B0-----:R-:W-:Y:S01]  /*1420*/  @!P0 FADD.FTZ R15, R19, 1 ;  /* 0x3f800000130f8421 */ /* 0x001fe20000010000 */
[----:B------:R-:W-:-:S04]  /*1430*/  IMAD.WIDE.U32 R2, R0, 0x10, R2 ;  /* 0x0000001000027825 */ /* 0x000fc800078e0002 */
[----:B------:R-:W-:Y:S01]  /*1440*/  @!P4 FMUL.FTZ R0, R10, R17 ;  /* 0x000000110a00c220 */ /* 0x000fe20000410000 */
[----:B------:R-:W-:Y:S01]  /*1450*/  @!P3 FMUL.FTZ R17, R11, R12 ;  /* 0x0000000c0b11b220 */ /* 0x000fe20000410000 */
[----:B-----5:R-:W-:Y:S01]  /*1460*/  @!P0 FMUL.FTZ R12, R6, R19 ;  /* 0x00000013060c8220 */ /* 0x020fe20000410000 */
[----:B------:R-:W0:Y:S01]  /*1470*/  @!P3 MUFU.RCP R24, R24 ;  /* 0x000000180018b308 */ /* 0x000e220000001000 */
[----:B--2---:R-:W-:Y:S01]  /*1480*/  @!P6 FADD.FTZ R20, R14, 1 ;  /* 0x3f8000000e14e421 */ /* 0x004fe20000010000 */
[----:B------:R-:W-:-:S06]  /*1490*/  @!P6 FMUL.FTZ R19, R7, R14 ;  /* 0x0000000e0713e220 */ /* 0x000fcc0000410000 */
[----:B------:R-:W2:Y:S01]  /*14a0*/  @!P5 MUFU.RCP R23, R23 ;  /* 0x000000170017d308 */ /* 0x000ea20000001000 */
[----:B-1----:R-:W-:Y:S01]  /*14b0*/  @!P4 FMUL.FTZ R10, R0, R25 ;  /* 0x00000019000ac220 */ /* 0x002fe20000410000 */
[----:B------:R-:W-:-:S06]  /*14c0*/  @!P2 FMUL.FTZ R0, R4, R21 ;  /* 0x000000150400a220 */ /* 0x000fcc0000410000 */
[----:B------:R-:W1:Y:S01]  /*14d0*/  @!P2 MUFU.RCP R13, R13 ;  /* 0x0000000d000da308 */ /* 0x000e620000001000 */
[----:B0-----:R-:W-:Y:S01]  /*14e0*/  @!P3 FMUL.FTZ R11, R17, R24 ;  /* 0x00000018110bb220 */ /* 0x001fe20000410000 */
[----:B------:R-:W-:-:S06]  /*14f0*/  @!P1 FMUL.FTZ R17, R5, R22 ;  /* 0x0000001605119220 */ /* 0x000fcc0000410000 */
[----:B------:R-:W0:Y:S01]  /*1500*/  @!P1 MUFU.RCP R18, R18 ;  /* 0x0000001200129308 */ /* 0x000e220000001000 */
[----:B--2---:R-:W-:-:S05]  /*1510*/  @!P5 FMUL.FTZ R9, R16, R23 ;  /* 0x000000171009d220 */ /* 0x004fca0000410000 */
[----:B------:R-:W-:Y:S02]  /*1520*/  STG.E.128 desc[UR4][R2.64], R8 ;  /* 0x0000000802007986 */ /* 0x000fe4000c101d04 */
[----:B------:R-:W2:Y:S01]  /*1530*/  @!P0 MUFU.RCP R15, R15 ;  /* 0x0000000f000f8308 */ /* 0x000ea20000001000 */
[----:B-1----:R-:W-:-:S07]  /*1540*/  @!P2 FMUL.FTZ R4, R0, R13 ;  /* 0x0000000d0004a220 */ /* 0x002fce0000410000 */
[----:B------:R-:W1:Y:S01]  /*1550*/  @!P6 MUFU.RCP R20, R20 ;  /* 0x000000140014e308 */ /* 0x000e620000001000 */
[----:B0-----:R-:W-:Y:S01]  /*1560*/  @!P1 FMUL.FTZ R5, R17, R18 ;  /* 0x0000001211059220 */ /* 0x001fe20000410000 */
[----:B--2---:R-:W-:Y:S01]  /*1570*/  @!P0 FMUL.FTZ R6, R12, R15 ;  /* 0x0000000f0c068220 */ /* 0x004fe20000410000 */
[----:B-1----:R-:W-:-:S05]  /*1580*/  @!P6 FMUL.FTZ R7, R19, R20 ;  /* 0x000000141307e220 */ /* 0x002fca0000410000 */
[----:B------:R-:W-:Y:S01]  /*1590*/  STG.E.128 desc[UR4][R2.64+0x800], R4 ;  /* 0x0008000402007986 */ /* 0x000fe2000c101d04 */
[----:B------:R-:W-:Y:S05]  /*15a0*/  EXIT ;  /* 0x000000000000794d */ /* 0x000fea0003800000 */
.L_x_2713:
        /* <DEDUP_REMOVED lines=13> */
.L_x_7574:


//--------------------- .text._ZN2at6native29vectorized_elementwise_kernelILi8EZZZNS0_65_GLOBAL__N__cd49fe81_27_ActivationSoftplusKernel_cu_9e10b42f_310024softplus_backward_kernelERNS_18TensorIteratorBaseERKN3c106ScalarES8_ENKUlvE_clEvENKUlvE0_clEvEUlffE_St5arrayIPcLm3EEEEviT0_T1_ --------------------------
	.section	.text._ZN2at6native29vectorized_elementwise_kernelILi8EZZZNS0_65_GLOBAL__N__cd49fe81_27_ActivationSoftplusKernel_cu_9e10b42f_310024softplus_backward_kernelERNS_18TensorIteratorBaseERKN3c106ScalarES8_ENKUlvE_clEvENKUlvE0_clEvEUlffE_St5arrayIPcLm3EEEEviT0_T1_,"ax",@progbits
	.align	128
        .global         _ZN2at6native29vectorized_elementwise_kernelILi8EZZZNS0_65_GLOBAL__N__cd49fe81_27_ActivationSoftplusKernel_cu_9e10b42f_310024softplus_backward_kernelERNS_18TensorIteratorBaseERKN3c106ScalarES8_ENKUlvE_clEvENKUlvE0_clEvEUlffE_St5arrayIPcLm3EEEEviT0_T1_
        .type           _ZN2at6native29vectorized_elementwise_kernelILi8EZZZNS0_65_GLOBAL__N__cd49fe81_27_ActivationSoftplusKernel_cu_9e10b42f_310024softplus_backward_kernelERNS_18TensorIteratorBaseERKN3c106ScalarES8_ENKUlvE_clEvENKUlvE0_clEvEUlffE_St5arrayIPcLm3EEEEviT0_T1_,@function
        .size           _ZN2at6native29vectorized_elementwise_kernelILi8EZZZNS0_65_GLOBAL__N__cd49fe81_27_ActivationSoftplusKernel_cu_9e10b42f_310024softplus_backward_kernelERNS_18TensorIteratorBaseERKN3c106ScalarES8_ENKUlvE_clEvENKUlvE0_clEvEUlffE_St5arrayIPcLm3EEEEviT0_T1_,(.L_x_7575 - _ZN2at6native29vectorized_elementwise_kernelILi8EZZZNS0_65_GLOBAL__N__cd49fe81_27_ActivationSoftplusKernel_cu_9e10b42f_310024softplus_backward_kernelERNS_18TensorIteratorBaseERKN3c106ScalarES8_ENKUlvE_clEvENKUlvE0_clEvEUlffE_St5arrayIPcLm3EEEEviT0_T1_)
        .other          _ZN2at6native29vectorized_elementwise_kernelILi8EZZZNS0_65_GLOBAL__N__cd49fe81_27_ActivationSoftplusKernel_cu_9e10b42f_310024softplus_backward_kernelERNS_18TensorIteratorBaseERKN3c106ScalarES8_ENKUlvE_clEvENKUlvE0_clEvEUlffE_St5arrayIPcLm3EEEEviT0_T1_,@"STO_CUDA_ENTRY STV_DEFAULT"
_ZN2at6native29vectorized_elementwise_kernelILi8EZZZNS0_65_GLOBAL__N__cd49fe81_27_ActivationSoftplusKernel_cu_9e10b42f_310024softplus_backward_kernelERNS_18TensorIteratorBaseERKN3c106ScalarES8_ENKUlvE_clEvENKUlvE0_clEvEUlffE_St5arrayIPcLm3EEEEviT0_T1_:
.text._ZN2at6native29vectorized_elementwise_kernelILi8EZZZNS0_65_GLOBAL__N__cd49fe81_27_ActivationSoftplusKernel_cu_9e10b42f_310024softplus_backward_kernelERNS_18TensorIteratorBaseERKN3c106ScalarES8_ENKUlvE_clEvENKUlvE0_clEvEUlffE_St5arrayIPcLm3EEEEviT0_T1_:
        /* <DEDUP_REMOVED lines=118> */
.L_x_2716:
[----:B------:R-:W-:Y:S05]  /*0760*/  BSYNC.RECONVERGENT B0 ;  /* 0x0000000000007941 */ /* 0x000fea0003800200 */
.L_x_2715:
        /* <DEDUP_REMOVED lines=14> */
.L_x_2718:
[----:B------:R-:W-:Y:S05]  /*0850*/  BSYNC.RECONVERGENT B0 ;  /* 0x0000000000007941 */ /* 0x000fea0003800200 */
.L_x_2717:
        /* <DEDUP_REMOVED lines=14> */
.L_x_2720:
[----:B------:R-:W-:Y:S05]  /*0940*/  BSYNC.RECONVERGENT B0 ;  /* 0x0000000000007941 */ /* 0x000fea0003800200 */
.L_x_2719:
        /* <DEDUP_REMOVED lines=11> */
.L_x_2722:
[----:B------:R-:W-:Y:S05]  /*0a00*/  BSYNC.RECONVERGENT B0 ;  /* 0x0000000000007941 */ /* 0x000fea0003800200 */
.L_x_2721:
        /* <DEDUP_REMOVED lines=11> */
.L_x_2724:
[----:B------:R-:W-:Y:S05]  /*0ac0*/  BSYNC.RECONVERGENT B0 ;  /* 0x0000000000007941 */ /* 0x000fea0003800200 */
.L_x_2723:
        /* <DEDUP_REMOVED lines=11> */
.L_x_2726:
[----:B------:R-:W-:Y:S05]  /*0b80*/  BSYNC.RECONVERGENT B0 ;  /* 0x0000000000007941 */ /* 0x000fea0003800200 */
.L_x_2725:
        /* <DEDUP_REMOVED lines=11> */
.L_x_2728:
[----:B------:R-:W-:Y:S05]  /*0c40*/  BSYNC.RECONVERGENT B0 ;  /* 0x0000000000007941 */ /* 0x000fea0003800200 */
.L_x_2727:
        /* <DEDUP_REMOVED lines=11> */
.L_x_2730:
[----:B------:R-:W-:Y:S05]  /*0d00*/  BSYNC.RECONVERGENT B0 ;  /* 0x0000000000007941 */ /* 0x000fea0003800200 */
.L_x_2729:
        /* <DEDUP_REMOVED lines=18> */
.L_x_2733:
[----:B------:R-:W-:-:S13]  /*0e30*/  ISETP.GE.U32.AND P0, PT, R7, R9, PT ;  /* 0x000000090700720c */ /* 0x000fda0003f06070 */
[----:B------:R-:W-:Y:S05]  /*0e40*/  @P0 BRA `(.L_x_2735) ;  /* 0x0000000000300947 */ /* 0x000fea0003800000 */
[----:B0-----:R-:W0:Y:S01]  /*0e50*/  LDC.64 R2, c[0x0][0x398] ;  /* 0x0000e600ff027b82 */ /* 0x001e220000000a00 */
[----:B------:R-:W-:Y:S02]  /*0e60*/  IADD3 R5, PT, PT, R20, R7, RZ ;  /* 0x0000000714057210 */ /* 0x000fe40007ffe0ff */
[----:B------:R-:W-:-:S03]  /*0e70*/  IADD3 R7, PT, PT, R7, 0x80, RZ ;  /* 0x0000008007077810 */ /* 0x000fc60007ffe0ff */
[----:B0-----:R-:W-:-:S05]  /*0e80*/  IMAD.WIDE.U32 R2, R5, 0x4, R2 ;  /* 0x0000000405027825 */ /* 0x001fca00078e0002 */
[----:B------:R1:W-:Y:S02]  /*0e90*/  STG.E desc[UR4][R2.64], R22 ;  /* 0x0000001602007986 */ /* 0x0003e4000c101904 */
.L_x_2734:
[----:B------:R-:W-:-:S13]  /*0ea0*/  ISETP.GE.U32.AND P0, PT, R7, R9, PT ;  /* 0x000000090700720c */ /* 0x000fda0003f06070 */
[----:B------:R-:W-:Y:S05]  /*0eb0*/  @P0 BRA `(.L_x_2736) ;  /* 0x0000000000340947 */ /* 0x000fea0003800000 */
[----:B01----:R-:W0:Y:S01]  /*0ec0*/  LDC.64 R2, c[0x0][0x398] ;  /* 0x0000e600ff027b82 */ /* 0x003e220000000a00 */
[----:B------:R-:W-:Y:S02]  /*0ed0*/  IADD3 R5, PT, PT, R20, R7, RZ ;  /* 0x0000000714057210 */ /* 0x000fe40007ffe0ff */
[----:B------:R-:W-:-:S03]  /*0ee0*/  IADD3 R7, PT, PT, R7, 0x80, RZ ;  /* 0x0000008007077810 */ /* 0x000fc60007ffe0ff */
[----:B0-----:R-:W-:-:S05]  /*0ef0*/  IMAD.WIDE.U32 R2, R5, 0x4, R2 ;  /* 0x0000000405027825 */ /* 0x001fca00078e0002 */
[----:B------:R1:W-:Y:S02]  /*0f00*/  STG.E desc[UR4][R2.64], R23 ;  /* 0x0000001702007986 */ /* 0x0003e4000c101904 */
.L_x_2735:
        /* <DEDUP_REMOVED lines=8> */
.L_x_2736:
[----:B------:R-:W-:Y:S05]  /*0f90*/  BSYNC.RELIABLE B1 ;  /* 0x0000000000017941 */ /* 0x000fea0003800100 */
.L_x_2732:
[----:B------:R-:W-:-:S13]  /*0fa0*/  ISETP.GE.U32.AND P0, PT, R7, R9, PT ;  /* 0x000000090700720c */ /* 0x000fda0003f06070 */
[----:B012---:R-:W0:Y:S01]  /*0fb0*/  @!P0 LDC.64 R2, c[0x0][0x398] ;  /* 0x0000e600ff028b82 */ /* 0x007e220000000a00 */
[----:B------:R-:W-:Y:S02]  /*0fc0*/  @!P0 IADD3 R5, PT, PT, R20, R7, RZ ;  /* 0x0000000714058210 */ /* 0x000fe40007ffe0ff */
[----:B------:R-:W-:-:S03]  /*0fd0*/  @!P0 IADD3 R7, PT, PT, R7, 0x80, RZ ;  /* 0x0000008007078810 */ /* 0x000fc60007ffe0ff */
[----:B0-----:R-:W-:-:S05]  /*0fe0*/  @!P0 IMAD.WIDE.U32 R2, R5, 0x4, R2 ;  /* 0x0000000405028825 */ /* 0x001fca00078e0002 */
[----:B------:R2:W-:Y:S02]  /*0ff0*/  @!P0 STG.E desc[UR4][R2.64], R27 ;  /* 0x0000001b02008986 */ /* 0x0005e4000c101904 */
.L_x_2737:
[----:B------:R-:W-:Y:S05]  /*1000*/  BSYNC.RECONVERGENT B0 ;  /* 0x0000000000007941 */ /* 0x000fea0003800200 */
.L_x_2731:
        /* <DEDUP_REMOVED lines=8> */
.L_x_2714:
[----:B------:R-:W0:Y:S01]  /*1090*/  S2R R0, SR_TID.X ;  /* 0x0000000000007919 */ /* 0x000e220000002100 */
[----:B------:R-:W1:Y:S01]  /*10a0*/  LDC.64 R2, c[0x0][0x3a8] ;  /* 0x0000ea00ff027b82 */ /* 0x000e620000000a00 */
[----:B------:R-:W2:Y:S01]  /*10b0*/  LDCU.64 UR6, c[0x0][0x388] ;  /* 0x00007100ff0677ac */ /* 0x000ea20008000a00 */
[----:B-1----:R-:W-:-:S04]  /*10c0*/  IMAD.WIDE.U32 R2, R20, 0x4, R2 ;  /* 0x0000000414027825 */ /* 0x002fc800078e0002 */
[----:B0-----:R-:W-:Y:S02]  /*10d0*/  IMAD.WIDE.U32 R12, R0, 0x20, R2 ;  /* 0x00000020000c7825 */ /* 0x001fe400078e0002 */
[----:B------:R-:W0:Y:S04]  /*10e0*/  LDC.64 R2, c[0x0][0x3a0] ;  /* 0x0000e800ff027b82 */ /* 0x000e280000000a00 */
[----:B------:R-:W2:Y:S01]  /*10f0*/  LDG.E.ENL2.256 R12, R16, desc[UR4][R12.64] ;  /* 0xfe0000040c10797e */ /* 0x000ea2000812190c */
[----:B0-----:R-:W-:-:S04]  /*1100*/  IMAD.WIDE.U32 R2, R20, 0x4, R2 ;  /* 0x0000000414027825 */ /* 0x001fc800078e0002 */
[----:B------:R-:W-:-:S06]  /*1110*/  IMAD.WIDE.U32 R4, R0, 0x20, R2 ;  /* 0x0000002000047825 */ /* 0x000fcc00078e0002 */
[----:B------:R-:W3:Y:S01]  /*1120*/  LDG.E.ENL2.256 R8, R4, desc[UR4][R4.64] ;  /* 0xfe0000040404797e */ /* 0x000ee20008121908 */
[----:B--2---:R-:W-:Y:S01]  /*1130*/  FMUL.FTZ R16, R16, UR6 ;  /* 0x0000000610107c20 */ /* 0x004fe20008410000 */
[----:B------:R-:W-:Y:S01]  /*1140*/  FMUL.FTZ R17, R17, UR6 ;  /* 0x0000000611117c20 */ /* 0x000fe20008410000 */
[----:B------:R-:W-:Y:S01]  /*1150*/  FMUL.FTZ R18, R18, UR6 ;  /* 0x0000000612127c20 */ /* 0x000fe20008410000 */
[----:B------:R-:W-:Y:S01]  /*1160*/  FMUL.FTZ R19, R19, UR6 ;  /* 0x0000000613137c20 */ /* 0x000fe20008410000 */
[----:B------:R-:W-:Y:S01]  /*1170*/  FMUL.FTZ R14, R14, UR6 ;  /* 0x000000060e0e7c20 */ /* 0x000fe20008410000 */
        /* <DEDUP_REMOVED lines=13> */
[----:B------:R-:W0:Y:S01]  /*1250*/  @!P6 MUFU.EX2 R3, R3 ;  /* 0x000000030003e308 */ /* 0x000e220000000800 */
[----:B------:R-:W-:Y:S01]  /*1260*/  @!P3 FMUL.FTZ R12, R19, 1.4426950216293334961 ;  /* 0x3fb8aa3b130cb820 */ /* 0x000fe20000410000 */
[----:B------:R-:W-:-:S02]  /*1270*/  @!P0 FMUL.FTZ R19, R14, 1.4426950216293334961 ;  /* 0x3fb8aa3b0e138820 */ /* 0x000fc40000410000 */
[----:B------:R-:W-:Y:S02]  /*1280*/  @!P2 FMUL.FTZ R21, R21, 1.4426950216293334961 ;  /* 0x3fb8aa3b1515a820 */ /* 0x000fe40000410000 */
[----:B------:R-:W-:Y:S02]  /*1290*/  @!P1 FMUL.FTZ R22, R13, 1.4426950216293334961 ;  /* 0x3fb8aa3b0d169820 */ /* 0x000fe40000410000 */
[----:B------:R-:W1:Y:S08]  /*12a0*/  @!P4 MUFU.EX2 R17, R17 ;  /* 0x000000110011c308 */ /* 0x000e700000000800 */
[----:B------:R-:W2:Y:S01]  /*12b0*/  @!P3 MUFU.EX2 R12, R12 ;  /* 0x0000000c000cb308 */ /* 0x000ea20000000800 */
[----:B0-----:R-:W-:Y:S01]  /*12c0*/  @!P6 FADD.FTZ R2, R3, 1 ;  /* 0x3f8000000302e421 */ /* 0x001fe20000010000 */
[----:B---3--:R-:W-:-:S06]  /*12d0*/  @!P6 FMUL.FTZ R3, R4, R3 ;  /* 0x000000030403e220 */ /* 0x008fcc0000410000 */
[----:B------:R-:W0:Y:S01]  /*12e0*/  @!P6 MUFU.RCP R2, R2 ;  /* 0x000000020002e308 */ /* 0x000e220000001000 */
[----:B-1----:R-:W-:-:S07]  /*12f0*/  @!P4 FADD.FTZ R25, R17, 1 ;  /* 0x3f8000001119c421 */ /* 0x002fce0000010000 */
[----:B------:R-:W1:Y:S01]  /*1300*/  @!P5 MUFU.EX2 R16, R16 ;  /* 0x000000100010d308 */ /* 0x000e620000000800 */
[----:B--2---:R-:W-:-:S07]  /*1310*/  @!P3 FADD.FTZ R24, R12, 1 ;  /* 0x3f8000000c18b421 */ /* 0x004fce0000010000 */
[----:B------:R-:W2:Y:S01]  /*1320*/  @!P2 MUFU.EX2 R21, R21 ;  /* 0x000000150015a308 */ /* 0x000ea20000000800 */
[----:B0-----:R-:W-:Y:S01]  /*1330*/  @!P6 FMUL.FTZ R4, R3, R2 ;  /* 0x000000020304e220 */ /* 0x001fe20000410000 */
[----:B------:R-:W-:Y:S01]  /*1340*/  FSETP.GT.FTZ.AND P6, PT, R15, UR7, PT ;  /* 0x000000070f007c0b */ /* 0x000fe2000bfd4000 */
[----:B------:R-:W0:Y:S05]  /*1350*/  LDC.64 R2, c[0x0][0x398] ;  /* 0x0000e600ff027b82 */ /* 0x000e2a0000000a00 */
[----:B------:R-:W3:Y:S01]  /*1360*/  @!P1 MUFU.EX2 R22, R22 ;  /* 0x0000001600169308 */ /* 0x000ee20000000800 */
[----:B-1----:R-:W-:Y:S01]  /*1370*/  @!P5 FADD.FTZ R23, R16, 1 ;  /* 0x3f8000001017d421 */ /* 0x002fe20000010000 */
[----:B------:R-:W-:-:S05]  /*1380*/  @!P5 FMUL.FTZ R16, R5, R16 ;  /* 0x000000100510d220 */ /* 0x000fca0000410000 */
[----:B------:R-:W-:Y:S01]  /*1390*/  @!P6 FMUL.FTZ R14, R15, 1.4426950216293334961 ;  /* 0x3fb8aa3b0f0ee820 */ /* 0x000fe20000410000 */
[----:B------:R-:W1:Y:S01]  /*13a0*/  @!P0 MUFU.EX2 R19, R19 ;  /* 0x0000001300138308 */ /* 0x000e620000000800 */
[----:B--2---:R-:W-:-:S07]  /*13b0*/  @!P2 FADD.FTZ R13, R21, 1 ;  /* 0x3f800000150da421 */ /* 0x004fce0000010000 */
[----:B------:R-:W2:Y:S01]  /*13c0*/  @!P6 MUFU.EX2 R14, R14 ;  /* 0x0000000e000ee308 */ /* 0x000ea20000000800 */
[----:B---3--:R-:W-:Y:S01]  /*13d0*/  @!P1 FADD.FTZ R18, R22, 1 ;  /* 0x3f80000016129421 */ /* 0x008fe20000010000 */
[----:B0-----:R-:W-:-:S06]  /*13e0*/  IMAD.WIDE.U32 R2, R20, 0x4, R2 ;  /* 0x0000000414027825 */ /* 0x001fcc00078e0002 */
[----:B------:R-:W0:Y:S01]  /*13f0*/  @!P4 MUFU.RCP R25, R25 ;  /* 0x000000190019c308 */ /* 0x000e220000001000 */
[----:B-1----:R-:W-:Y:S01]  /*1400*/  @!P0 FADD.FTZ R15, R19, 1 ;  /* 0x3f800000130f8421 */ /* 0x002fe20000010000 */
[----:B------:R-:W-:-:S04]  /*1410*/  IMAD.WIDE.U32 R2, R0, 0x20, R2 ;  /* 0x0000002000027825 */ /* 0x000fc800078e0002 */
[----:B------:R-:W-:Y:S01]  /*1420*/  @!P4 FMUL.FTZ R0, R6, R17 ;  /* 0x000000110600c220 */ /* 0x000fe20000410000 */
[----:B------:R-:W-:Y:S01]  /*1430*/  @!P3 FMUL.FTZ R17, R7, R12 ;  /* 0x0000000c0711b220 */ /* 0x000fe20000410000 */
[----:B------:R-:W-:Y:S01]  /*1440*/  @!P0 FMUL.FTZ R12, R10, R19 ;  /* 0x000000130a0c8220 */ /* 0x000fe20000410000 */
[----:B------:R-:W1:Y:S01]  /*1450*/  @!P3 MUFU.RCP R24, R24 ;  /* 0x000000180018b308 */ /* 0x000e620000001000 */
[----:B--2---:R-:W-:Y:S01]  /*1460*/  @!P6 FADD.FTZ R20, R14, 1 ;  /* 0x3f8000000e14e421 */ /* 0x004fe20000010000 */
[----:B------:R-:W-:-:S06]  /*1470*/  @!P6 FMUL.FTZ R19, R11, R14 ;  /* 0x0000000e0b13e220 */ /* 0x000fcc0000410000 */
[----:B------:R-:W2:Y:S01]  /*1480*/  @!P5 MUFU.RCP R23, R23 ;  /* 0x000000170017d308 */ /* 0x000ea20000001000 */
[----:B0-----:R-:W-:Y:S01]  /*1490*/  @!P4 FMUL.FTZ R6, R0, R25 ;  /* 0x000000190006c220 */ /* 0x001fe20000410000 */
[----:B------:R-:W-:-:S06]  /*14a0*/  @!P2 FMUL.FTZ R0, R8, R21 ;  /* 0x000000150800a220 */ /* 0x000fcc0000410000 */
[----:B------:R-:W0:Y:S01]  /*14b0*/  @!P2 MUFU.RCP R13, R13 ;  /* 0x0000000d000da308 */ /* 0x000e220000001000 */
[----:B-1----:R-:W-:Y:S01]  /*14c0*/  @!P3 FMUL.FTZ R7, R17, R24 ;  /* 0x000000181107b220 */ /* 0x002fe20000410000 */
[----:B------:R-:W-:-:S06]  /*14d0*/  @!P1 FMUL.FTZ R17, R9, R22 ;  /* 0x0000001609119220 */ /* 0x000fcc0000410000 */
[----:B------:R-:W1:Y:S01]  /*14e0*/  @!P1 MUFU.RCP R18, R18 ;  /* 0x0000001200129308 */ /* 0x000e620000001000 */
[----:B--2---:R-:W-:-:S07]  /*14f0*/  @!P5 FMUL.FTZ R5, R16, R23 ;  /* 0x000000171005d220 */ /* 0x004fce0000410000 */
[----:B------:R-:W2:Y:S01]  /*1500*/  @!P0 MUFU.RCP R15, R15 ;  /* 0x0000000f000f8308 */ /* 0x000ea20000001000 */
[----:B0-----:R-:W-:-:S07]  /*1510*/  @!P2 FMUL.FTZ R8, R0, R13 ;  /* 0x0000000d0008a220 */ /* 0x001fce0000410000 */
[----:B------:R-:W0:Y:S01]  /*1520*/  @!P6 MUFU.RCP R20, R20 ;  /* 0x000000140014e308 */ /* 0x000e220000001000 */
[----:B-1----:R-:W-:Y:S01]  /*1530*/  @!P1 FMUL.FTZ R9, R17, R18 ;  /* 0x0000001211099220 */ /* 0x002fe20000410000 */
[----:B--2---:R-:W-:Y:S01]  /*1540*/  @!P0 FMUL.FTZ R10, R12, R15 ;  /* 0x0000000f0c0a8220 */ /* 0x004fe20000410000 */
[----:B0-----:R-:W-:-:S05]  /*1550*/  @!P6 FMUL.FTZ R11, R19, R20 ;  /* 0x00000014130be220 */ /* 0x001fca0000410000 */
[----:B------:R-:W-:Y:S01]  /*1560*/  STG.E.ENL2.256 desc[UR4][R2.64], R4, R8 ;  /* 0xf80000040208797f */ /* 0x000fe2000f121804 */
[----:B------:R-:W-:Y:S05]  /*1570*/  EXIT ;  /* 0x000000000000794d */ /* 0x000fea0003800000 */
.L_x_2738:
        /* <DEDUP_REMOVED lines=16> */
.L_x_7575:


//--------------------- .text._ZN2at6native18elementwise_kernelILi128ELi4EZNS0_15gpu_kernel_implIZZZNS0_65_GLOBAL__N__cd49fe81_27_ActivationSoftplusKernel_cu_9e10b42f_310024softplus_backward_kernelERNS_18TensorIteratorBaseERKN3c106ScalarES9_ENKUlvE_clEvENKUlvE_clEvEUlddE_EEvS5_RKT_EUliE_EEviT1_ --------------------------
	.section	.text._ZN2at6native18elementwise_kernelILi128ELi4EZNS0_15gpu_kernel_implIZZZNS0_65_GLOBAL__N__cd49fe81_27_ActivationSoftplusKernel_cu_9e10b42f_310024softplus_backward_kernelERNS_18TensorIteratorBaseERKN3c106ScalarES9_ENKUlvE_clEvENKUlvE_clEvEUlddE_EEvS5_RKT_EUliE_EEviT1_,"ax",@progbits
	.align	128
        .global         _ZN2at6native18elementwise_kernelILi128ELi4EZNS0_15gpu_kernel_implIZZZNS0_65_GLOBAL__N__cd49fe81_27_ActivationSoftplusKernel_cu_9e10b42f_310024softplus_backward_kernelERNS_18TensorIteratorBaseERKN3c106ScalarES9_ENKUlvE_clEvENKUlvE_clEvEUlddE_EEvS5_RKT_EUliE_EEviT1_
        .type           _ZN2at6native18elementwise_kernelILi128ELi4EZNS0_15gpu_kernel_implIZZZNS0_65_GLOBAL__N__cd49fe81_27_ActivationSoftplusKernel_cu_9e10b42f_310024softplus_backward_kernelERNS_18TensorIteratorBaseERKN3c106ScalarES9_ENKUlvE_clEvENKUlvE_clEvEUlddE_EEvS5_RKT_EUliE_EEviT1_,@function
        .size           _ZN2at6native18elementwise_kernelILi128ELi4EZNS0_15gpu_kernel_implIZZZNS0_65_GLOBAL__N__cd49fe81_27_ActivationSoftplusKernel_cu_9e10b42f_310024softplus_backward_kernelERNS_18TensorIteratorBaseERKN3c106ScalarES9_ENKUlvE_clEvENKUlvE_clEvEUlddE_EEvS5_RKT_EUliE_EEviT1_,(.L_x_7541 - _ZN2at6native18elementwise_kernelILi128ELi4EZNS0_15gpu_kernel_implIZZZNS0_65_GLOBAL__N__cd49fe81_27_ActivationSoftplusKernel_cu_9e10b42f_310024softplus_backward_kernelERNS_18TensorIteratorBaseERKN3c106ScalarES9_ENKUlvE_clEvENKUlvE_clEvEUlddE_EEvS5_RKT_EUliE_EEviT1_)
        .other          _ZN2at6native18elementwise_kernelILi128ELi4EZNS0_15gpu_kernel_implIZZZNS0_65_GLOBAL__N__cd49fe81_27_ActivationSoftplusKernel_cu_9e10b42f_310024softplus_backward_kernelERNS_18TensorIteratorBaseERKN3c106ScalarES9_ENKUlvE_clEvENKUlvE_clEvEUlddE_EEvS5_RKT_EUliE_EEviT1_,@"STO_CUDA_ENTRY STV_DEFAULT"
_ZN2at6native18elementwise_kernelILi128ELi4EZNS0_15gpu_kernel_implIZZZNS0_65_GLOBAL__N__cd49fe81_27_ActivationSoftplusKernel_cu_9e10b42f_310024softplus_backward_kernelERNS_18TensorIteratorBaseERKN3c106ScalarES9_ENKUlvE_clEvENKUlvE_clEvEUlddE_EEvS5_RKT_EUliE_EEviT1_:
.text._ZN2at6native18elementwise_kernelILi128ELi4EZNS0_15gpu_kernel_implIZZZNS0_65_GLOBAL__N__cd49fe81_27_ActivationSoftplusKernel_cu_9e10b42f_310024softplus_backward_kernelERNS_18TensorIteratorBaseERKN3c106ScalarES9_ENKUlvE_clEvENKUlvE_clEvEUlddE_EEvS5_RKT_EUliE_EEviT1_:
        /* <DEDUP_REMOVED lines=20> */
[----:B------:R-:W-:Y:S01]  /*0140*/  CS2R R18, SRZ ;  /* 0x0000000000127805 */ /* 0x000fe2000001ff00 */
[----:B------:R-:W-:-:S07]  /*0150*/  IMAD.MOV.U32 R0, RZ, RZ, RZ ;  /* 0x000000ffff007224 */ /* 0x000fce00078e00ff */
        /* <DEDUP_REMOVED lines=349> */
.L_x_2741:
[----:B------:R-:W0:Y:S01]  /*1730*/  LDCU.64 UR6, c[0x0][0x5f0] ;  /* 0x0000be00ff0677ac */ /* 0x000e220008000a00 */
[----:B------:R-:W-:Y:S01]  /*1740*/  BSSY.RECONVERGENT B7, `(.L_x_2742) ;  /* 0x00000ec000077945 */ /* 0x000fe20003800200 */
        /* <DEDUP_REMOVED lines=14> */
[----:B--2---:R0:W1:Y:S01]  /*1830*/  I2F.F64.S16 R16, R2 ;  /* 0x0000000200107312 */ /* 0x0040620000101c00 */
[----:B------:R-:W-:Y:S05]  /*1840*/  BRA `(.L_x_2748) ;  /* 0x0000000c006c7947 */ /* 0x000fea0003800000 */
.L_x_2746:
[----:B------:R-:W2:Y:S02]  /*1850*/  LDG.E.U8 R2, desc[UR36][R2.64] ;  /* 0x0000002402027981 */ /* 0x000ea4000c1e1100 */
[----:B--2---:R0:W1:Y:S01]  /*1860*/  I2F.F64.U16 R16, R2 ;  /* 0x0000000200107312 */ /* 0x0040620000101800 */
[----:B------:R-:W-:Y:S05]  /*1870*/  BRA `(.L_x_2748) ;  /* 0x0000000c00607947 */ /* 0x000fea0003800000 */
.L_x_2745:
[----:B------:R-:W-:-:S09]  /*1880*/  UISETP.NE.AND UP0, UPT, UR4, 0x2, UPT ;  /* 0x000000020400788c */ /* 0x000fd2000bf05270 */
[----:B------:R-:W-:Y:S05]  /*1890*/  BRA.U !UP0, `(.L_x_2749) ;  /* 0x0000000108287547 */ /* 0x000fea000b800000 */
[----:B------:R-:W-:-:S09]  /*18a0*/  UISETP.NE.AND UP0, UPT, UR4, 0x3, UPT ;  /* 0x000000030400788c */ /* 0x000fd2000bf05270 */
[----:B------:R-:W-:Y:S05]  /*18b0*/  BRA.U !UP0, `(.L_x_2750) ;  /* 0x0000000108147547 */ /* 0x000fea000b800000 */
[----:B------:R-:W-:-:S09]  /*18c0*/  UISETP.NE.AND UP0, UPT, UR4, 0x4, UPT ;  /* 0x000000040400788c */ /* 0x000fd2000bf05270 */
[----:B------:R-:W-:Y:S05]  /*18d0*/  BRA.U UP0, `(.L_x_2747) ;  /* 0x0000000900bc7547 */ /* 0x000fea000b800000 */
[----:B------:R-:W2:Y:S02]  /*18e0*/  LDG.E.64 R16, desc[UR36][R2.64] ;  /* 0x0000002402107981 */ /* 0x000ea4000c1e1b00 */
[----:B--2---:R-:W0:Y:S01]  /*18f0*/  I2F.F64.S64 R16, R16 ;  /* 0x0000001000107312 */ /* 0x004e220000301c00 */
[----:B------:R-:W-:Y:S05]  /*1900*/  BRA `(.L_x_2748) ;  /* 0x0000000c003c7947 */ /* 0x000fea0003800000 */
.L_x_2750:
[----:B------:R-:W2:Y:S02]  /*1910*/  LDG.E R2, desc[UR36][R2.64] ;  /* 0x0000002402027981 */ /* 0x000ea4000c1e1900 */
[----:B--2---:R0:W1:Y:S01]  /*1920*/  I2F.F64 R16, R2 ;  /* 0x0000000200107312 */ /* 0x0040620000201c00 */
[----:B------:R-:W-:Y:S05]  /*1930*/  BRA `(.L_x_2748) ;  /* 0x0000000c00307947 */ /* 0x000fea0003800000 */
.L_x_2749:
[----:B------:R-:W2:Y:S02]  /*1940*/  LDG.E.U16 R2, desc[UR36][R2.64] ;  /* 0x0000002402027981 */ /* 0x000ea4000c1e1500 */
[----:B--2---:R0:W1:Y:S01]  /*1950*/  I2F.F64.S16 R16, R2 ;  /* 0x0000000200107312 */ /* 0x0040620000101c00 */
[----:B------:R-:W-:Y:S05]  /*1960*/  BRA `(.L_x_2748) ;  /* 0x0000000c00247947 */ /* 0x000fea0003800000 */
.L_x_2744:
[----:B------:R-:W-:-:S09]  /*1970*/  UISETP.GT.AND UP0, UPT, UR4, 0x6, UPT ;  /* 0x000000060400788c */ /* 0x000fd2000bf04270 */
[----:B------:R-:W-:Y:S05]  /*1980*/  BRA.U UP0, `(.L_x_2751) ;  /* 0x0000000100347547 */ /* 0x000fea000b800000 */
[----:B------:R-:W-:-:S09]  /*1990*/  UISETP.NE.AND UP0, UPT, UR4, 0x5, UPT ;  /* 0x000000050400788c */ /* 0x000fd2000bf05270 */
[----:B------:R-:W-:Y:S05]  /*19a0*/  BRA.U !UP0, `(.L_x_2752) ;  /* 0x0000000108187547 */ /* 0x000fea000b800000 */
[----:B------:R-:W-:-:S09]  /*19b0*/  UISETP.NE.AND UP0, UPT, UR4, 0x6, UPT ;  /* 0x000000060400788c */ /* 0x000fd2000bf05270 */
[----:B------:R-:W-:Y:S05]  /*19c0*/  BRA.U UP0, `(.L_x_2747) ;  /* 0x0000000900807547 */ /* 0x000fea000b800000 */
[----:B------:R-:W2:Y:S02]  /*19d0*/  LDG.E R16, desc[UR36][R2.64] ;  /* 0x0000002402107981 */ /* 0x000ea4000c1e1900 */
[----:B--2---:R-:W-:-:S06]  /*19e0*/  FMUL.FTZ R16, R16, 1 ;  /* 0x3f80000010107820 */ /* 0x004fcc0000410000 */
[----:B------:R-:W0:Y:S01]  /*19f0*/  F2F.F64.F32 R16, R16 ;  /* 0x0000001000107310 */ /* 0x000e220000201800 */
[----:B------:R-:W-:Y:S05]  /*1a00*/  BRA `(.L_x_2748) ;  /* 0x0000000800fc7947 */ /* 0x000fea0003800000 */
.L_x_2752:
[----:B------:R-:W2:Y:S02]  /*1a10*/  LDG.E.U16 R0, desc[UR36][R2.64] ;  /* 0x0000002402007981 */ /* 0x000ea4000c1e1500 */
[----:B--2---:R-:W-:-:S05]  /*1a20*/  HADD2.F32 R0, -RZ, R0.H0_H0 ;  /* 0x20000000ff007230 */ /* 0x004fca0000004100 */
[----:B------:R-:W-:-:S04]  /*1a30*/  FMUL.FTZ R0, R0, 1 ;  /* 0x3f80000000007820 */ /* 0x000fc80000410000 */
[----:B------:R0:W1:Y:S01]  /*1a40*/  F2F.F64.F32 R16, R0 ;  /* 0x0000000000107310 */ /* 0x0000620000201800 */
[----:B------:R-:W-:Y:S05]  /*1a50*/  BRA `(.L_x_2748) ;  /* 0x0000000800e87947 */ /* 0x000fea0003800000 */
.L_x_2751:
[----:B------:R-:W-:-:S09]  /*1a60*/  UISETP.NE.AND UP0, UPT, UR4, 0x7, UPT ;  /* 0x000000070400788c */ /* 0x000fd2000bf05270 */
[----:B------:R-:W-:Y:S05]  /*1a70*/  BRA.U !UP0, `(.L_x_2753) ;  /* 0x0000000108347547 */ /* 0x000fea000b800000 */
        /* <DEDUP_REMOVED lines=8> */
.L_x_2754:
[----:B------:R-:W2:Y:S02]  /*1b00*/  LDG.E.U16 R2, desc[UR36][R2.64] ;  /* 0x0000002402027981 */ /* 0x000ea4000c1e1500 */
[----:B--2---:R-:W-:-:S05]  /*1b10*/  HADD2.F32 R0, -RZ, R2.H0_H0 ;  /* 0x20000002ff007230 */ /* 0x004fca0000004100 */
[----:B------:R-:W-:-:S04]  /*1b20*/  FMUL.FTZ R0, R0, 1 ;  /* 0x3f80000000007820 */ /* 0x000fc80000410000 */
[----:B------:R0:W1:Y:S01]  /*1b30*/  F2F.F64.F32 R16, R0 ;  /* 0x0000000000107310 */ /* 0x0000620000201800 */
[----:B------:R-:W-:Y:S05]  /*1b40*/  BRA `(.L_x_2748) ;  /* 0x0000000800ac7947 */ /* 0x000fea0003800000 */
.L_x_2753:
[----:B------:R0:W5:Y:S01]  /*1b50*/  LDG.E.64 R16, desc[UR36][R2.64] ;  /* 0x0000002402107981 */ /* 0x000162000c1e1b00 */
[----:B------:R-:W-:Y:S05]  /*1b60*/  BRA `(.L_x_2748) ;  /* 0x0000000800a47947 */ /* 0x000fea0003800000 */
.L_x_2743:
        /* <DEDUP_REMOVED lines=8> */
[----:B------:R-:W2:Y:S01]  /*1bf0*/  LDG.E.U8 R2, desc[UR36][R2.64] ;  /* 0x0000002402027981 */ /* 0x000ea2000c1e1100 */
[----:B------:R-:W-:Y:S01]  /*1c00*/  IMAD.MOV.U32 R16, RZ, RZ, RZ ;  /* 0x000000ffff107224 */ /* 0x000fe200078e00ff */
[----:B--2---:R-:W-:-:S04]  /*1c10*/  ISETP.NE.AND P0, PT, R2, RZ, PT ;  /* 0x000000ff0200720c */ /* 0x004fc80003f05270 */
[----:B------:R-:W-:Y:S01]  /*1c20*/  FSEL R17, RZ, 1.875, !P0 ;  /* 0x3ff00000ff117808 */ /* 0x000fe20004000000 */
[----:B------:R-:W-:Y:S08]  /*1c30*/  BRA `(.L_x_2748) ;  /* 0x0000000800707947 */ /* 0x000ff00003800000 */
.L_x_2757:
[----:B------:R0:W5:Y:S01]  /*1c40*/  LDG.E.64 R16, desc[UR36][R2.64] ;  /* 0x0000002402107981 */ /* 0x000162000c1e1b00 */
[----:B------:R-:W-:Y:S05]  /*1c50*/  BRA `(.L_x_2748) ;  /* 0x0000000800687947 */ /* 0x000fea0003800000 */
.L_x_2756:
        /* <DEDUP_REMOVED lines=23> */
[----:B------:R-:W-:-:S05]  /*1dd0*/  LOP3.LUT R5, R5, 0x80000000, R0, 0xf8, !PT ;  /* 0x8000000005057812 */ /* 0x000fca00078ef800 */
[----:B------:R-:W-:-:S04]  /*1de0*/  FMUL.FTZ R5, R5, 1 ;  /* 0x3f80000005057820 */ /* 0x000fc80000410000 */
[----:B------:R0:W1:Y:S01]  /*1df0*/  F2F.F64.F32 R16, R5 ;  /* 0x0000000500107310 */ /* 0x0000620000201800 */
[----:B------:R-:W-:Y:S05]  /*1e00*/  BRA `(.L_x_2748) ;  /* 0x0000000400fc7947 */ /* 0x000fea0003800000 */
.L_x_2759:
        /* <DEDUP_REMOVED lines=10> */
[----:B------:R-:W-:-:S05]  /*1eb0*/  LOP3.LUT R0, R0, 0x80000000, R5, 0xf8, !PT ;  /* 0x8000000000007812 */ /* 0x000fca00078ef805 */
[----:B------:R-:W-:-:S04]  /*1ec0*/  FMUL.FTZ R0, R0, 1 ;  /* 0x3f80000000007820 */ /* 0x000fc80000410000 */
[----:B------:R0:W1:Y:S01]  /*1ed0*/  F2F.F64.F32 R16, R0 ;  /* 0x0000000000107310 */ /* 0x0000620000201800 */
[----:B------:R-:W-:Y:S05]  /*1ee0*/  BRA `(.L_x_2748) ;  /* 0x0000000400c47947 */ /* 0x000fea0003800000 */
.L_x_2758:
[----:B------:R-:W2:Y:S02]  /*1ef0*/  LDG.E.U16 R0, desc[UR36][R2.64] ;  /* 0x0000002402007981 */ /* 0x000ea4000c1e1500 */
[----:B--2---:R-:W-:-:S05]  /*1f00*/  SHF.L.U32 R0, R0, 0x10, RZ ;  /* 0x0000001000007819 */ /* 0x004fca00000006ff */
[----:B------:R-:W-:-:S04]  /*1f10*/  FMUL.FTZ R0, R0, 1 ;  /* 0x3f80000000007820 */ /* 0x000fc80000410000 */
[----:B------:R0:W1:Y:S01]  /*1f20*/  F2F.F64.F32 R16, R0 ;  /* 0x0000000000107310 */ /* 0x0000620000201800 */
[----:B------:R-:W-:Y:S05]  /*1f30*/  BRA `(.L_x_2748) ;  /* 0x0000000400b07947 */ /* 0x000fea0003800000 */
.L_x_2755:
        /* <DEDUP_REMOVED lines=9> */
[----:B--2---:R0:W1:Y:S01]  /*1fd0*/  I2F.F64.U16 R16, R2 ;  /* 0x0000000200107312 */ /* 0x0040620000101800 */
[----:B------:R-:W-:Y:S05]  /*1fe0*/  BRA `(.L_x_2748) ;  /* 0x0000000400847947 */ /* 0x000fea0003800000 */
.L_x_2762:
[----:B------:R-:W2:Y:S01]  /*1ff0*/  LDG.E.U8 R3, desc[UR36][R2.64] ;  /* 0x0000002402037981 */ /* 0x000ea2000c1e1100 */
[----:B------:R-:W-:Y:S02]  /*2000*/  CS2R R16, SRZ ;  /* 0x0000000000107805 */ /* 0x000fe4000001ff00 */
[----:B--2---:R-:W-:-:S13]  /*2010*/  ISETP.NE.AND P0, PT, R3, RZ, PT ;  /* 0x000000ff0300720c */ /* 0x004fda0003f05270 */
[----:B------:R-:W-:Y:S05]  /*2020*/  @!P0 BRA `(.L_x_2748) ;  /* 0x0000000400748947 */ /* 0x000fea0003800000 */
[----:B------:R-:W-:-:S13]  /*2030*/  ISETP.NE.AND P0, PT, R3, 0x80, PT ;  /* 0x000000800300780c */ /* 0x000fda0003f05270 */
[----:B------:R-:W-:Y:S02]  /*2040*/  @!P0 IMAD.MOV.U32 R16, RZ, RZ, 0x20000000 ;  /* 0x20000000ff108424 */ /* 0x000fe400078e00ff */
        /* <DEDUP_REMOVED lines=15> */
.L_x_2764:
[----:B------:R-:W-:Y:S05]  /*2140*/  BSYNC.RECONVERGENT B0 ;  /* 0x0000000000007941 */ /* 0x000fea0003800200 */
.L_x_2763:
[----:B------:R-:W-:Y:S01]  /*2150*/  IMAD.SHL.U32 R0, R0, 0x100000, RZ ;  /* 0x0010000000007824 */ /* 0x000fe200078e00ff */
[----:B------:R-:W-:-:S04]  /*2160*/  LEA R2, R2, 0x3b800000, 0x17 ;  /* 0x3b80000002027811 */ /* 0x000fc800078eb8ff */
[----:B------:R-:W-:-:S05]  /*2170*/  LOP3.LUT R0, R2, R0, R7, 0xfe, !PT ;  /* 0x0000000002007212 */ /* 0x000fca00078efe07 */
[----:B------:R-:W-:-:S04]  /*2180*/  FMUL.FTZ R0, R0, 1 ;  /* 0x3f80000000007820 */ /* 0x000fc80000410000 */
[----:B------:R0:W1:Y:S01]  /*2190*/  F2F.F64.F32 R16, R0 ;  /* 0x0000000000107310 */ /* 0x0000620000201800 */
[----:B------:R-:W-:Y:S05]  /*21a0*/  BRA `(.L_x_2748) ;  /* 0x0000000400147947 */ /* 0x000fea0003800000 */
.L_x_2761:
[----:B------:R-:W2:Y:S01]  /*21b0*/  LDG.E.U8 R3, desc[UR36][R2.64] ;  /* 0x0000002402037981 */ /* 0x000ea2000c1e1100 */
[----:B------:R-:W-:Y:S02]  /*21c0*/  CS2R R16, SRZ ;  /* 0x0000000000107805 */ /* 0x000fe4000001ff00 */
[----:B--2---:R-:W-:-:S13]  /*21d0*/  ISETP.NE.AND P0, PT, R3, RZ, PT ;  /* 0x000000ff0300720c */ /* 0x004fda0003f05270 */
[----:B------:R-:W-:Y:S05]  /*21e0*/  @!P0 BRA `(.L_x_2748) ;  /* 0x0000000400048947 */ /* 0x000fea0003800000 */
[----:B------:R-:W-:-:S13]  /*21f0*/  ISETP.NE.AND P0, PT, R3, 0x80, PT ;  /* 0x000000800300780c */ /* 0x000fda0003f05270 */
[----:B------:R-:W-:Y:S01]  /*2200*/  @!P0 MOV R16, 0x20000000 ;  /* 0x2000000000108802 */ /* 0x000fe20000000f00 */
        /* <DEDUP_REMOVED lines=15> */
.L_x_2766:
[----:B------:R-:W-:Y:S05]  /*2300*/  BSYNC.RECONVERGENT B0 ;  /* 0x0000000000007941 */ /* 0x000fea0003800200 */
.L_x_2765:
[----:B------:R-:W-:Y:S01]  /*2310*/  IMAD.SHL.U32 R0, R0, 0x200000, RZ ;  /* 0x0020000000007824 */ /* 0x000fe200078e00ff */
[----:B------:R-:W-:-:S04]  /*2320*/  LEA R2, R2, 0x37800000, 0x17 ;  /* 0x3780000002027811 */ /* 0x000fc800078eb8ff */
[----:B------:R-:W-:-:S05]  /*2330*/  LOP3.LUT R0, R2, R0, R7, 0xfe, !PT ;  /* 0x0000000002007212 */ /* 0x000fca00078efe07 */
[----:B------:R-:W-:-:S04]  /*2340*/  FMUL.FTZ R0, R0, 1 ;  /* 0x3f80000000007820 */ /* 0x000fc80000410000 */
[----:B------:R0:W1:Y:S01]  /*2350*/  F2F.F64.F32 R16, R0 ;  /* 0x0000000000107310 */ /* 0x0000620000201800 */
[----:B------:R-:W-:Y:S05]  /*2360*/  BRA `(.L_x_2748) ;  /* 0x0000000000a47947 */ /* 0x000fea0003800000 */
.L_x_2760:
[----:B------:R-:W-:-:S09]  /*2370*/  UISETP.NE.AND UP0, UPT, UR4, 0x1c, UPT ;  /* 0x0000001c0400788c */ /* 0x000fd2000bf05270 */
[----:B------:R-:W-:Y:S05]  /*2380*/  BRA.U !UP0, `(.L_x_2767) ;  /* 0x0000000108947547 */ /* 0x000fea000b800000 */
[----:B------:R-:W-:-:S09]  /*2390*/  UISETP.NE.AND UP0, UPT, UR4, 0x1d, UPT ;  /* 0x0000001d0400788c */ /* 0x000fd2000bf05270 */
[----:B------:R-:W-:Y:S05]  /*23a0*/  BRA.U !UP0, `(.L_x_2768) ;  /* 0x0000000108807547 */ /* 0x000fea000b800000 */
[----:B------:R-:W-:-:S09]  /*23b0*/  UISETP.NE.AND UP0, UPT, UR4, 0x2c, UPT ;  /* 0x0000002c0400788c */ /* 0x000fd2000bf05270 */
[----:B------:R-:W-:Y:S05]  /*23c0*/  BRA.U !UP0, `(.L_x_2769) ;  /* 0x0000000108487547 */ /* 0x000fea000b800000 */
.L_x_2747:
        /* <DEDUP_REMOVED lines=16> */
.L_x_2770:
[----:B------:R-:W-:Y:S01]  /*24d0*/  CS2R R16, SRZ ;  /* 0x0000000000107805 */ /* 0x000fe2000001ff00 */
[----:B------:R-:W-:Y:S06]  /*24e0*/  BRA `(.L_x_2748) ;  /* 0x0000000000447947 */ /* 0x000fec0003800000 */
.L_x_2769:
[----:B------:R-:W2:Y:S01]  /*24f0*/  LDG.E.U8 R0, desc[UR36][R2.64] ;  /* 0x0000002402007981 */ /* 0x000ea2000c1e1100 */
[----:B------:R-:W-:Y:S01]  /*2500*/  IMAD.MOV.U32 R16, RZ, RZ, 0x0 ;  /* 0x00000000ff107424 */ /* 0x000fe200078e00ff */
[----:B------:R-:W-:Y:S02]  /*2510*/  MOV R17, 0x38000000 ;  /* 0x3800000000117802 */ /* 0x000fe40000000f00 */
[----:B--2---:R-:W-:-:S13]  /*2520*/  ISETP.NE.AND P0, PT, R0, RZ, PT ;  /* 0x000000ff0000720c */ /* 0x004fda0003f05270 */
[----:B------:R-:W-:Y:S05]  /*2530*/  @!P0 BRA `(.L_x_2748) ;  /* 0x0000000000308947 */ /* 0x000fea0003800000 */
[----:B------:R-:W-:-:S13]  /*2540*/  ISETP.NE.AND P0, PT, R0, 0xff, PT ;  /* 0x000000ff0000780c */ /* 0x000fda0003f05270 */
[----:B------:R-:W-:Y:S01]  /*2550*/  @P0 IMAD.SHL.U32 R0, R0, 0x800000, RZ ;  /* 0x0080000000000824 */ /* 0x000fe200078e00ff */
[----:B------:R-:W-:Y:S01]  /*2560*/  @!P0 MOV R17, 0x7ff80000 ;  /* 0x7ff8000000118802 */ /* 0x000fe20000000f00 */
[----:B------:R-:W-:Y:S02]  /*2570*/  @!P0 IMAD.MOV.U32 R16, RZ, RZ, 0x20000000 ;  /* 0x20000000ff108424 */ /* 0x000fe400078e00ff */
[----:B------:R-:W-:-:S04]  /*2580*/  @P0 FMUL.FTZ R0, R0, 1 ;  /* 0x3f80000000000820 */ /* 0x000fc80000410000 */
[----:B------:R2:W3:Y:S01]  /*2590*/  @P0 F2F.F64.F32 R16, R0 ;  /* 0x0000000000100310 */ /* 0x0004e20000201800 */
[----:B------:R-:W-:Y:S05]  /*25a0*/  BRA `(.L_x_2748) ;  /* 0x0000000000147947 */ /* 0x000fea0003800000 */
.L_x_2768:
[----:B------:R-:W2:Y:S02]  /*25b0*/  LDG.E.64 R16, desc[UR36][R2.64] ;  /* 0x0000002402107981 */ /* 0x000ea4000c1e1b00 */
[----:B--2---:R-:W4:Y:S01]  /*25c0*/  I2F.F64.U64 R16, R16 ;  /* 0x0000001000107312 */ /* 0x004f220000301800 */
[----:B------:R-:W-:Y:S05]  /*25d0*/  BRA `(.L_x_2748) ;  /* 0x0000000000087947 */ /* 0x000fea0003800000 */
.L_x_2767:
[----:B------:R-:W2:Y:S02]  /*25e0*/  LDG.E R2, desc[UR36][R2.64] ;  /* 0x0000002402027981 */ /* 0x000ea4000c1e1900 */
[----:B--2---:R0:W1:Y:S02]  /*25f0*/  I2F.F64.U32 R16, R2 ;  /* 0x0000000200107312 */ /* 0x0040640000201800 */
.L_x_2748:
[----:B------:R-:W-:Y:S05]  /*2600*/  BSYNC.RECONVERGENT B7 ;  /* 0x0000000000077941 */ /* 0x000fea0003800200 */
.L_x_2742:
[----:B------:R-:W2:Y:S01]  /*2610*/  LDCU.64 UR6, c[0x0][0x5f8] ;  /* 0x0000bf00ff0677ac */ /* 0x000ea20008000a00 */
[----:B------:R-:W-:Y:S01]  /*2620*/  BSSY.RECONVERGENT B7, `(.L_x_2771) ;  /* 0x00000ec000077945 */ /* 0x000fe20003800200 */
[----:B------:R-:W-:-:S04]  /*2630*/  UPRMT UR4, UR40, 0x7772, URZ ;  /* 0x0000777228047896 */ /* 0x000fc800080000ff */
[----:B------:R-:W-:Y:S01]  /*2640*/  UISETP.GT.AND UP0, UPT, UR4, 0x9, UPT ;  /* 0x000000090400788c */ /* 0x000fe2000bf04270 */
[----:B--2---:R-:W-:-:S05]  /*2650*/  IADD3 R4, P0, PT, R19, UR6, RZ ;  /* 0x0000000613047c10 */ /* 0x004fca000ff1e0ff */
[----:B0-----:R-:W-:-:S03]  /*2660*/  IMAD.X R5, RZ, RZ, UR7, P0 ;  /* 0x00000007ff057e24 */ /* 0x001fc600080e06ff */
        /* <DEDUP_REMOVED lines=10> */
[----:B--2---:R-:W0:Y:S01]  /*2710*/  I2F.F64.S16 R2, R2 ;  /* 0x0000000200027312 */ /* 0x004e220000101c00 */
[----:B------:R-:W-:Y:S05]  /*2720*/  BRA `(.L_x_2777) ;  /* 0x0000000c006c7947 */ /* 0x000fea0003800000 */
.L_x_2775:
[----:B------:R-:W2:Y:S02]  /*2730*/  LDG.E.U8 R2, desc[UR36][R4.64] ;  /* 0x0000002404027981 */ /* 0x000ea4000c1e1100 */
[----:B--2---:R-:W0:Y:S01]  /*2740*/  I2F.F64.U16 R2, R2 ;  /* 0x0000000200027312 */ /* 0x004e220000101800 */
[----:B------:R-:W-:Y:S05]  /*2750*/  BRA `(.L_x_2777) ;  /* 0x0000000c00607947 */ /* 0x000fea0003800000 */
.L_x_2774:
        /* <DEDUP_REMOVED lines=9> */
.L_x_2779:
[----:B------:R-:W2:Y:S02]  /*27f0*/  LDG.E R2, desc[UR36][R4.64] ;  /* 0x0000002404027981 */ /* 0x000ea4000c1e1900 */
[----:B--2---:R-:W0:Y:S01]  /*2800*/  I2F.F64 R2, R2 ;  /* 0x0000000200027312 */ /* 0x004e220000201c00 */
[----:B------:R-:W-:Y:S05]  /*2810*/  BRA `(.L_x_2777) ;  /* 0x0000000c00307947 */ /* 0x000fea0003800000 */
.L_x_2778:
[----:B------:R-:W2:Y:S02]  /*2820*/  LDG.E.U16 R2, desc[UR36][R4.64] ;  /* 0x0000002404027981 */ /* 0x000ea4000c1e1500 */
[----:B--2---:R-:W0:Y:S01]  /*2830*/  I2F.F64.S16 R2, R2 ;  /* 0x0000000200027312 */ /* 0x004e220000101c00 */
[----:B------:R-:W-:Y:S05]  /*2840*/  BRA `(.L_x_2777) ;  /* 0x0000000c00247947 */ /* 0x000fea0003800000 */
.L_x_2773:
        /* <DEDUP_REMOVED lines=10> */
.L_x_2781:
[----:B------:R-:W2:Y:S02]  /*28f0*/  LDG.E.U16 R0, desc[UR36][R4.64] ;  /* 0x0000002404007981 */ /* 0x000ea4000c1e1500 */
[----:B--2---:R-:W-:-:S05]  /*2900*/  HADD2.F32 R0, -RZ, R0.H0_H0 ;  /* 0x20000000ff007230 */ /* 0x004fca0000004100 */
[----:B------:R-:W-:-:S04]  /*2910*/  FMUL.FTZ R0, R0, 1 ;  /* 0x3f80000000007820 */ /* 0x000fc80000410000 */
[----:B------:R0:W2:Y:S01]  /*2920*/  F2F.F64.F32 R2, R0 ;  /* 0x0000000000027310 */ /* 0x0000a20000201800 */
[----:B------:R-:W-:Y:S05]  /*2930*/  BRA `(.L_x_2777) ;  /* 0x0000000800e87947 */ /* 0x000fea0003800000 */
.L_x_2780:
        /* <DEDUP_REMOVED lines=10> */
.L_x_2783:
[----:B------:R-:W2:Y:S02]  /*29e0*/  LDG.E.U16 R4, desc[UR36][R4.64] ;  /* 0x0000002404047981 */ /* 0x000ea4000c1e1500 */
[----:B--2---:R-:W-:-:S05]  /*29f0*/  HADD2.F32 R0, -RZ, R4.H0_H0 ;  /* 0x20000004ff007230 */ /* 0x004fca0000004100 */
[----:B------:R-:W-:-:S04]  /*2a00*/  FMUL.FTZ R0, R0, 1 ;  /* 0x3f80000000007820 */ /* 0x000fc80000410000 */
[----:B------:R0:W2:Y:S01]  /*2a10*/  F2F.F64.F32 R2, R0 ;  /* 0x0000000000027310 */ /* 0x0000a20000201800 */
[----:B------:R-:W-:Y:S05]  /*2a20*/  BRA `(.L_x_2777) ;  /* 0x0000000800ac7947 */ /* 0x000fea0003800000 */
.L_x_2782:
[----:B------:R0:W5:Y:S01]  /*2a30*/  LDG.E.64 R2, desc[UR36][R4.64] ;  /* 0x0000002404027981 */ /* 0x000162000c1e1b00 */
[----:B------:R-:W-:Y:S05]  /*2a40*/  BRA `(.L_x_2777) ;  /* 0x0000000800a47947 */ /* 0x000fea0003800000 */
.L_x_2772:
        /* <DEDUP_REMOVED lines=13> */
.L_x_2786:
[----:B------:R0:W5:Y:S01]  /*2b20*/  LDG.E.64 R2, desc[UR36][R4.64] ;  /* 0x0000002404027981 */ /* 0x000162000c1e1b00 */
[----:B------:R-:W-:Y:S05]  /*2b30*/  BRA `(.L_x_2777) ;  /* 0x0000000800687947 */ /* 0x000fea0003800000 */
.L_x_2785:
        /* <DEDUP_REMOVED lines=24> */
[----:B------:R-:W-:-:S06]  /*2cc0*/  FMUL.FTZ R3, R3, 1 ;  /* 0x3f80000003037820 */ /* 0x000fcc0000410000 */
[----:B------:R-:W0:Y:S01]  /*2cd0*/  F2F.F64.F32 R2, R3 ;  /* 0x0000000300027310 */ /* 0x000e220000201800 */
[----:B------:R-:W-:Y:S05]  /*2ce0*/  BRA `(.L_x_2777) ;  /* 0x0000000400fc7947 */ /* 0x000fea0003800000 */
.L_x_2788:
        /* <DEDUP_REMOVED lines=12> */
[----:B------:R0:W2:Y:S01]  /*2db0*/  F2F.F64.F32 R2, R0 ;  /* 0x0000000000027310 */ /* 0x0000a20000201800 */
[----:B------:R-:W-:Y:S05]  /*2dc0*/  BRA `(.L_x_2777) ;  /* 0x0000000400c47947 */ /* 0x000fea0003800000 */
.L_x_2787:
[----:B------:R-:W2:Y:S02]  /*2dd0*/  LDG.E.U16 R0, desc[UR36][R4.64] ;  /* 0x0000002404007981 */ /* 0x000ea4000c1e1500 */
[----:B--2---:R-:W-:-:S05]  /*2de0*/  SHF.L.U32 R0, R0, 0x10, RZ ;  /* 0x0000001000007819 */ /* 0x004fca00000006ff */
[----:B------:R-:W-:-:S04]  /*2df0*/  FMUL.FTZ R0, R0, 1 ;  /* 0x3f80000000007820 */ /* 0x000fc80000410000 */
[----:B------:R0:W2:Y:S01]  /*2e00*/  F2F.F64.F32 R2, R0 ;  /* 0x0000000000027310 */ /* 0x0000a20000201800 */
[----:B------:R-:W-:Y:S05]  /*2e10*/  BRA `(.L_x_2777) ;  /* 0x0000000400b07947 */ /* 0x000fea0003800000 */
.L_x_2784:
        /* <DEDUP_REMOVED lines=9> */
[----:B--2---:R-:W0:Y:S01]  /*2eb0*/  I2F.F64.U16 R2, R2 ;  /* 0x0000000200027312 */ /* 0x004e220000101800 */
[----:B------:R-:W-:Y:S05]  /*2ec0*/  BRA `(.L_x_2777) ;  /* 0x0000000400847947 */ /* 0x000fea0003800000 */
.L_x_2791:
        /* <DEDUP_REMOVED lines=21> */
.L_x_2793:
[----:B------:R-:W-:Y:S05]  /*3020*/  BSYNC.RECONVERGENT B0 ;  /* 0x0000000000007941 */ /* 0x000fea0003800200 */
.L_x_2792:
[----:B------:R-:W-:Y:S01]  /*3030*/  IMAD.SHL.U32 R0, R0, 0x100000, RZ ;  /* 0x0010000000007824 */ /* 0x000fe200078e00ff */
[----:B------:R-:W-:-:S04]  /*3040*/  LEA R2, R2, 0x3b800000, 0x17 ;  /* 0x3b80000002027811 */ /* 0x000fc800078eb8ff */
[----:B------:R-:W-:-:S05]  /*3050*/  LOP3.LUT R0, R2, R0, R7, 0xfe, !PT ;  /* 0x0000000002007212 */ /* 0x000fca00078efe07 */
[----:B------:R-:W-:-:S04]  /*3060*/  FMUL.FTZ R0, R0, 1 ;  /* 0x3f80000000007820 */ /* 0x000fc80000410000 */
[----:B------:R0:W2:Y:S01]  /*3070*/  F2F.F64.F32 R2, R0 ;  /* 0x0000000000027310 */ /* 0x0000a20000201800 */
[----:B------:R-:W-:Y:S05]  /*3080*/  BRA `(.L_x_2777) ;  /* 0x0000000400147947 */ /* 0x000fea0003800000 */
.L_x_2790:
        /* <DEDUP_REMOVED lines=21> */
.L_x_2795:
[----:B------:R-:W-:Y:S05]  /*31e0*/  BSYNC.RECONVERGENT B0 ;  /* 0x0000000000007941 */ /* 0x000fea0003800200 */
.L_x_2794:
[----:B------:R-:W-:Y:S01]  /*31f0*/  IMAD.SHL.U32 R0, R0, 0x200000, RZ ;  /* 0x0020000000007824 */ /* 0x000fe200078e00ff */
[----:B------:R-:W-:-:S04]  /*3200*/  LEA R2, R2, 0x37800000, 0x17 ;  /* 0x3780000002027811 */ /* 0x000fc800078eb8ff */
[----:B------:R-:W-:-:S05]  /*3210*/  LOP3.LUT R0, R2, R0, R7, 0xfe, !PT ;  /* 0x0000000002007212 */ /* 0x000fca00078efe07 */
[----:B------:R-:W-:-:S04]  /*3220*/  FMUL.FTZ R0, R0, 1 ;  /* 0x3f80000000007820 */ /* 0x000fc80000410000 */
[----:B------:R0:W2:Y:S01]  /*3230*/  F2F.F64.F32 R2, R0 ;  /* 0x0000000000027310 */ /* 0x0000a20000201800 */
[----:B------:R-:W-:Y:S05]  /*3240*/  BRA `(.L_x_2777) ;  /* 0x0000000000a47947 */ /* 0x000fea0003800000 */
.L_x_2789:
[----:B------:R-:W-:-:S09]  /*3250*/  UISETP.NE.AND UP0, UPT, UR4, 0x1c, UPT ;  /* 0x0000001c0400788c */ /* 0x000fd2000bf05270 */
[----:B------:R-:W-:Y:S05]  /*3260*/  BRA.U !UP0, `(.L_x_2796) ;  /* 0x0000000108947547 */ /* 0x000fea000b800000 */
[----:B------:R-:W-:-:S09]  /*3270*/  UISETP.NE.AND UP0, UPT, UR4, 0x1d, UPT ;  /* 0x0000001d0400788c */ /* 0x000fd2000bf05270 */
[----:B------:R-:W-:Y:S05]  /*3280*/  BRA.U !UP0, `(.L_x_2797) ;  /* 0x0000000108807547 */ /* 0x000fea000b800000 */
[----:B------:R-:W-:-:S09]  /*3290*/  UISETP.NE.AND UP0, UPT, UR4, 0x2c, UPT ;  /* 0x0000002c0400788c */ /* 0x000fd2000bf05270 */
[----:B------:R-:W-:Y:S05]  /*32a0*/  BRA.U !UP0, `(.L_x_2798) ;  /* 0x0000000108487547 */ /* 0x000fea000b800000 */
.L_x_2776:
[----:B------:R-:W-:Y:S01]  /*32b0*/  MOV R2, 0x0 ;  /* 0x0000000000027802 */ /* 0x000fe20000000f00 */
[----:B------:R-:W0:Y:S01]  /*32c0*/  LDCU.64 UR4, c[0x4][0x128] ;  /* 0x01002500ff0477ac */ /* 0x000e220008000a00 */
[----:B------:R-:W-:Y:S02]  /*32d0*/  HFMA2 R12, -RZ, RZ, 0, 5.9604644775390625e-08 ;  /* 0x00000001ff0c7431 */ /* 0x000fe400000001ff */
[----:B------:R-:W-:Y:S01]  /*32e0*/  IMAD.MOV.U32 R8, RZ, RZ, 0x4e ;  /* 0x0000004eff087424 */ /* 0x000fe200078e00ff */
[----:B------:R-:W2:Y:S01]  /*32f0*/  LDCU.64 UR6, c[0x4][0x130] ;  /* 0x01002600ff0677ac */ /* 0x000ea20008000a00 */
[----:B------:R-:W1:Y:S01]  /*3300*/  LDC.64 R2, c[0x4][R2] ;  /* 0x0100000002027b82 */ /* 0x000e620000000a00 */
[----:B------:R-:W-:Y:S01]  /*3310*/  IMAD.MOV.U32 R13, RZ, RZ, RZ ;  /* 0x000000ffff0d7224 */ /* 0x000fe200078e00ff */
[----:B------:R-:W3:Y:S01]  /*3320*/  LDCU.64 UR8, c[0x4][0x8] ;  /* 0x01000100ff0877ac */ /* 0x000ee20008000a00 */
[----:B0-----:R-:W-:Y:S01]  /*3330*/  IMAD.U32 R4, RZ, RZ, UR4 ;  /* 0x00000004ff047e24 */ /* 0x001fe2000f8e00ff */
[----:B------:R-:W-:Y:S01]  /*3340*/  MOV R5, UR5 ;  /* 0x0000000500057c02 */ /* 0x000fe20008000f00 */
[----:B--2---:R-:W-:-:S02]  /*3350*/  IMAD.U32 R6, RZ, RZ, UR6 ;  /* 0x00000006ff067e24 */ /* 0x004fc4000f8e00ff */
[----:B------:R-:W-:Y:S01]  /*3360*/  IMAD.U32 R7, RZ, RZ, UR7 ;  /* 0x00000007ff077e24 */ /* 0x000fe2000f8e00ff */
[----:B---3--:R-:W-:Y:S01]  /*3370*/  MOV R10, UR8 ;  /* 0x00000008000a7c02 */ /* 0x008fe20008000f00 */
[----:B------:R-:W-:-:S07]  /*3380*/  IMAD.U32 R11, RZ, RZ, UR9 ;  /* 0x00000009ff0b7e24 */ /* 0x000fce000f8e00ff */
[----:B------:R-:W-:-:S07]  /*3390*/  LEPC R20, `(.L_x_2799) ;  /* 0x000000001014794e */ /* 0x000fce0000000000 */
[----:B-1--45:R-:W-:Y:S05]  /*33a0*/  CALL.ABS.NOINC R2 ;  /* 0x0000000002007343 */ /* 0x032fea0003c00000 */
.L_x_2799:
[----:B------:R-:W-:Y:S01]  /*33b0*/  CS2R R2, SRZ ;  /* 0x0000000000027805 */ /* 0x000fe2000001ff00 */
[----:B------:R-:W-:Y:S06]  /*33c0*/  BRA `(.L_x_2777) ;  /* 0x0000000000447947 */ /* 0x000fec0003800000 */
.L_x_2798:
        /* <DEDUP_REMOVED lines=10> */
[----:B------:R2:W0:Y:S01]  /*3470*/  @P0 F2F.F64.F32 R2, R0 ;  /* 0x0000000000020310 */ /* 0x0004220000201800 */
[----:B------:R-:W-:Y:S05]  /*3480*/  BRA `(.L_x_2777) ;  /* 0x0000000000147947 */ /* 0x000fea0003800000 */
.L_x_2797:
[----:B------:R-:W2:Y:S02]  /*3490*/  LDG.E.64 R2, desc[UR36][R4.64] ;  /* 0x0000002404027981 */ /* 0x000ea4000c1e1b00 */
[----:B--2---:R-:W0:Y:S01]  /*34a0*/  I2F.F64.U64 R2, R2 ;  /* 0x0000000200027312 */ /* 0x004e220000301800 */
[----:B------:R-:W-:Y:S05]  /*34b0*/  BRA `(.L_x_2777) ;  /* 0x0000000000087947 */ /* 0x000fea0003800000 */
.L_x_2796:
[----:B------:R-:W2:Y:S02]  /*34c0*/  LDG.E R2, desc[UR36][R4.64] ;  /* 0x0000002404027981 */ /* 0x000ea4000c1e1900 */
[----:B--2---:R-:W0:Y:S02]  /*34d0*/  I2F.F64.U32 R2, R2 ;  /* 0x0000000200027312 */ /* 0x004e240000201800 */
.L_x_2777:
[----:B------:R-:W-:Y:S05]  /*34e0*/  BSYNC.RECONVERGENT B7 ;  /* 0x0000000000077941 */ /* 0x000fea0003800200 */
.L_x_2771:
[----:B------:R-:W0:Y:S01]  /*34f0*/  LDCU.128 UR4, c[0x0][0x600] ;  /* 0x0000c000ff0477ac */ /* 0x000e220008000c00 */
[----:B------:R-:W-:Y:S01]  /*3500*/  BSSY.RECONVERGENT B0, `(.L_x_2800) ;  /* 0x000005a000007945 */ /* 0x000fe20003800200 */
[----:B0-2--5:R-:W-:-:S08]  /*3510*/  DMUL R2, R2, UR4 ;  /* 0x0000000402027c28 */ /* 0x025fd00008000000 */
[----:B------:R-:W-:-:S14]  /*3520*/  DSETP.GT.AND P0, PT, R2, UR6, PT ;  /* 0x0000000602007e2a */ /* 0x000fdc000bf04000 */
[----:B------:R-:W-:Y:S05]  /*3530*/  @P0 BRA `(.L_x_2801) ;  /* 0x0000000400580947 */ /* 0x000fea0003800000 */
[----:B------:R-:W-:Y:S01]  /*3540*/  IMAD.MOV.U32 R4, RZ, RZ, 0x652b82fe ;  /* 0x652b82feff047424 */ /* 0x000fe200078e00ff */
[----:B------:R-:W-:Y:S01]  /*3550*/  UMOV UR4, 0xfefa39ef ;  /* 0xfefa39ef00047882 */ /* 0x000fe20000000000 */
[----:B------:R-:W-:Y:S01]  /*3560*/  IMAD.MOV.U32 R5, RZ, RZ, 0x3ff71547 ;  /* 0x3ff71547ff057424 */ /* 0x000fe200078e00ff */
[----:B------:R-:W-:Y:S01]  /*3570*/  UMOV UR5, 0x3fe62e42 ;  /* 0x3fe62e4200057882 */ /* 0x000fe20000000000 */
[----:B------:R-:W-:Y:S01]  /*3580*/  FSETP.GEU.FTZ.AND P0, PT, |R3|, 4.1917929649353027344, PT ;  /* 0x4086232b0300780b */ /* 0x000fe20003f1e200 */
[----:B------:R-:W-:Y:S03]  /*3590*/  BSSY.RECONVERGENT B1, `(.L_x_2802) ;  /* 0x0000036000017945 */ /* 0x000fe60003800200 */
[----:B------:R-:W-:-:S08]  /*35a0*/  DFMA R4, R2, R4, 6.75539944105574400000e+15 ;  /* 0x433800000204742b */ /* 0x000fd00000000004 */
[----:B------:R-:W-:-:S08]  /*35b0*/  DADD R6, R4, -6.75539944105574400000e+15 ;  /* 0xc338000004067429 */ /* 0x000fd00000000000 */
[----:B------:R-:W-:Y:S01]  /*35c0*/  DFMA R8, R6, -UR4, R2 ;  /* 0x8000000406087c2b */ /* 0x000fe20008000002 */
[----:B------:R-:W-:Y:S01]  /*35d0*/  UMOV UR4, 0x3b39803f ;  /* 0x3b39803f00047882 */ /* 0x000fe20000000000 */
[----:B------:R-:W-:-:S06]  /*35e0*/  UMOV UR5, 0x3c7abc9e ;  /* 0x3c7abc9e00057882 */ /* 0x000fcc0000000000 */
[----:B------:R-:W-:Y:S01]  /*35f0*/  DFMA R6, R6, -UR4, R8 ;  /* 0x8000000406067c2b */ /* 0x000fe20008000008 */
[----:B------:R-:W-:Y:S01]  /*3600*/  UMOV UR4, 0x69ce2bdf ;  /* 0x69ce2bdf00047882 */ /* 0x000fe20000000000 */
[----:B------:R-:W-:Y:S01]  /*3610*/  MOV R8, 0xfca213ea ;  /* 0xfca213ea00087802 */ /* 0x000fe20000000f00 */
[----:B------:R-:W-:Y:S01]  /*3620*/  IMAD.MOV.U32 R9, RZ, RZ, 0x3e928af3 ;  /* 0x3e928af3ff097424 */ /* 0x000fe200078e00ff */
[----:B------:R-:W-:-:S05]  /*3630*/  UMOV UR5, 0x3e5ade15 ;  /* 0x3e5ade1500057882 */ /* 0x000fca0000000000 */
[----:B------:R-:W-:Y:S01]  /*3640*/  DFMA R8, R6, UR4, R8 ;  /* 0x0000000406087c2b */ /* 0x000fe20008000008 */
[----:B------:R-:W-:Y:S01]  /*3650*/  UMOV UR4, 0x62401315 ;  /* 0x6240131500047882 */ /* 0x000fe20000000000 */
[----:B------:R-:W-:-:S06]  /*3660*/  UMOV UR5, 0x3ec71dee ;  /* 0x3ec71dee00057882 */ /* 0x000fcc0000000000 */
[----:B------:R-:W-:Y:S01]  /*3670*/  DFMA R8, R6, R8, UR4 ;  /* 0x0000000406087e2b */ /* 0x000fe20008000008 */
        /* <DEDUP_REMOVED lines=20> */
[----:B------:R-:W-:-:S08]  /*37c0*/  DFMA R8, R6, R8, UR4 ;  /* 0x0000000406087e2b */ /* 0x000fd00008000008 */
[----:B------:R-:W-:-:S08]  /*37d0*/  DFMA R8, R6, R8, 1 ;  /* 0x3ff000000608742b */ /* 0x000fd00000000008 */
[----:B------:R-:W-:-:S10]  /*37e0*/  DFMA R8, R6, R8, 1 ;  /* 0x3ff000000608742b */ /* 0x000fd40000000008 */
[----:B------:R-:W-:Y:S01]  /*37f0*/  IMAD R7, R4, 0x100000, R9 ;  /* 0x0010000004077824 */ /* 0x000fe200078e0209 */
[----:B------:R-:W-:Y:S01]  /*3800*/  MOV R6, R8 ;  /* 0x0000000800067202 */ /* 0x000fe20000000f00 */
[----:B------:R-:W-:Y:S06]  /*3810*/  @!P0 BRA `(.L_x_2803) ;  /* 0x0000000000348947 */ /* 0x000fec0003800000 */
[----:B------:R-:W-:Y:S01]  /*3820*/  FSETP.GEU.FTZ.AND P0, PT, |R3|, 4.2275390625, PT ;  /* 0x408748000300780b */ /* 0x000fe20003f1e200 */
[C---:B------:R-:W-:Y:S02]  /*3830*/  DADD R6, R2.reuse, +INF ;  /* 0x7ff0000002067429 */ /* 0x040fe40000000000 */
[----:B------:R-:W-:-:S08]  /*3840*/  DSETP.GEU.AND P1, PT, R2, RZ, PT ;  /* 0x000000ff0200722a */ /* 0x000fd00003f2e000 */
[----:B------:R-:W-:Y:S02]  /*3850*/  FSEL R6, R6, RZ, P1 ;  /* 0x000000ff06067208 */ /* 0x000fe40000800000 */
[----:B------:R-:W-:Y:S02]  /*3860*/  @!P0 LEA.HI R0, R4, R4, RZ, 0x1 ;  /* 0x0000000404008211 */ /* 0x000fe400078f08ff */
[----:B------:R-:W-:Y:S02]  /*3870*/  @!P0 MOV R2, R8 ;  /* 0x0000000800028202 */ /* 0x000fe40000000f00 */
[----:B------:R-:W-:Y:S02]  /*3880*/  @!P0 SHF.R.S32.HI R3, RZ, 0x1, R0 ;  /* 0x00000001ff038819 */ /* 0x000fe40000011400 */
[----:B------:R-:W-:-:S03]  /*3890*/  FSEL R7, R7, RZ, P1 ;  /* 0x000000ff07077208 */ /* 0x000fc60000800000 */
[----:B------:R-:W-:Y:S02]  /*38a0*/  @!P0 IMAD.IADD R4, R4, 0x1, -R3 ;  /* 0x0000000104048824 */ /* 0x000fe400078e0a03 */
[----:B------:R-:W-:-:S03]  /*38b0*/  @!P0 IMAD R3, R3, 0x100000, R9 ;  /* 0x0010000003038824 */ /* 0x000fc600078e0209 */
[----:B------:R-:W-:Y:S01]  /*38c0*/  @!P0 LEA R5, R4, 0x3ff00000, 0x14 ;  /* 0x3ff0000004058811 */ /* 0x000fe200078ea0ff */
[----:B------:R-:W-:-:S06]  /*38d0*/  @!P0 IMAD.MOV.U32 R4, RZ, RZ, RZ ;  /* 0x000000ffff048224 */ /* 0x000fcc00078e00ff */
[----:B------:R-:W-:-:S11]  /*38e0*/  @!P0 DMUL R6, R2, R4 ;  /* 0x0000000402068228 */ /* 0x000fd60000000000 */
.L_x_2803:
[----:B------:R-:W-:Y:S05]  /*38f0*/  BSYNC.RECONVERGENT B1 ;  /* 0x0000000000017941 */ /* 0x000fea0003800200 */
.L_x_2802:
[----:B------:R-:W-:Y:S01]  /*3900*/  DADD R2, R6, 1 ;  /* 0x3ff0000006027429 */ /* 0x000fe20000000000 */
[----:B------:R-:W-:Y:S01]  /*3910*/  IMAD.MOV.U32 R4, RZ, RZ, 0x1 ;  /* 0x00000001ff047424 */ /* 0x000fe200078e00ff */
[----:B-1-34-:R-:W-:Y:S01]  /*3920*/  DMUL R10, R16, R6 ;  /* 0x00000006100a7228 */ /* 0x01afe20000000000 */
[----:B------:R-:W-:Y:S03]  /*3930*/  BSSY.RECONVERGENT B1, `(.L_x_2801) ;  /* 0x0000016000017945 */ /* 0x000fe60003800200 */
[----:B------:R-:W0:Y:S06]  /*3940*/  MUFU.RCP64H R5, R3 ;  /* 0x0000000300057308 */ /* 0x000e2c0000001800 */
[----:B------:R-:W-:Y:S01]  /*3950*/  FSETP.GEU.AND P1, PT, |R11|, 6.5827683646048100446e-37, PT ;  /* 0x036000000b00780b */ /* 0x000fe20003f2e200 */
[----:B0-----:R-:W-:-:S08]  /*3960*/  DFMA R8, -R2, R4, 1 ;  /* 0x3ff000000208742b */ /* 0x001fd00000000104 */
[----:B------:R-:W-:-:S08]  /*3970*/  DFMA R8, R8, R8, R8 ;  /* 0x000000080808722b */ /* 0x000fd00000000008 */
[----:B------:R-:W-:-:S08]  /*3980*/  DFMA R8, R4, R8, R4 ;  /* 0x000000080408722b */ /* 0x000fd00000000004 */
[----:B------:R-:W-:-:S08]  /*3990*/  DFMA R4, -R2, R8, 1 ;  /* 0x3ff000000204742b */ /* 0x000fd00000000108 */
[----:B------:R-:W-:-:S08]  /*39a0*/  DFMA R4, R8, R4, R8 ;  /* 0x000000040804722b */ /* 0x000fd00000000008 */
[----:B------:R-:W-:-:S08]  /*39b0*/  DMUL R16, R10, R4 ;  /* 0x000000040a107228 */ /* 0x000fd00000000000 */
[----:B------:R-:W-:-:S08]  /*39c0*/  DFMA R6, -R2, R16, R10 ;  /* 0x000000100206722b */ /* 0x000fd0000000010a */
[----:B------:R-:W-:-:S10]  /*39d0*/  DFMA R16, R4, R6, R16 ;  /* 0x000000060410722b */ /* 0x000fd40000000010 */
[----:B------:R-:W-:-:S05]  /*39e0*/  FFMA R0, RZ, R3, R17 ;  /* 0x00000003ff007223 */ /* 0x000fca0000000011 */
[----:B------:R-:W-:-:S13]  /*39f0*/  FSETP.GT.AND P0, PT, |R0|, 1.469367938527859385e-39, PT ;  /* 0x001000000000780b */ /* 0x000fda0003f04200 */
[----:B------:R-:W-:Y:S05]  /*3a00*/  @P0 BRA P1, `(.L_x_2804) ;  /* 0x0000000000200947 */ /* 0x000fea0000800000 */
[----:B------:R-:W-:Y:S01]  /*3a10*/  MOV R6, R10 ;  /* 0x0000000a00067202 */ /* 0x000fe20000000f00 */
[----:B------:R-:W-:Y:S01]  /*3a20*/  IMAD.MOV.U32 R7, RZ, RZ, R11 ;  /* 0x000000ffff077224 */ /* 0x000fe200078e000b */
[----:B------:R-:W-:Y:S01]  /*3a30*/  MOV R5, R3 ;  /* 0x0000000300057202 */ /* 0x000fe20000000f00 */
[----:B------:R-:W-:Y:S01]  /*3a40*/  IMAD.MOV.U32 R4, RZ, RZ, R2 ;  /* 0x000000ffff047224 */ /* 0x000fe200078e0002 */
[----:B------:R-:W-:-:S07]  /*3a50*/  MOV R16, 0x3a70 ;  /* 0x00003a7000107802 */ /* 0x000fce0000000f00 */
[----:B------:R-:W-:Y:S05]  /*3a60*/  CALL.REL.NOINC `($__internal_0_$__cuda_sm20_div_rn_f64_full) ;  /* 0x000000f0005c7944 */ /* 0x000fea0003c00000 */
[----:B------:R-:W-:Y:S02]  /*3a70*/  IMAD.MOV.U32 R16, RZ, RZ, R10 ;  /* 0x000000ffff107224 */ /* 0x000fe400078e000a */
[----:B------:R-:W-:-:S07]  /*3a80*/  IMAD.MOV.U32 R17, RZ, RZ, R11 ;  /* 0x000000ffff117224 */ /* 0x000fce00078e000b */
.L_x_2804:
[----:B------:R-:W-:Y:S05]  /*3a90*/  BSYNC.RECONVERGENT B1 ;  /* 0x0000000000017941 */ /* 0x000fea0003800200 */
.L_x_2801:
[----:B------:R-:W-:Y:S05]  /*3aa0*/  BSYNC.RECONVERGENT B0 ;  /* 0x0000000000007941 */ /* 0x000fea0003800200 */
.L_x_2800:
[----:B------:R-:W0:Y:S01]  /*3ab0*/  LDCU.64 UR6, c[0x0][0x5e8] ;  /* 0x0000bd00ff0677ac */ /* 0x000e220008000a00 */
[----:B------:R-:W-:-:S04]  /*3ac0*/  ULOP3.LUT UR4, UR40, 0xff, URZ, 0xc0, !UPT ;  /* 0x000000ff28047892 */ /* 0x000fc8000f8ec0ff */
        /* <DEDUP_REMOVED lines=12> */
[----:B-1-34-:R-:W0:Y:S02]  /*3b90*/  F2I.F64.TRUNC R17, R16 ;  /* 0x0000001000117311 */ /* 0x01ae24000030d100 */
[----:B0-----:R0:W-:Y:S01]  /*3ba0*/  STG.E.U8 desc[UR36][R2.64], R17 ;  /* 0x0000001102007986 */ /* 0x0011e2000c101124 */
[----:B------:R-:W-:Y:S05]  /*3bb0*/  BRA `(.L_x_2810) ;  /* 0x0000000c00f47947 */ /* 0x000fea0003800000 */
.L_x_2808:
[----:B-1-34-:R-:W0:Y:S02]  /*3bc0*/  F2I.S64.F64.TRUNC R16, R16 ;  /* 0x0000001000107311 */ /* 0x01ae24000030d900 */
[----:B0-----:R-:W-:-:S05]  /*3bd0*/  IMAD.MOV.U32 R5, RZ, RZ, R16 ;  /* 0x000000ffff057224 */ /* 0x001fca00078e0010 */
[----:B------:R1:W-:Y:S01]  /*3be0*/  STG.E.U8 desc[UR36][R2.64], R5 ;  /* 0x0000000502007986 */ /* 0x0003e2000c101124 */
[----:B------:R-:W-:Y:S05]  /*3bf0*/  BRA `(.L_x_2810) ;  /* 0x0000000c00e47947 */ /* 0x000fea0003800000 */
.L_x_2807:
[----:B------:R-:W-:-:S09]  /*3c00*/  UISETP.NE.AND UP0, UPT, UR4, 0x2, UPT ;  /* 0x000000020400788c */ /* 0x000fd2000bf05270 */
[----:B------:R-:W-:Y:S05]  /*3c10*/  BRA.U !UP0, `(.L_x_2811) ;  /* 0x0000000108287547 */ /* 0x000fea000b800000 */
[----:B------:R-:W-:-:S09]  /*3c20*/  UISETP.NE.AND UP0, UPT, UR4, 0x3, UPT ;  /* 0x000000030400788c */ /* 0x000fd2000bf05270 */
[----:B------:R-:W-:Y:S05]  /*3c30*/  BRA.U !UP0, `(.L_x_2812) ;  /* 0x0000000108147547 */ /* 0x000fea000b800000 */
[----:B------:R-:W-:-:S09]  /*3c40*/  UISETP.NE.AND UP0, UPT, UR4, 0x4, UPT ;  /* 0x000000040400788c */ /* 0x000fd2000bf05270 */
[----:B------:R-:W-:Y:S05]  /*3c50*/  BRA.U UP0, `(.L_x_2809) ;  /* 0x0000000d00247547 */ /* 0x000fea000b800000 */
[----:B-1-34-:R-:W0:Y:S02]  /*3c60*/  F2I.S64.F64.TRUNC R16, R16 ;  /* 0x0000001000107311 */ /* 0x01ae24000030d900 */
[----:B0-----:R4:W-:Y:S01]  /*3c70*/  STG.E.64 desc[UR36][R2.64], R16 ;  /* 0x0000001002007986 */ /* 0x0019e2000c101b24 */
[----:B------:R-:W-:Y:S05]  /*3c80*/  BRA `(.L_x_2810) ;  /* 0x0000000c00c07947 */ /* 0x000fea0003800000 */
.L_x_2812:
[----:B-1-34-:R-:W0:Y:S02]  /*3c90*/  F2I.F64.TRUNC R17, R16 ;  /* 0x0000001000117311 */ /* 0x01ae24000030d100 */
[----:B0-----:R3:W-:Y:S01]  /*3ca0*/  STG.E desc[UR36][R2.64], R17 ;  /* 0x0000001102007986 */ /* 0x0017e2000c101924 */
[----:B------:R-:W-:Y:S05]  /*3cb0*/  BRA `(.L_x_2810) ;  /* 0x0000000c00b47947 */ /* 0x000fea0003800000 */
.L_x_2811:
[----:B-1-34-:R-:W0:Y:S02]  /*3cc0*/  F2I.F64.TRUNC R17, R16 ;  /* 0x0000001000117311 */ /* 0x01ae24000030d100 */
[----:B0-----:R2:W-:Y:S01]  /*3cd0*/  STG.E.U16 desc[UR36][R2.64], R17 ;  /* 0x0000001102007986 */ /* 0x0015e2000c101524 */
[----:B------:R-:W-:Y:S05]  /*3ce0*/  BRA `(.L_x_2810) ;  /* 0x0000000c00a87947 */ /* 0x000fea0003800000 */
.L_x_2806:
[----:B------:R-:W-:-:S09]  /*3cf0*/  UISETP.GT.AND UP0, UPT, UR4, 0x6, UPT ;  /* 0x000000060400788c */ /* 0x000fd2000bf04270 */
[----:B------:R-:W-:Y:S05]  /*3d00*/  BRA.U UP0, `(.L_x_2813) ;  /* 0x00000001004c7547 */ /* 0x000fea000b800000 */
[----:B------:R-:W-:-:S09]  /*3d10*/  UISETP.NE.AND UP0, UPT, UR4, 0x5, UPT ;  /* 0x000000050400788c */ /* 0x000fd2000bf05270 */
[----:B------:R-:W-:Y:S05]  /*3d20*/  BRA.U !UP0, `(.L_x_2814) ;  /* 0x0000000108247547 */ /* 0x000fea000b800000 */
[----:B------:R-:W-:-:S09]  /*3d30*/  UISETP.NE.AND UP0, UPT, UR4, 0x6, UPT ;  /* 0x000000060400788c */ /* 0x000fd2000bf05270 */
[----:B------:R-:W-:Y:S05]  /*3d40*/  BRA.U UP0, `(.L_x_2809) ;  /* 0x0000000900e87547 */ /* 0x000fea000b800000 */
[----:B------:R-:W-:Y:S01]  /*3d50*/  UMOV UR4, 0xf0000000 ;  /* 0xf000000000047882 */ /* 0x000fe20000000000 */
[----:B------:R-:W-:Y:S01]  /*3d60*/  UMOV UR5, 0x380fffff ;  /* 0x380fffff00057882 */ /* 0x000fe20000000000 */
[----:B-1-34-:R-:W0:Y:S01]  /*3d70*/  F2F.F32.F64 R5, R16 ;  /* 0x0000001000057310 */ /* 0x01ae220000301000 */
[----:B------:R-:W-:-:S14]  /*3d80*/  DSETP.GEU.AND P0, PT, |R16|, UR4, PT ;  /* 0x0000000410007e2a */ /* 0x000fdc000bf0e200 */
[----:B0-----:R-:W-:-:S05]  /*3d90*/  @!P0 FMUL R5, R5, 1.175494350822287508e-38 ;  /* 0x0080000005058820 */ /* 0x001fca0000400000 */
[----:B------:R0:W-:Y:S01]  /*3da0*/  STG.E desc[UR36][R2.64], R5 ;  /* 0x0000000502007986 */ /* 0x0001e2000c101924 */
[----:B------:R-:W-:Y:S05]  /*3db0*/  BRA `(.L_x_2810) ;  /* 0x0000000c00747947 */ /* 0x000fea0003800000 */
.L_x_2814:
[----:B------:R-:W-:Y:S01]  /*3dc0*/  UMOV UR4, 0xf0000000 ;  /* 0xf000000000047882 */ /* 0x000fe20000000000 */
[----:B------:R-:W-:Y:S01]  /*3dd0*/  UMOV UR5, 0x380fffff ;  /* 0x380fffff00057882 */ /* 0x000fe20000000000 */
[----:B-1-34-:R-:W0:Y:S01]  /*3de0*/  F2F.F32.F64 R0, R16 ;  /* 0x0000001000007310 */ /* 0x01ae220000301000 */
[----:B------:R-:W-:-:S14]  /*3df0*/  DSETP.GEU.AND P0, PT, |R16|, UR4, PT ;  /* 0x0000000410007e2a */ /* 0x000fdc000bf0e200 */
[----:B0-----:R-:W-:-:S05]  /*3e00*/  @!P0 FMUL R0, R0, 1.175494350822287508e-38 ;  /* 0x0080000000008820 */ /* 0x001fca0000400000 */
[----:B------:R-:W-:-:S05]  /*3e10*/  F2FP.F16.F32.PACK_AB R0, RZ, R0 ;  /* 0x00000000ff00723e */ /* 0x000fca00000000ff */
[----:B------:R0:W-:Y:S01]  /*3e20*/  STG.E.U16 desc[UR36][R2.64], R0 ;  /* 0x0000000002007986 */ /* 0x0001e2000c101524 */
[----:B------:R-:W-:Y:S05]  /*3e30*/  BRA `(.L_x_2810) ;  /* 0x0000000c00547947 */ /* 0x000fea0003800000 */
.L_x_2813:
[----:B------:R-:W-:-:S09]  /*3e40*/  UISETP.NE.AND UP0, UPT, UR4, 0x7, UPT ;  /* 0x000000070400788c */ /* 0x000fd2000bf05270 */
[----:B------:R-:W-:Y:S05]  /*3e50*/  BRA.U !UP0, `(.L_x_2815) ;  /* 0x0000000108547547 */ /* 0x000fea000b800000 */
[----:B------:R-:W-:-:S09]  /*3e60*/  UISETP.NE.AND UP0, UPT, UR4, 0x8, UPT ;  /* 0x000000080400788c */ /* 0x000fd2000bf05270 */
[----:B------:R-:W-:Y:S05]  /*3e70*/  BRA.U !UP0, `(.L_x_2816) ;  /* 0x0000000108287547 */ /* 0x000fea000b800000 */
[----:B------:R-:W-:-:S09]  /*3e80*/  UISETP.NE.AND UP0, UPT, UR4, 0x9, UPT ;  /* 0x000000090400788c */ /* 0x000fd2000bf05270 */
[----:B------:R-:W-:Y:S05]  /*3e90*/  BRA.U UP0, `(.L_x_2809) ;  /* 0x0000000900947547 */ /* 0x000fea000b800000 */
[----:B------:R-:W-:Y:S01]  /*3ea0*/  UMOV UR4, 0xf0000000 ;  /* 0xf000000000047882 */ /* 0x000fe20000000000 */
[----:B------:R-:W-:Y:S01]  /*3eb0*/  UMOV UR5, 0x380fffff ;  /* 0x380fffff00057882 */ /* 0x000fe20000000000 */
[----:B-1-34-:R-:W0:Y:S01]  /*3ec0*/  F2F.F32.F64 R4, R16 ;  /* 0x0000001000047310 */ /* 0x01ae220000301000 */
[----:B------:R-:W-:Y:S01]  /*3ed0*/  DSETP.GEU.AND P0, PT, |R16|, UR4, PT ;  /* 0x0000000410007e2a */ /* 0x000fe2000bf0e200 */
[----:B------:R-:W-:-:S13]  /*3ee0*/  IMAD.MOV.U32 R5, RZ, RZ, RZ ;  /* 0x000000ffff057224 */ /* 0x000fda00078e00ff */
[----:B0-----:R-:W-:-:S05]  /*3ef0*/  @!P0 FMUL R4, R4, 1.175494350822287508e-38 ;  /* 0x0080000004048820 */ /* 0x001fca0000400000 */
[----:B------:R0:W-:Y:S01]  /*3f00*/  STG.E.64 desc[UR36][R2.64], R4 ;  /* 0x0000000402007986 */ /* 0x0001e2000c101b24 */
[----:B------:R-:W-:Y:S05]  /*3f10*/  BRA `(.L_x_2810) ;  /* 0x0000000c001c7947 */ /* 0x000fea0003800000 */
.L_x_2816:
[----:B------:R-:W-:Y:S01]  /*3f20*/  UMOV UR4, 0xf0000000 ;  /* 0xf000000000047882 */ /* 0x000fe20000000000 */
[----:B------:R-:W-:Y:S01]  /*3f30*/  UMOV UR5, 0x380fffff ;  /* 0x380fffff00057882 */ /* 0x000fe20000000000 */
[----:B-1-34-:R-:W0:Y:S01]  /*3f40*/  F2F.F32.F64 R0, R16 ;  /* 0x0000001000007310 */ /* 0x01ae220000301000 */
[----:B------:R-:W-:-:S14]  /*3f50*/  DSETP.GEU.AND P0, PT, |R16|, UR4, PT ;  /* 0x0000000410007e2a */ /* 0x000fdc000bf0e200 */
[----:B0-----:R-:W-:-:S05]  /*3f60*/  @!P0 FMUL R0, R0, 1.175494350822287508e-38 ;  /* 0x0080000000008820 */ /* 0x001fca0000400000 */
[----:B------:R-:W-:-:S04]  /*3f70*/  F2FP.F16.F32.PACK_AB R5, RZ, R0 ;  /* 0x00000000ff05723e */ /* 0x000fc800000000ff */
[----:B------:R-:W-:-:S05]  /*3f80*/  PRMT R5, R5, 0x5410, RZ ;  /* 0x0000541005057816 */ /* 0x000fca00000000ff */
[----:B------:R0:W-:Y:S01]  /*3f90*/  STG.E desc[UR36][R2.64], R5 ;  /* 0x0000000502007986 */ /* 0x0001e2000c101924 */
[----:B------:R-:W-:Y:S05]  /*3fa0*/  BRA `(.L_x_2810) ;  /* 0x0000000800f87947 */ /* 0x000fea0003800000 */
.L_x_2815:
[----:B-1-34-:R0:W-:Y:S01]  /*3fb0*/  STG.E.64 desc[UR36][R2.64], R16 ;  /* 0x0000001002007986 */ /* 0x01a1e2000c101b24 */
[----:B------:R-:W-:Y:S05]  /*3fc0*/  BRA `(.L_x_2810) ;  /* 0x0000000800f07947 */ /* 0x000fea0003800000 */
.L_x_2805:
        /* <DEDUP_REMOVED lines=8> */
[----:B-1-34-:R-:W-:-:S06]  /*4050*/  DSETP.NEU.AND P0, PT, R16, RZ, PT ;  /* 0x000000ff1000722a */ /* 0x01afcc0003f0d000 */
[----:B------:R-:W-:-:S05]  /*4060*/  SEL R5, RZ, 0x1, !P0 ;  /* 0x00000001ff057807 */ /* 0x000fca0004000000 */
[----:B------:R0:W-:Y:S01]  /*4070*/  STG.E.U8 desc[UR36][R2.64], R5 ;  /* 0x0000000502007986 */ /* 0x0001e2000c101124 */
[----:B------:R-:W-:Y:S05]  /*4080*/  BRA `(.L_x_2810) ;  /* 0x0000000800c07947 */ /* 0x000fea0003800000 */
.L_x_2819:
[----:B------:R-:W-:-:S05]  /*4090*/  CS2R R18, SRZ ;  /* 0x0000000000127805 */ /* 0x000fca000001ff00 */
[----:B-1-34-:R0:W-:Y:S01]  /*40a0*/  STG.E.128 desc[UR36][R2.64], R16 ;  /* 0x0000001002007986 */ /* 0x01a1e2000c101d24 */
[----:B------:R-:W-:Y:S05]  /*40b0*/  BRA `(.L_x_2810) ;  /* 0x0000000800b47947 */ /* 0x000fea0003800000 */
.L_x_2818:
        /* <DEDUP_REMOVED lines=10> */
[----:B------:R-:W-:Y:S01]  /*4160*/  BSSY.RECONVERGENT B0, `(.L_x_2822) ;  /* 0x000000d000007945 */ /* 0x000fe20003800200 */
[----:B------:R-:W-:-:S12]  /*4170*/  MOV R0, 0x7f ;  /* 0x0000007f00007802 */ /* 0x000fd80000000f00 */
[----:B0-----:R-:W-:-:S05]  /*4180*/  @!P0 FMUL R7, R7, 1.175494350822287508e-38 ;  /* 0x0080000007078820 */ /* 0x001fca0000400000 */
        /* <DEDUP_REMOVED lines=10> */
.L_x_2823:
[----:B------:R-:W-:Y:S05]  /*4230*/  BSYNC.RECONVERGENT B0 ;  /* 0x0000000000007941 */ /* 0x000fea0003800200 */
.L_x_2822:
[----:B------:R-:W-:-:S05]  /*4240*/  LOP3.LUT R5, R0, 0x80, R5, 0xf8, !PT ;  /* 0x0000008000057812 */ /* 0x000fca00078ef805 */
[----:B------:R0:W-:Y:S01]  /*4250*/  STG.E.U8 desc[UR36][R2.64], R5 ;  /* 0x0000000502007986 */ /* 0x0001e2000c101124 */
[----:B------:R-:W-:Y:S05]  /*4260*/  BRA `(.L_x_2810) ;  /* 0x0000000800487947 */ /* 0x000fea0003800000 */
.L_x_2821:
[----:B------:R-:W-:Y:S01]  /*4270*/  UMOV UR4, 0xf0000000 ;  /* 0xf000000000047882 */ /* 0x000fe20000000000 */
[----:B------:R-:W-:Y:S01]  /*4280*/  UMOV UR5, 0x380fffff ;  /* 0x380fffff00057882 */ /* 0x000fe20000000000 */
[----:B-1-34-:R-:W0:Y:S01]  /*4290*/  F2F.F32.F64 R7, R16 ;  /* 0x0000001000077310 */ /* 0x01ae220000301000 */
[----:B------:R-:W-:Y:S01]  /*42a0*/  DSETP.GEU.AND P0, PT, |R16|, UR4, PT ;  /* 0x0000000410007e2a */ /* 0x000fe2000bf0e200 */
[----:B------:R-:W-:-:S13]  /*42b0*/  BSSY.RECONVERGENT B0, `(.L_x_2824) ;  /* 0x000000f000007945 */ /* 0x000fda0003800200 */
[----:B0-----:R-:W-:-:S05]  /*42c0*/  @!P0 FMUL R7, R7, 1.175494350822287508e-38 ;  /* 0x0080000007078820 */ /* 0x001fca0000400000 */
        /* <DEDUP_REMOVED lines=13> */
.L_x_2825:
[----:B------:R-:W-:Y:S05]  /*43a0*/  BSYNC.RECONVERGENT B0 ;  /* 0x0000000000007941 */ /* 0x000fea0003800200 */
.L_x_2824:
[----:B------:R-:W-:-:S05]  /*43b0*/  LOP3.LUT R5, R0, 0x80, R5, 0xf8, !PT ;  /* 0x0000008000057812 */ /* 0x000fca00078ef805 */
[----:B------:R0:W-:Y:S01]  /*43c0*/  STG.E.U8 desc[UR36][R2.64], R5 ;  /* 0x0000000502007986 */ /* 0x0001e2000c101124 */
[----:B------:R-:W-:Y:S05]  /*43d0*/  BRA `(.L_x_2810) ;  /* 0x0000000400ec7947 */ /* 0x000fea0003800000 */
.L_x_2820:
[----:B------:R-:W-:Y:S01]  /*43e0*/  UMOV UR4, 0xf0000000 ;  /* 0xf000000000047882 */ /* 0x000fe20000000000 */
[----:B------:R-:W-:Y:S01]  /*43f0*/  UMOV UR5, 0x380fffff ;  /* 0x380fffff00057882 */ /* 0x000fe20000000000 */
[----:B-1-34-:R-:W0:Y:S01]  /*4400*/  F2F.F32.F64 R0, R16 ;  /* 0x0000001000007310 */ /* 0x01ae220000301000 */
[----:B------:R-:W-:-:S14]  /*4410*/  DSETP.GEU.AND P0, PT, |R16|, UR4, PT ;  /* 0x0000000410007e2a */ /* 0x000fdc000bf0e200 */
[----:B0-----:R-:W-:-:S05]  /*4420*/  @!P0 FMUL R0, R0, 1.175494350822287508e-38 ;  /* 0x0080000000008820 */ /* 0x001fca0000400000 */
[----:B------:R-:W-:-:S05]  /*4430*/  F2FP.BF16.F32.PACK_AB R0, RZ, R0 ;  /* 0x00000000ff00723e */ /* 0x000fca00000010ff */
[----:B------:R0:W-:Y:S01]  /*4440*/  STG.E.U16 desc[UR36][R2.64], R0 ;  /* 0x0000000002007986 */ /* 0x0001e2000c101524 */
[----:B------:R-:W-:Y:S05]  /*4450*/  BRA `(.L_x_2810) ;  /* 0x0000000400cc7947 */ /* 0x000fea0003800000 */
.L_x_2817:
        /* <DEDUP_REMOVED lines=8> */
[----:B-1-34-:R-:W0:Y:S02]  /*44e0*/  F2I.U32.F64.TRUNC R17, R16 ;  /* 0x0000001000117311 */ /* 0x01ae24000030d000 */
[----:B0-----:R0:W-:Y:S01]  /*44f0*/  STG.E.U16 desc[UR36][R2.64], R17 ;  /* 0x0000001102007986 */ /* 0x0011e2000c101524 */
[----:B------:R-:W-:Y:S05]  /*4500*/  BRA `(.L_x_2810) ;  /* 0x0000000400a07947 */ /* 0x000fea0003800000 */
.L_x_2828:
[----:B------:R-:W-:Y:S01]  /*4510*/  UMOV UR4, 0xf0000000 ;  /* 0xf000000000047882 */ /* 0x000fe20000000000 */
[----:B------:R-:W-:Y:S01]  /*4520*/  UMOV UR5, 0x380fffff ;  /* 0x380fffff00057882 */ /* 0x000fe20000000000 */
[----:B-1-34-:R-:W0:Y:S01]  /*4530*/  F2F.F32.F64 R5, R16 ;  /* 0x0000001000057310 */ /* 0x01ae220000301000 */
[----:B------:R-:W-:Y:S01]  /*4540*/  DSETP.GEU.AND P0, PT, |R16|, UR4, PT ;  /* 0x0000000410007e2a */ /* 0x000fe2000bf0e200 */
[----:B------:R-:W-:Y:S01]  /*4550*/  BSSY.RECONVERGENT B0, `(.L_x_2829) ;  /* 0x0000015000007945 */ /* 0x000fe20003800200 */
[----:B------:R-:W-:-:S12]  /*4560*/  IMAD.MOV.U32 R0, RZ, RZ, 0x80 ;  /* 0x00000080ff007424 */ /* 0x000fd800078e00ff */
[----:B0-----:R-:W-:-:S05]  /*4570*/  @!P0 FMUL R5, R5, 1.175494350822287508e-38 ;  /* 0x0080000005058820 */ /* 0x001fca0000400000 */
        /* <DEDUP_REMOVED lines=10> */
.L_x_2831:
[----:B------:R-:W-:-:S04]  /*4620*/  SHF.R.U32.HI R0, RZ, 0x14, R5 ;  /* 0x00000014ff007819 */ /* 0x000fc80000011605 */
[----:B------:R-:W-:-:S04]  /*4630*/  LOP3.LUT R0, R0, 0x1, RZ, 0xc0, !PT ;  /* 0x0000000100007812 */ /* 0x000fc800078ec0ff */
[----:B------:R-:W-:-:S04]  /*4640*/  IADD3 R0, PT, PT, R5, 0x487ffff, R0 ;  /* 0x0487ffff05007810 */ /* 0x000fc80007ffe000 */
[----:B------:R-:W-:-:S04]  /*4650*/  SHF.R.U32.HI R0, RZ, 0x14, R0 ;  /* 0x00000014ff007819 */ /* 0x000fc80000011600 */
[----:B------:R-:W-:-:S07]  /*4660*/  LOP3.LUT R4, R0, 0xff, RZ, 0xc0, !PT ;  /* 0x000000ff00047812 */ /* 0x000fce00078ec0ff */
.L_x_2832:
[----:B------:R-:W-:-:S04]  /*4670*/  SHF.R.U32.HI R5, RZ, 0x18, R5 ;  /* 0x00000018ff057819 */ /* 0x000fc80000011605 */
[----:B------:R-:W-:-:S04]  /*4680*/  LOP3.LUT R4, R4, 0x80, R5, 0xf8, !PT ;  /* 0x0000008004047812 */ /* 0x000fc800078ef805 */
[----:B------:R-:W-:-:S07]  /*4690*/  PRMT R0, R4, 0x7610, R0 ;  /* 0x0000761004007816 */ /* 0x000fce0000000000 */
.L_x_2830:
[----:B------:R-:W-:Y:S05]  /*46a0*/  BSYNC.RECONVERGENT B0 ;  /* 0x0000000000007941 */ /* 0x000fea0003800200 */
.L_x_2829:
[----:B------:R0:W-:Y:S01]  /*46b0*/  STG.E.U8 desc[UR36][R2.64], R0 ;  /* 0x0000000002007986 */ /* 0x0001e2000c101124 */
[----:B------:R-:W-:Y:S05]  /*46c0*/  BRA `(.L_x_2810) ;  /* 0x0000000400307947 */ /* 0x000fea0003800000 */
.L_x_2827:
[----:B------:R-:W-:Y:S01]  /*46d0*/  UMOV UR4, 0xf0000000 ;  /* 0xf000000000047882 */ /* 0x000fe20000000000 */
[----:B------:R-:W-:Y:S01]  /*46e0*/  UMOV UR5, 0x380fffff ;  /* 0x380fffff00057882 */ /* 0x000fe20000000000 */
[----:B-1-34-:R-:W0:Y:S01]  /*46f0*/  F2F.F32.F64 R5, R16 ;  /* 0x0000001000057310 */ /* 0x01ae220000301000 */
[----:B------:R-:W-:Y:S01]  /*4700*/  DSETP.GEU.AND P0, PT, |R16|, UR4, PT ;  /* 0x0000000410007e2a */ /* 0x000fe2000bf0e200 */
[----:B------:R-:W-:Y:S01]  /*4710*/  BSSY.RECONVERGENT B0, `(.L_x_2833) ;  /* 0x0000015000007945 */ /* 0x000fe20003800200 */
[----:B------:R-:W-:-:S12]  /*4720*/  MOV R0, 0x80 ;  /* 0x0000008000007802 */ /* 0x000fd80000000f00 */
        /* <DEDUP_REMOVED lines=11> */
.L_x_2835:
[----:B------:R-:W-:-:S04]  /*47e0*/  SHF.R.U32.HI R0, RZ, 0x15, R5 ;  /* 0x00000015ff007819 */ /* 0x000fc80000011605 */
[----:B------:R-:W-:-:S04]  /*47f0*/  LOP3.LUT R0, R0, 0x1, RZ, 0xc0, !PT ;  /* 0x0000000100007812 */ /* 0x000fc800078ec0ff */
[----:B------:R-:W-:-:S04]  /*4800*/  IADD3 R0, PT, PT, R5, 0x88fffff, R0 ;  /* 0x088fffff05007810 */ /* 0x000fc80007ffe000 */
[----:B------:R-:W-:-:S04]  /*4810*/  SHF.R.U32.HI R0, RZ, 0x15, R0 ;  /* 0x00000015ff007819 */ /* 0x000fc80000011600 */
[----:B------:R-:W-:-:S07]  /*4820*/  LOP3.LUT R4, R0, 0xff, RZ, 0xc0, !PT ;  /* 0x000000ff00047812 */ /* 0x000fce00078ec0ff */
.L_x_2836:
[----:B------:R-:W-:-:S04]  /*4830*/  SHF.R.U32.HI R5, RZ, 0x18, R5 ;  /* 0x00000018ff057819 */ /* 0x000fc80000011605 */
[----:B------:R-:W-:-:S04]  /*4840*/  LOP3.LUT R4, R4, 0x80, R5, 0xf8, !PT ;  /* 0x0000008004047812 */ /* 0x000fc800078ef805 */
[----:B------:R-:W-:-:S07]  /*4850*/  PRMT R0, R4, 0x7610, R0 ;  /* 0x0000761004007816 */ /* 0x000fce0000000000 */
.L_x_2834:
[----:B------:R-:W-:Y:S05]  /*4860*/  BSYNC.RECONVERGENT B0 ;  /* 0x0000000000007941 */ /* 0x000fea0003800200 */
.L_x_2833:
[----:B------:R0:W-:Y:S01]  /*4870*/  STG.E.U8 desc[UR36][R2.64], R0 ;  /* 0x0000000002007986 */ /* 0x0001e2000c101124 */
[----:B------:R-:W-:Y:S05]  /*4880*/  BRA `(.L_x_2810) ;  /* 0x0000000000c07947 */ /* 0x000fea0003800000 */
.L_x_2826:
[----:B------:R-:W-:-:S09]  /*4890*/  UISETP.NE.AND UP0, UPT, UR4, 0x1c, UPT ;  /* 0x0000001c0400788c */ /* 0x000fd2000bf05270 */
[----:B------:R-:W-:Y:S05]  /*48a0*/  BRA.U !UP0, `(.L_x_2837) ;  /* 0x0000000108b07547 */ /* 0x000fea000b800000 */
[----:B------:R-:W-:-:S09]  /*48b0*/  UISETP.NE.AND UP0, UPT, UR4, 0x1d, UPT ;  /* 0x0000001d0400788c */ /* 0x000fd2000bf05270 */
[----:B------:R-:W-:Y:S05]  /*48c0*/  BRA.U !UP0, `(.L_x_2838) ;  /* 0x00000001089c7547 */ /* 0x000fea000b800000 */
[----:B------:R-:W-:-:S09]  /*48d0*/  UISETP.NE.AND UP0, UPT, UR4, 0x2c, UPT ;  /* 0x0000002c0400788c */ /* 0x000fd2000bf05270 */
[----:B------:R-:W-:Y:S05]  /*48e0*/  BRA.U !UP0, `(.L_x_2839) ;  /* 0x0000000108447547 */ /* 0x000fea000b800000 */
.L_x_2809:
[----:B------:R-:W-:Y:S01]  /*48f0*/  MOV R0, 0x0 ;  /* 0x0000000000007802 */ /* 0x000fe20000000f00 */
[----:B------:R-:W0:Y:S01]  /*4900*/  LDCU.64 UR6, c[0x4][0x128] ;  /* 0x01002500ff0677ac */ /* 0x000e220008000a00 */
[----:B------:R-:W-:Y:S02]  /*4910*/  HFMA2 R13, -RZ, RZ, 0, 0 ;  /* 0x00000000ff0d7431 */ /* 0x000fe400000001ff */
[----:B------:R-:W-:Y:S01]  /*4920*/  IMAD.MOV.U32 R8, RZ, RZ, 0x65 ;  /* 0x00000065ff087424 */ /* 0x000fe200078e00ff */
[----:B------:R2:W1:Y:S01]  /*4930*/  LDC.64 R2, c[0x4][R0] ;  /* 0x0100000000027b82 */ /* 0x0004620000000a00 */
[----:B------:R-:W5:Y:S01]  /*4940*/  LDCU.64 UR8, c[0x4][0x130] ;  /* 0x01002600ff0877ac */ /* 0x000f620008000a00 */
[----:B------:R-:W-:Y:S01]  /*4950*/  IMAD.MOV.U32 R12, RZ, RZ, 0x1 ;  /* 0x00000001ff0c7424 */ /* 0x000fe200078e00ff */
[----:B------:R-:W3:Y:S01]  /*4960*/  LDCU.64 UR4, c[0x4][0x10] ;  /* 0x01000200ff0477ac */ /* 0x000ee20008000a00 */
[----:B0-----:R-:W-:Y:S02]  /*4970*/  IMAD.U32 R4, RZ, RZ, UR6 ;  /* 0x00000006ff047e24 */ /* 0x001fe4000f8e00ff */
[----:B------:R-:W-:Y:S01]  /*4980*/  IMAD.U32 R5, RZ, RZ, UR7 ;  /* 0x00000007ff057e24 */ /* 0x000fe2000f8e00ff */
[----:B-----5:R-:W-:Y:S01]  /*4990*/  MOV R6, UR8 ;  /* 0x0000000800067c02 */ /* 0x020fe20008000f00 */
[----:B------:R-:W-:-:S02]  /*49a0*/  IMAD.U32 R7, RZ, RZ, UR9 ;  /* 0x00000009ff077e24 */ /* 0x000fc4000f8e00ff */
[----:B---3--:R-:W-:Y:S01]  /*49b0*/  IMAD.U32 R10, RZ, RZ, UR4 ;  /* 0x00000004ff0a7e24 */ /* 0x008fe2000f8e00ff */
[----:B--2---:R-:W-:-:S07]  /*49c0*/  MOV R11, UR5 ;  /* 0x00000005000b7c02 */ /* 0x004fce0008000f00 */
[----:B------:R-:W-:-:S07]  /*49d0*/  LEPC R20, `(.L_x_2840) ;  /* 0x000000001014794e */ /* 0x000fce0000000000 */
[----:B-1--4-:R-:W-:Y:S05]  /*49e0*/  CALL.ABS.NOINC R2 ;  /* 0x0000000002007343 */ /* 0x012fea0003c00000 */
.L_x_2840:
[----:B------:R-:W-:Y:S05]  /*49f0*/  BRA `(.L_x_2810) ;  /* 0x0000000000647947 */ /* 0x000fea0003800000 */
.L_x_2839:
[----:B------:R-:W-:Y:S01]  /*4a00*/  UMOV UR4, 0xf0000000 ;  /* 0xf000000000047882 */ /* 0x000fe20000000000 */
[----:B------:R-:W-:Y:S01]  /*4a10*/  UMOV UR5, 0x380fffff ;  /* 0x380fffff00057882 */ /* 0x000fe20000000000 */
[----:B-1-34-:R-:W0:Y:S01]  /*4a20*/  F2F.F32.F64 R6, R16 ;  /* 0x0000001000067310 */ /* 0x01ae220000301000 */
[----:B------:R-:W-:-:S14]  /*4a30*/  DSETP.GEU.AND P0, PT, |R16|, UR4, PT ;  /* 0x0000000410007e2a */ /* 0x000fdc000bf0e200 */
[----:B0-----:R-:W-:-:S05]  /*4a40*/  @!P0 FMUL R6, R6, 1.175494350822287508e-38 ;  /* 0x0080000006068820 */ /* 0x001fca0000400000 */
        /* <DEDUP_REMOVED lines=11> */
[----:B------:R-:W-:-:S05]  /*4b00*/  @!P0 IADD3 R0, PT, PT, R4, RZ, RZ ;  /* 0x000000ff04008210 */ /* 0x000fca0007ffe0ff */
[----:B------:R-:W-:-:S05]  /*4b10*/  @P2 IMAD.MOV.U32 R5, RZ, RZ, R0 ;  /* 0x000000ffff052224 */ /* 0x000fca00078e0000 */
[----:B------:R0:W-:Y:S01]  /*4b20*/  STG.E.U8 desc[UR36][R2.64], R5 ;  /* 0x0000000502007986 */ /* 0x0001e2000c101124 */
[----:B------:R-:W-:Y:S05]  /*4b30*/  BRA `(.L_x_2810) ;  /* 0x0000000000147947 */ /* 0x000fea0003800000 */
.L_x_2838:
[----:B-1-34-:R-:W0:Y:S02]  /*4b40*/  F2I.U64.F64.TRUNC R16, R16 ;  /* 0x0000001000107311 */ /* 0x01ae24000030d800 */
[----:B0-----:R0:W-:Y:S01]  /*4b50*/  STG.E.64 desc[UR36][R2.64], R16 ;  /* 0x0000001002007986 */ /* 0x0011e2000c101b24 */
[----:B------:R-:W-:Y:S05]  /*4b60*/  BRA `(.L_x_2810) ;  /* 0x0000000000087947 */ /* 0x000fea0003800000 */
.L_x_2837:
[----:B-1-34-:R-:W0:Y:S02]  /*4b70*/  F2I.U32.F64.TRUNC R17, R16 ;  /* 0x0000001000117311 */ /* 0x01ae24000030d000 */
[----:B0-----:R0:W-:Y:S02]  /*4b80*/  STG.E desc[UR36][R2.64], R17 ;  /* 0x0000001102007986 */ /* 0x0011e4000c101924 */
.L_x_2810:
[----:B------:R-:W-:-:S07]  /*4b90*/  VIADD R23, R23, 0x80 ;  /* 0x0000008017177836 */ /* 0x000fce0000000000 */
.L_x_2740:
[----:B------:R-:W-:Y:S05]  /*4ba0*/  BSYNC.RECONVERGENT B6 ;  /* 0x0000000000067941 */ /* 0x000fea0003800200 */
.L_x_2739:
[----:B------:R-:W5:Y:S01]  /*4bb0*/  LDCU UR4, c[0x0][0x380] ;  /* 0x00007000ff0477ac */ /* 0x000f620008000800 */
[----:B------:R-:W-:Y:S01]  /*4bc0*/  BSSY.RECONVERGENT B6, `(.L_x_2841) ;  /* 0x00004aa000067945 */ /* 0x000fe20003800200 */
[----:B-----5:R-:W-:-:S13]  /*4bd0*/  ISETP.GE.AND P0, PT, R23, UR4, PT ;  /* 0x0000000417007c0c */ /* 0x020fda000bf06270 */
[----:B------:R-:W-:Y:S05]  /*4be0*/  @P0 BRA `(.L_x_2842) ;  /* 0x00000048009c0947 */ /* 0x000fea0003800000 */
[----:B------:R-:W5:Y:S01]  /*4bf0*/  LDCU UR4, c[0x0][0x388] ;  /* 0x00007100ff0477ac */ /* 0x000f620008000800 */
[----:B0-----:R-:W-:Y:S01]  /*4c00*/  HFMA2 R0, -RZ, RZ, 0, 0 ;  /* 0x00000000ff007431 */ /* 0x001fe200000001ff */
[----:B------:R-:W-:Y:S01]  /*4c10*/  CS2R R18, SRZ ;  /* 0x0000000000127805 */ /* 0x000fe2000001ff00 */
        /* <DEDUP_REMOVED lines=350> */
.L_x_2843:
[----:B------:R-:W1:Y:S01]  /*6200*/  LDCU.64 UR6, c[0x0][0x5f0] ;  /* 0x0000be00ff0677ac */ /* 0x000e620008000a00 */
[----:B------:R-:W-:Y:S01]  /*6210*/  BSSY.RECONVERGENT B7, `(.L_x_2844) ;  /* 0x00000ec000077945 */ /* 0x000fe20003800200 */
[----:B------:R-:W-:-:S04]  /*6220*/  UPRMT UR4, UR40, 0x7771, URZ ;  /* 0x0000777128047896 */ /* 0x000fc800080000ff */
[----:B------:R-:W-:Y:S01]  /*6230*/  UISETP.GT.AND UP0, UPT, UR4, 0x9, UPT ;  /* 0x000000090400788c */ /* 0x000fe2000bf04270 */
[----:B-1234-:R-:W-:-:S04]  /*6240*/  IADD3 R2, P0, PT, R0, UR6, RZ ;  /* 0x0000000600027c10 */ /* 0x01efc8000ff1e0ff */
        /* <DEDUP_REMOVED lines=13> */
.L_x_2848:
[----:B------:R-:W2:Y:S02]  /*6320*/  LDG.E.U8 R2, desc[UR36][R2.64] ;  /* 0x0000002402027981 */ /* 0x000ea4000c1e1100 */
[----:B--2---:R0:W1:Y:S01]  /*6330*/  I2F.F64.U16 R16, R2 ;  /* 0x0000000200107312 */ /* 0x0040620000101800 */
[----:B------:R-:W-:Y:S05]  /*6340*/  BRA `(.L_x_2850) ;  /* 0x0000000c00607947 */ /* 0x000fea0003800000 */
.L_x_2847:
        /* <DEDUP_REMOVED lines=9> */
.L_x_2852:
[----:B------:R-:W2:Y:S02]  /*63e0*/  LDG.E R2, desc[UR36][R2.64] ;  /* 0x0000002402027981 */ /* 0x000ea4000c1e1900 */
[----:B--2---:R0:W1:Y:S01]  /*63f0*/  I2F.F64 R16, R2 ;  /* 0x0000000200107312 */ /* 0x0040620000201c00 */
[----:B------:R-:W-:Y:S05]  /*6400*/  BRA `(.L_x_2850) ;  /* 0x0000000c00307947 */ /* 0x000fea0003800000 */
.L_x_2851:
[----:B------:R-:W2:Y:S02]  /*6410*/  LDG.E.U16 R2, desc[UR36][R2.64] ;  /* 0x0000002402027981 */ /* 0x000ea4000c1e1500 */
[----:B--2---:R0:W1:Y:S01]  /*6420*/  I2F.F64.S16 R16, R2 ;  /* 0x0000000200107312 */ /* 0x0040620000101c00 */
[----:B------:R-:W-:Y:S05]  /*6430*/  BRA `(.L_x_2850) ;  /* 0x0000000c00247947 */ /* 0x000fea0003800000 */
.L_x_2846:
        /* <DEDUP_REMOVED lines=10> */
.L_x_2854:
[----:B------:R-:W2:Y:S02]  /*64e0*/  LDG.E.U16 R0, desc[UR36][R2.64] ;  /* 0x0000002402007981 */ /* 0x000ea4000c1e1500 */
[----:B--2---:R-:W-:-:S05]  /*64f0*/  HADD2.F32 R0, -RZ, R0.H0_H0 ;  /* 0x20000000ff007230 */ /* 0x004fca0000004100 */
[----:B------:R-:W-:-:S04]  /*6500*/  FMUL.FTZ R0, R0, 1 ;  /* 0x3f80000000007820 */ /* 0x000fc80000410000 */
[----:B------:R0:W1:Y:S01]  /*6510*/  F2F.F64.F32 R16, R0 ;  /* 0x0000000000107310 */ /* 0x0000620000201800 */
[----:B------:R-:W-:Y:S05]  /*6520*/  BRA `(.L_x_2850) ;  /* 0x0000000800e87947 */ /* 0x000fea0003800000 */
.L_x_2853:
        /* <DEDUP_REMOVED lines=10> */
.L_x_2856:
[----:B------:R-:W2:Y:S02]  /*65d0*/  LDG.E.U16 R2, desc[UR36][R2.64] ;  /* 0x0000002402027981 */ /* 0x000ea4000c1e1500 */
[----:B--2---:R-:W-:-:S05]  /*65e0*/  HADD2.F32 R0, -RZ, R2.H0_H0 ;  /* 0x20000002ff007230 */ /* 0x004fca0000004100 */
[----:B------:R-:W-:-:S04]  /*65f0*/  FMUL.FTZ R0, R0, 1 ;  /* 0x3f80000000007820 */ /* 0x000fc80000410000 */
[----:B------:R0:W1:Y:S01]  /*6600*/  F2F.F64.F32 R16, R0 ;  /* 0x0000000000107310 */ /* 0x0000620000201800 */
[----:B------:R-:W-:Y:S05]  /*6610*/  BRA `(.L_x_2850) ;  /* 0x0000000800ac7947 */ /* 0x000fea0003800000 */
.L_x_2855:
[----:B------:R0:W5:Y:S01]  /*6620*/  LDG.E.64 R16, desc[UR36][R2.64] ;  /* 0x0000002402107981 */ /* 0x000162000c1e1b00 */
[----:B------:R-:W-:Y:S05]  /*6630*/  BRA `(.L_x_2850) ;  /* 0x0000000800a47947 */ /* 0x000fea0003800000 */
.L_x_2845:
        /* <DEDUP_REMOVED lines=13> */
.L_x_2859:
[----:B------:R0:W5:Y:S01]  /*6710*/  LDG.E.64 R16, desc[UR36][R2.64] ;  /* 0x0000002402107981 */ /* 0x000162000c1e1b00 */
[----:B------:R-:W-:Y:S05]  /*6720*/  BRA `(.L_x_2850) ;  /* 0x0000000800687947 */ /* 0x000fea0003800000 */
.L_x_2858:
        /* <DEDUP_REMOVED lines=23> */
[----:B------:R-:W-:-:S05]  /*68a0*/  LOP3.LUT R5, R5, 0x80000000, R0, 0xf8, !PT ;  /* 0x8000000005057812 */ /* 0x000fca00078ef800 */
[----:B------:R-:W-:-:S04]  /*68b0*/  FMUL.FTZ R5, R5, 1 ;  /* 0x3f80000005057820 */ /* 0x000fc80000410000 */
[----:B------:R0:W1:Y:S01]  /*68c0*/  F2F.F64.F32 R16, R5 ;  /* 0x0000000500107310 */ /* 0x0000620000201800 */
[----:B------:R-:W-:Y:S05]  /*68d0*/  BRA `(.L_x_2850) ;  /* 0x0000000400fc7947 */ /* 0x000fea0003800000 */
.L_x_2861:
        /* <DEDUP_REMOVED lines=10> */
[----:B------:R-:W-:-:S05]  /*6980*/  LOP3.LUT R0, R0, 0x80000000, R5, 0xf8, !PT ;  /* 0x8000000000007812 */ /* 0x000fca00078ef805 */
[----:B------:R-:W-:-:S04]  /*6990*/  FMUL.FTZ R0, R0, 1 ;  /* 0x3f80000000007820 */ /* 0x000fc80000410000 */
[----:B------:R0:W1:Y:S01]  /*69a0*/  F2F.F64.F32 R16, R0 ;  /* 0x0000000000107310 */ /* 0x0000620000201800 */
[----:B------:R-:W-:Y:S05]  /*69b0*/  BRA `(.L_x_2850) ;  /* 0x0000000400c47947 */ /* 0x000fea0003800000 */
.L_x_2860:
[----:B------:R-:W2:Y:S02]  /*69c0*/  LDG.E.U16 R0, desc[UR36][R2.64] ;  /* 0x0000002402007981 */ /* 0x000ea4000c1e1500 */
[----:B--2---:R-:W-:-:S04]  /*69d0*/  IMAD.U32 R0, R0, 0x10000, RZ ;  /* 0x0001000000007824 */ /* 0x004fc800078e00ff */
[----:B------:R-:W-:-:S04]  /*69e0*/  FMUL.FTZ R0, R0, 1 ;  /* 0x3f80000000007820 */ /* 0x000fc80000410000 */
[----:B------:R0:W1:Y:S01]  /*69f0*/  F2F.F64.F32 R16, R0 ;  /* 0x0000000000107310 */ /* 0x0000620000201800 */
[----:B------:R-:W-:Y:S05]  /*6a00*/  BRA `(.L_x_2850) ;  /* 0x0000000400b07947 */ /* 0x000fea0003800000 */
.L_x_2857:
        /* <DEDUP_REMOVED lines=11> */
.L_x_2864:
        /* <DEDUP_REMOVED lines=21> */
.L_x_2866:
[----:B------:R-:W-:Y:S05]  /*6c10*/  BSYNC.RECONVERGENT B0 ;  /* 0x0000000000007941 */ /* 0x000fea0003800200 */
.L_x_2865:
[----:B------:R-:W-:Y:S01]  /*6c20*/  IMAD.SHL.U32 R0, R0, 0x100000, RZ ;  /* 0x0010000000007824 */ /* 0x000fe200078e00ff */
[----:B------:R-:W-:-:S04]  /*6c30*/  LEA R2, R2, 0x3b800000, 0x17 ;  /* 0x3b80000002027811 */ /* 0x000fc800078eb8ff */
[----:B------:R-:W-:-:S05]  /*6c40*/  LOP3.LUT R0, R2, R0, R7, 0xfe, !PT ;  /* 0x0000000002007212 */ /* 0x000fca00078efe07 */
[----:B------:R-:W-:-:S04]  /*6c50*/  FMUL.FTZ R0, R0, 1 ;  /* 0x3f80000000007820 */ /* 0x000fc80000410000 */
[----:B------:R0:W1:Y:S01]  /*6c60*/  F2F.F64.F32 R16, R0 ;  /* 0x0000000000107310 */ /* 0x0000620000201800 */
[----:B------:R-:W-:Y:S05]  /*6c70*/  BRA `(.L_x_2850) ;  /* 0x0000000400147947 */ /* 0x000fea0003800000 */
.L_x_2863:
[----:B------:R-:W2:Y:S01]  /*6c80*/  LDG.E.U8 R3, desc[UR36][R2.64] ;  /* 0x0000002402037981 */ /* 0x000ea2000c1e1100 */
[----:B------:R-:W-:Y:S02]  /*6c90*/  CS2R R16, SRZ ;  /* 0x0000000000107805 */ /* 0x000fe4000001ff00 */
[----:B--2---:R-:W-:-:S13]  /*6ca0*/  ISETP.NE.AND P0, PT, R3, RZ, PT ;  /* 0x000000ff0300720c */ /* 0x004fda0003f05270 */
[----:B------:R-:W-:Y:S05]  /*6cb0*/  @!P0 BRA `(.L_x_2850) ;  /* 0x0000000400048947 */ /* 0x000fea0003800000 */
[----:B------:R-:W-:-:S13]  /*6cc0*/  ISETP.NE.AND P0, PT, R3, 0x80, PT ;  /* 0x000000800300780c */ /* 0x000fda0003f05270 */
[----:B------:R-:W-:Y:S01]  /*6cd0*/  @!P0 IMAD.MOV.U32 R16, RZ, RZ, 0x20000000 ;  /* 0x20000000ff108424 */ /* 0x000fe200078e00ff */
        /* <DEDUP_REMOVED lines=15> */
.L_x_2868:
[----:B------:R-:W-:Y:S05]  /*6dd0*/  BSYNC.RECONVERGENT B0 ;  /* 0x0000000000007941 */ /* 0x000fea0003800200 */
.L_x_2867:
[----:B------:R-:W-:Y:S02]  /*6de0*/  SHF.L.U32 R0, R0, 0x15, RZ ;  /* 0x0000001500007819 */ /* 0x000fe400000006ff */
[----:B------:R-:W-:-:S04]  /*6df0*/  LEA R2, R2, 0x37800000, 0x17 ;  /* 0x3780000002027811 */ /* 0x000fc800078eb8ff */
[----:B------:R-:W-:-:S05]  /*6e00*/  LOP3.LUT R0, R2, R0, R7, 0xfe, !PT ;  /* 0x0000000002007212 */ /* 0x000fca00078efe07 */
[----:B------:R-:W-:-:S04]  /*6e10*/  FMUL.FTZ R0, R0, 1 ;  /* 0x3f80000000007820 */ /* 0x000fc80000410000 */
[----:B------:R0:W1:Y:S01]  /*6e20*/  F2F.F64.F32 R16, R0 ;  /* 0x0000000000107310 */ /* 0x0000620000201800 */
[----:B------:R-:W-:Y:S05]  /*6e30*/  BRA `(.L_x_2850) ;  /* 0x0000000000a47947 */ /* 0x000fea0003800000 */
.L_x_2862:
        /* <DEDUP_REMOVED lines=8> */
[----:B------:R-:W-:Y:S01]  /*6ec0*/  IMAD.MOV.U32 R17, RZ, RZ, 0x38000000 ;  /* 0x38000000ff117424 */ /* 0x000fe200078e00ff */
[----:B--2---:R-:W-:-:S13]  /*6ed0*/  ISETP.NE.AND P0, PT, R0, RZ, PT ;  /* 0x000000ff0000720c */ /* 0x004fda0003f05270 */
[----:B------:R-:W-:Y:S05]  /*6ee0*/  @!P0 BRA `(.L_x_2850) ;  /* 0x0000000000788947 */ /* 0x000fea0003800000 */
[----:B------:R-:W-:-:S13]  /*6ef0*/  ISETP.NE.AND P0, PT, R0, 0xff, PT ;  /* 0x000000ff0000780c */ /* 0x000fda0003f05270 */
[----:B------:R-:W-:Y:S01]  /*6f00*/  @P0 SHF.L.U32 R0, R0, 0x17, RZ ;  /* 0x0000001700000819 */ /* 0x000fe200000006ff */
[----:B------:R-:W-:Y:S02]  /*6f10*/  @!P0 IMAD.MOV.U32 R16, RZ, RZ, 0x20000000 ;  /* 0x20000000ff108424 */ /* 0x000fe400078e00ff */
[----:B------:R-:W-:Y:S02]  /*6f20*/  @!P0 IMAD.MOV.U32 R17, RZ, RZ, 0x7ff80000 ;  /* 0x7ff80000ff118424 */ /* 0x000fe400078e00ff */
[----:B------:R-:W-:-:S04]  /*6f30*/  @P0 FMUL.FTZ R0, R0, 1 ;  /* 0x3f80000000000820 */ /* 0x000fc80000410000 */
[----:B------:R2:W3:Y:S01]  /*6f40*/  @P0 F2F.F64.F32 R16, R0 ;  /* 0x0000000000100310 */ /* 0x0004e20000201800 */
[----:B------:R-:W-:Y:S05]  /*6f50*/  BRA `(.L_x_2850) ;  /* 0x00000000005c7947 */ /* 0x000fea0003800000 */
.L_x_2849:
        /* <DEDUP_REMOVED lines=16> */
.L_x_2871:
[----:B------:R-:W-:Y:S01]  /*7060*/  CS2R R16, SRZ ;  /* 0x0000000000107805 */ /* 0x000fe2000001ff00 */
[----:B------:R-:W-:Y:S06]  /*7070*/  BRA `(.L_x_2850) ;  /* 0x0000000000147947 */ /* 0x000fec0003800000 */
.L_x_2870:
[----:B------:R-:W2:Y:S02]  /*7080*/  LDG.E.64 R16, desc[UR36][R2.64] ;  /* 0x0000002402107981 */ /* 0x000ea4000c1e1b00 */
[----:B--2---:R-:W4:Y:S01]  /*7090*/  I2F.F64.U64 R16, R16 ;  /* 0x0000001000107312 */ /* 0x004f220000301800 */
[----:B------:R-:W-:Y:S05]  /*70a0*/  BRA `(.L_x_2850) ;  /* 0x0000000000087947 */ /* 0x000fea0003800000 */
.L_x_2869:
[----:B------:R-:W2:Y:S02]  /*70b0*/  LDG.E R2, desc[UR36][R2.64] ;  /* 0x0000002402027981 */ /* 0x000ea4000c1e1900 */
[----:B--2---:R0:W1:Y:S02]  /*70c0*/  I2F.F64.U32 R16, R2 ;  /* 0x0000000200107312 */ /* 0x0040640000201800 */
.L_x_2850:
[----:B------:R-:W-:Y:S05]  /*70d0*/  BSYNC.RECONVERGENT B7 ;  /* 0x0000000000077941 */ /* 0x000fea0003800200 */
.L_x_2844:
[----:B------:R-:W2:Y:S01]  /*70e0*/  LDCU.64 UR6, c[0x0][0x5f8] ;  /* 0x0000bf00ff0677ac */ /* 0x000ea20008000a00 */
[----:B------:R-:W-:Y:S01]  /*70f0*/  BSSY.RECONVERGENT B7, `(.L_x_2872) ;  /* 0x00000ec000077945 */ /* 0x000fe20003800200 */
[----:B------:R-:W-:-:S04]  /*7100*/  UPRMT UR4, UR40, 0x7772, URZ ;  /* 0x0000777228047896 */ /* 0x000fc800080000ff */
[----:B------:R-:W-:Y:S01]  /*7110*/  UISETP.GT.AND UP0, UPT, UR4, 0x9, UPT ;  /* 0x000000090400788c */ /* 0x000fe2000bf04270 */
[----:B--2---:R-:W-:-:S04]  /*7120*/  IADD3 R4, P0, PT, R19, UR6, RZ ;  /* 0x0000000613047c10 */ /* 0x004fc8000ff1e0ff */
[----:B0-----:R-:W-:-:S04]  /*7130*/  IADD3.X R5, PT, PT, RZ, UR7, RZ, P0, !PT ;  /* 0x00000007ff057c10 */ /* 0x001fc800087fe4ff */
        /* <DEDUP_REMOVED lines=10> */
[----:B--2---:R-:W2:Y:S01]  /*71e0*/  I2F.F64.S16 R2, R2 ;  /* 0x0000000200027312 */ /* 0x004ea20000101c00 */
[----:B------:R-:W-:Y:S05]  /*71f0*/  BRA `(.L_x_2878) ;  /* 0x0000000c006c7947 */ /* 0x000fea0003800000 */
.L_x_2876:
[----:B------:R-:W2:Y:S02]  /*7200*/  LDG.E.U8 R2, desc[UR36][R4.64] ;  /* 0x0000002404027981 */ /* 0x000ea4000c1e1100 */
[----:B--2---:R-:W0:Y:S01]  /*7210*/  I2F.F64.U16 R2, R2 ;  /* 0x0000000200027312 */ /* 0x004e220000101800 */
[----:B------:R-:W-:Y:S05]  /*7220*/  BRA `(.L_x_2878) ;  /* 0x0000000c00607947 */ /* 0x000fea0003800000 */
.L_x_2875:
        /* <DEDUP_REMOVED lines=9> */
.L_x_2880:
[----:B------:R-:W2:Y:S02]  /*72c0*/  LDG.E R2, desc[UR36][R4.64] ;  /* 0x0000002404027981 */ /* 0x000ea4000c1e1900 */
[----:B--2---:R-:W0:Y:S01]  /*72d0*/  I2F.F64 R2, R2 ;  /* 0x0000000200027312 */ /* 0x004e220000201c00 */
[----:B------:R-:W-:Y:S05]  /*72e0*/  BRA `(.L_x_2878) ;  /* 0x0000000c00307947 */ /* 0x000fea0003800000 */
.L_x_2879:
[----:B------:R-:W2:Y:S02]  /*72f0*/  LDG.E.U16 R2, desc[UR36][R4.64] ;  /* 0x0000002404027981 */ /* 0x000ea4000c1e1500 */
[----:B--2---:R-:W0:Y:S01]  /*7300*/  I2F.F64.S16 R2, R2 ;  /* 0x0000000200027312 */ /* 0x004e220000101c00 */
[----:B------:R-:W-:Y:S05]  /*7310*/  BRA `(.L_x_2878) ;  /* 0x0000000c00247947 */ /* 0x000fea0003800000 */
.L_x_2874:
        /* <DEDUP_REMOVED lines=10> */
.L_x_2882:
[----:B------:R-:W2:Y:S02]  /*73c0*/  LDG.E.U16 R0, desc[UR36][R4.64] ;  /* 0x0000002404007981 */ /* 0x000ea4000c1e1500 */
[----:B--2---:R-:W-:-:S05]  /*73d0*/  HADD2.F32 R0, -RZ, R0.H0_H0 ;  /* 0x20000000ff007230 */ /* 0x004fca0000004100 */
[----:B------:R-:W-:-:S04]  /*73e0*/  FMUL.FTZ R0, R0, 1 ;  /* 0x3f80000000007820 */ /* 0x000fc80000410000 */
[----:B------:R0:W2:Y:S01]  /*73f0*/  F2F.F64.F32 R2, R0 ;  /* 0x0000000000027310 */ /* 0x0000a20000201800 */
[----:B------:R-:W-:Y:S05]  /*7400*/  BRA `(.L_x_2878) ;  /* 0x0000000800e87947 */ /* 0x000fea0003800000 */
.L_x_2881:
        /* <DEDUP_REMOVED lines=10> */
.L_x_2884:
[----:B------:R-:W2:Y:S02]  /*74b0*/  LDG.E.U16 R4, desc[UR36][R4.64] ;  /* 0x0000002404047981 */ /* 0x000ea4000c1e1500 */
[----:B--2---:R-:W-:-:S05]  /*74c0*/  HADD2.F32 R0, -RZ, R4.H0_H0 ;  /* 0x20000004ff007230 */ /* 0x004fca0000004100 */
[----:B------:R-:W-:-:S04]  /*74d0*/  FMUL.FTZ R0, R0, 1 ;  /* 0x3f80000000007820 */ /* 0x000fc80000410000 */
[----:B------:R0:W2:Y:S01]  /*74e0*/  F2F.F64.F32 R2, R0 ;  /* 0x0000000000027310 */ /* 0x0000a20000201800 */
[----:B------:R-:W-:Y:S05]  /*74f0*/  BRA `(.L_x_2878) ;  /* 0x0000000800ac7947 */ /* 0x000fea0003800000 */
.L_x_2883:
[----:B------:R0:W5:Y:S01]  /*7500*/  LDG.E.64 R2, desc[UR36][R4.64] ;  /* 0x0000002404027981 */ /* 0x000162000c1e1b00 */
[----:B------:R-:W-:Y:S05]  /*7510*/  BRA `(.L_x_2878) ;  /* 0x0000000800a47947 */ /* 0x000fea0003800000 */
.L_x_2873:
        /* <DEDUP_REMOVED lines=13> */
.L_x_2887:
[----:B------:R0:W5:Y:S01]  /*75f0*/  LDG.E.64 R2, desc[UR36][R4.64] ;  /* 0x0000002404027981 */ /* 0x000162000c1e1b00 */
[----:B------:R-:W-:Y:S05]  /*7600*/  BRA `(.L_x_2878) ;  /* 0x0000000800687947 */ /* 0x000fea0003800000 */
.L_x_2886:
        /* <DEDUP_REMOVED lines=24> */
[----:B------:R-:W-:-:S06]  /*7790*/  FMUL.FTZ R3, R3, 1 ;  /* 0x3f80000003037820 */ /* 0x000fcc0000410000 */
[----:B------:R-:W0:Y:S01]  /*77a0*/  F2F.F64.F32 R2, R3 ;  /* 0x0000000300027310 */ /* 0x000e220000201800 */
[----:B------:R-:W-:Y:S05]  /*77b0*/  BRA `(.L_x_2878) ;  /* 0x0000000400fc7947 */ /* 0x000fea0003800000 */
.L_x_2889:
        /* <DEDUP_REMOVED lines=12> */
[----:B------:R0:W2:Y:S01]  /*7880*/  F2F.F64.F32 R2, R0 ;  /* 0x0000000000027310 */ /* 0x0000a20000201800 */
[----:B------:R-:W-:Y:S05]  /*7890*/  BRA `(.L_x_2878) ;  /* 0x0000000400c47947 */ /* 0x000fea0003800000 */
.L_x_2888:
[----:B------:R-:W2:Y:S02]  /*78a0*/  LDG.E.U16 R0, desc[UR36][R4.64] ;  /* 0x0000002404007981 */ /* 0x000ea4000c1e1500 */
[----:B--2---:R-:W-:-:S04]  /*78b0*/  IMAD.U32 R0, R0, 0x10000, RZ ;  /* 0x0001000000007824 */ /* 0x004fc800078e00ff */
[----:B------:R-:W-:-:S04]  /*78c0*/  FMUL.FTZ R0, R0, 1 ;  /* 0x3f80000000007820 */ /* 0x000fc80000410000 */
[----:B------:R0:W2:Y:S01]  /*78d0*/  F2F.F64.F32 R2, R0 ;  /* 0x0000000000027310 */ /* 0x0000a20000201800 */
[----:B------:R-:W-:Y:S05]  /*78e0*/  BRA `(.L_x_2878) ;  /* 0x0000000400b07947 */ /* 0x000fea0003800000 */
.L_x_2885:
        /* <DEDUP_REMOVED lines=11> */
.L_x_2892:
        /* <DEDUP_REMOVED lines=21> */
.L_x_2894:
[----:B------:R-:W-:Y:S05]  /*7af0*/  BSYNC.RECONVERGENT B0 ;  /* 0x0000000000007941 */ /* 0x000fea0003800200 */
.L_x_2893:
[----:B------:R-:W-:Y:S01]  /*7b00*/  IMAD.SHL.U32 R0, R0, 0x100000, RZ ;  /* 0x0010000000007824 */ /* 0x000fe200078e00ff */
[----:B------:R-:W-:-:S04]  /*7b10*/  LEA R2, R2, 0x3b800000, 0x17 ;  /* 0x3b80000002027811 */ /* 0x000fc800078eb8ff */
[----:B------:R-:W-:-:S05]  /*7b20*/  LOP3.LUT R0, R2, R0, R7, 0xfe, !PT ;  /* 0x0000000002007212 */ /* 0x000fca00078efe07 */
[----:B------:R-:W-:-:S04]  /*7b30*/  FMUL.FTZ R0, R0, 1 ;  /* 0x3f80000000007820 */ /* 0x000fc80000410000 */
[----:B------:R0:W2:Y:S01]  /*7b40*/  F2F.F64.F32 R2, R0 ;  /* 0x0000000000027310 */ /* 0x0000a20000201800 */
[----:B------:R-:W-:Y:S05]  /*7b50*/  BRA `(.L_x_2878) ;  /* 0x0000000400147947 */ /* 0x000fea0003800000 */
.L_x_2891:
        /* <DEDUP_REMOVED lines=21> */
.L_x_2896:
[----:B------:R-:W-:Y:S05]  /*7cb0*/  BSYNC.RECONVERGENT B0 ;  /* 0x0000000000007941 */ /* 0x000fea0003800200 */
.L_x_2895:
[----:B------:R-:W-:Y:S02]  /*7cc0*/  SHF.L.U32 R0, R0, 0x15, RZ ;  /* 0x0000001500007819 */ /* 0x000fe400000006ff */
[----:B------:R-:W-:-:S04]  /*7cd0*/  LEA R2, R2, 0x37800000, 0x17 ;  /* 0x3780000002027811 */ /* 0x000fc800078eb8ff */
[----:B------:R-:W-:-:S05]  /*7ce0*/  LOP3.LUT R0, R2, R0, R7, 0xfe, !PT ;  /* 0x0000000002007212 */ /* 0x000fca00078efe07 */
[----:B------:R-:W-:-:S04]  /*7cf0*/  FMUL.FTZ R0, R0, 1 ;  /* 0x3f80000000007820 */ /* 0x000fc80000410000 */
[----:B------:R0:W2:Y:S01]  /*7d00*/  F2F.F64.F32 R2, R0 ;  /* 0x0000000000027310 */ /* 0x0000a20000201800 */
[----:B------:R-:W-:Y:S05]  /*7d10*/  BRA `(.L_x_2878) ;  /* 0x0000000000a47947 */ /* 0x000fea0003800000 */
.L_x_2890:
        /* <DEDUP_REMOVED lines=16> */
[----:B------:R0:W2:Y:S01]  /*7e20*/  @P0 F2F.F64.F32 R2, R0 ;  /* 0x0000000000020310 */ /* 0x0000a20000201800 */
[----:B------:R-:W-:Y:S05]  /*7e30*/  BRA `(.L_x_2878) ;  /* 0x00000000005c7947 */ /* 0x000fea0003800000 */
.L_x_2877:
[----:B------:R-:W-:Y:S01]  /*7e40*/  MOV R2, 0x0 ;  /* 0x0000000000027802 */ /* 0x000fe20000000f00 */
[----:B------:R-:W0:Y:S01]  /*7e50*/  LDCU.64 UR4, c[0x4][0x128] ;  /* 0x01002500ff0477ac */ /* 0x000e220008000a00 */
[----:B------:R-:W-:Y:S02]  /*7e60*/  HFMA2 R8, -RZ, RZ, 0, 4.64916229248046875e-06 ;  /* 0x0000004eff087431 */ /* 0x000fe400000001ff */
[----:B------:R-:W-:Y:S01]  /*7e70*/  IMAD.MOV.U32 R12, RZ, RZ, 0x1 ;  /* 0x00000001ff0c7424 */ /* 0x000fe200078e00ff */
[----:B------:R-:W2:Y:S01]  /*7e80*/  LDCU.64 UR6, c[0x4][0x130] ;  /* 0x01002600ff0677ac */ /* 0x000ea20008000a00 */
[----:B------:R-:W1:Y:S01]  /*7e90*/  LDC.64 R2, c[0x4][R2] ;  /* 0x0100000002027b82 */ /* 0x000e620000000a00 */
[----:B------:R-:W-:Y:S01]  /*7ea0*/  IMAD.MOV.U32 R13, RZ, RZ, RZ ;  /* 0x000000ffff0d7224 */ /* 0x000fe200078e00ff */
[----:B------:R-:W3:Y:S01]  /*7eb0*/  LDCU.64 UR8, c[0x4][0x8] ;  /* 0x01000100ff0877ac */ /* 0x000ee20008000a00 */
[----:B0-----:R-:W-:Y:S01]  /*7ec0*/  MOV R4, UR4 ;  /* 0x0000000400047c02 */ /* 0x001fe20008000f00 */
[----:B------:R-:W-:-:S02]  /*7ed0*/  IMAD.U32 R5, RZ, RZ, UR5 ;  /* 0x00000005ff057e24 */ /* 0x000fc4000f8e00ff */
[----:B--2---:R-:W-:Y:S01]  /*7ee0*/  IMAD.U32 R6, RZ, RZ, UR6 ;  /* 0x00000006ff067e24 */ /* 0x004fe2000f8e00ff */
[----:B------:R-:W-:Y:S01]  /*7ef0*/  MOV R7, UR7 ;  /* 0x0000000700077c02 */ /* 0x000fe20008000f00 */
[----:B---3--:R-:W-:Y:S02]  /*7f00*/  IMAD.U32 R10, RZ, RZ, UR8 ;  /* 0x00000008ff0a7e24 */ /* 0x008fe4000f8e00ff */
[----:B------:R-:W-:-:S07]  /*7f10*/  IMAD.U32 R11, RZ, RZ, UR9 ;  /* 0x00000009ff0b7e24 */ /* 0x000fce000f8e00ff */
[----:B------:R-:W-:-:S07]  /*7f20*/  LEPC R20, `(.L_x_2899) ;  /* 0x000000001014794e */ /* 0x000fce0000000000 */
[----:B-1--45:R-:W-:Y:S05]  /*7f30*/  CALL.ABS.NOINC R2 ;  /* 0x0000000002007343 */ /* 0x032fea0003c00000 */
.L_x_2899:
[----:B------:R-:W-:Y:S01]  /*7f40*/  CS2R R2, SRZ ;  /* 0x0000000000027805 */ /* 0x000fe2000001ff00 */
[----:B------:R-:W-:Y:S06]  /*7f50*/  BRA `(.L_x_2878) ;  /* 0x0000000000147947 */ /* 0x000fec0003800000 */
.L_x_2898:
[----:B------:R-:W2:Y:S02]  /*7f60*/  LDG.E.64 R2, desc[UR36][R4.64] ;  /* 0x0000002404027981 */ /* 0x000ea4000c1e1b00 */
[----:B--2---:R-:W0:Y:S01]  /*7f70*/  I2F.F64.U64 R2, R2 ;  /* 0x0000000200027312 */ /* 0x004e220000301800 */
[----:B------:R-:W-:Y:S05]  /*7f80*/  BRA `(.L_x_2878) ;  /* 0x0000000000087947 */ /* 0x000fea0003800000 */
.L_x_2897:
[----:B------:R-:W2:Y:S02]  /*7f90*/  LDG.E R2, desc[UR36][R4.64] ;  /* 0x0000002404027981 */ /* 0x000ea4000c1e1900 */
[----:B--2---:R-:W0:Y:S02]  /*7fa0*/  I2F.F64.U32 R2, R2 ;  /* 0x0000000200027312 */ /* 0x004e240000201800 */
.L_x_2878:
[----:B------:R-:W-:Y:S05]  /*7fb0*/  BSYNC.RECONVERGENT B7 ;  /* 0x0000000000077941 */ /* 0x000fea0003800200 */
.L_x_2872:
[----:B------:R-:W0:Y:S01]  /*7fc0*/  LDCU.128 UR4, c[0x0][0x600] ;  /* 0x0000c000ff0477ac */ /* 0x000e220008000c00 */
[----:B------:R-:W-:Y:S01]  /*7fd0*/  BSSY.RECONVERGENT B0, `(.L_x_2900) ;  /* 0x000005a000007945 */ /* 0x000fe20003800200 */
[----:B0-2--5:R-:W-:-:S08]  /*7fe0*/  DMUL R2, R2, UR4 ;  /* 0x0000000402027c28 */ /* 0x025fd00008000000 */
[----:B------:R-:W-:-:S14]  /*7ff0*/  DSETP.GT.AND P0, PT, R2, UR6, PT ;  /* 0x0000000602007e2a */ /* 0x000fdc000bf04000 */
[----:B------:R-:W-:Y:S05]  /*8000*/  @P0 BRA `(.L_x_2901) ;  /* 0x0000000400580947 */ /* 0x000fea0003800000 */
[----:B------:R-:W-:Y:S01]  /*8010*/  MOV R4, 0x652b82fe ;  /* 0x652b82fe00047802 */ /* 0x000fe20000000f00 */
[----:B------:R-:W-:Y:S01]  /*8020*/  IMAD.MOV.U32 R5, RZ, RZ, 0x3ff71547 ;  /* 0x3ff71547ff057424 */ /* 0x000fe200078e00ff */
[----:B------:R-:W-:Y:S01]  /*8030*/  UMOV UR4, 0xfefa39ef ;  /* 0xfefa39ef00047882 */ /* 0x000fe20000000000 */
[----:B------:R-:W-:Y:S01]  /*8040*/  UMOV UR5, 0x3fe62e42 ;  /* 0x3fe62e4200057882 */ /* 0x000fe20000000000 */
[----:B------:R-:W-:Y:S01]  /*8050*/  FSETP.GEU.FTZ.AND P0, PT, |R3|, 4.1917929649353027344, PT ;  /* 0x4086232b0300780b */ /* 0x000fe20003f1e200 */
[----:B------:R-:W-:Y:S02]  /*8060*/  BSSY.RECONVERGENT B1, `(.L_x_2902) ;  /* 0x0000036000017945 */ /* 0x000fe40003800200 */
[----:B------:R-:W-:-:S08]  /*8070*/  DFMA R4, R2, R4, 6.75539944105574400000e+15 ;  /* 0x433800000204742b */ /* 0x000fd00000000004 */
[----:B------:R-:W-:-:S08]  /*8080*/  DADD R6, R4, -6.75539944105574400000e+15 ;  /* 0xc338000004067429 */ /* 0x000fd00000000000 */
[----:B------:R-:W-:Y:S01]  /*8090*/  DFMA R8, R6, -UR4, R2 ;  /* 0x8000000406087c2b */ /* 0x000fe20008000002 */
[----:B------:R-:W-:Y:S01]  /*80a0*/  UMOV UR4, 0x3b39803f ;  /* 0x3b39803f00047882 */ /* 0x000fe20000000000 */
[----:B------:R-:W-:-:S06]  /*80b0*/  UMOV UR5, 0x3c7abc9e ;  /* 0x3c7abc9e00057882 */ /* 0x000fcc0000000000 */
[----:B------:R-:W-:Y:S01]  /*80c0*/  DFMA R6, R6, -UR4, R8 ;  /* 0x8000000406067c2b */ /* 0x000fe20008000008 */
[----:B------:R-:W-:Y:S01]  /*80d0*/  UMOV UR4, 0x69ce2bdf ;  /* 0x69ce2bdf00047882 */ /* 0x000fe20000000000 */
[----:B------:R-:W-:Y:S01]  /*80e0*/  IMAD.MOV.U32 R8, RZ, RZ, -0x35dec16 ;  /* 0xfca213eaff087424 */ /* 0x000fe200078e00ff */
[----:B------:R-:W-:Y:S01]  /*80f0*/  MOV R9, 0x3e928af3 ;  /* 0x3e928af300097802 */ /* 0x000fe20000000f00 */
        /* <DEDUP_REMOVED lines=28> */
[----:B------:R-:W-:Y:S02]  /*82c0*/  IMAD R7, R4, 0x100000, R9 ;  /* 0x0010000004077824 */ /* 0x000fe400078e0209 */
[----:B------:R-:W-:Y:S01]  /*82d0*/  IMAD.MOV.U32 R6, RZ, RZ, R8 ;  /* 0x000000ffff067224 */ /* 0x000fe200078e0008 */
[----:B------:R-:W-:Y:S06]  /*82e0*/  @!P0 BRA `(.L_x_2903) ;  /* 0x0000000000348947 */ /* 0x000fec0003800000 */
[----:B------:R-:W-:Y:S01]  /*82f0*/  FSETP.GEU.FTZ.AND P0, PT, |R3|, 4.2275390625, PT ;  /* 0x408748000300780b */ /* 0x000fe20003f1e200 */
[C---:B------:R-:W-:Y:S02]  /*8300*/  DADD R6, R2.reuse, +INF ;  /* 0x7ff0000002067429 */ /* 0x040fe40000000000 */
[----:B------:R-:W-:-:S08]  /*8310*/  DSETP.GEU.AND P1, PT, R2, RZ, PT ;  /* 0x000000ff0200722a */ /* 0x000fd00003f2e000 */
[----:B------:R-:W-:Y:S02]  /*8320*/  FSEL R6, R6, RZ, P1 ;  /* 0x000000ff06067208 */ /* 0x000fe40000800000 */
[----:B------:R-:W-:Y:S01]  /*8330*/  @!P0 LEA.HI R0, R4, R4, RZ, 0x1 ;  /* 0x0000000404008211 */ /* 0x000fe200078f08ff */
[----:B------:R-:W-:Y:S01]  /*8340*/  @!P0 IMAD.MOV.U32 R2, RZ, RZ, R8 ;  /* 0x000000ffff028224 */ /* 0x000fe200078e0008 */
[----:B------:R-:W-:Y:S02]  /*8350*/  FSEL R7, R7, RZ, P1 ;  /* 0x000000ff07077208 */ /* 0x000fe40000800000 */
[----:B------:R-:W-:-:S04]  /*8360*/  @!P0 SHF.R.S32.HI R3, RZ, 0x1, R0 ;  /* 0x00000001ff038819 */ /* 0x000fc80000011400 */
[----:B------:R-:W-:Y:S01]  /*8370*/  @!P0 IADD3 R4, PT, PT, R4, -R3, RZ ;  /* 0x8000000304048210 */ /* 0x000fe20007ffe0ff */
[----:B------:R-:W-:-:S03]  /*8380*/  @!P0 IMAD R3, R3, 0x100000, R9 ;  /* 0x0010000003038824 */ /* 0x000fc600078e0209 */
[----:B------:R-:W-:Y:S02]  /*8390*/  @!P0 LEA R5, R4, 0x3ff00000, 0x14 ;  /* 0x3ff0000004058811 */ /* 0x000fe400078ea0ff */
[----:B------:R-:W-:-:S06]  /*83a0*/  @!P0 MOV R4, RZ ;  /* 0x000000ff00048202 */ /* 0x000fcc0000000f00 */
[----:B------:R-:W-:-:S11]  /*83b0*/  @!P0 DMUL R6, R2, R4 ;  /* 0x0000000402068228 */ /* 0x000fd60000000000 */
.L_x_2903:
[----:B------:R-:W-:Y:S05]  /*83c0*/  BSYNC.RECONVERGENT B1 ;  /* 0x0000000000017941 */ /* 0x000fea0003800200 */
.L_x_2902:
        /* <DEDUP_REMOVED lines=17> */
[----:B------:R-:W-:Y:S01]  /*84e0*/  IMAD.MOV.U32 R6, RZ, RZ, R10 ;  /* 0x000000ffff067224 */ /* 0x000fe200078e000a */
[----:B------:R-:W-:Y:S01]  /*84f0*/  MOV R7, R11 ;  /* 0x0000000b00077202 */ /* 0x000fe20000000f00 */
[----:B------:R-:W-:Y:S01]  /*8500*/  IMAD.MOV.U32 R4, RZ, RZ, R2 ;  /* 0x000000ffff047224 */ /* 0x000fe200078e0002 */
[----:B------:R-:W-:Y:S01]  /*8510*/  MOV R16, 0x8540 ;  /* 0x0000854000107802 */ /* 0x000fe20000000f00 */
[----:B------:R-:W-:-:S07]  /*8520*/  IMAD.MOV.U32 R5, RZ, RZ, R3 ;  /* 0x000000ffff057224 */ /* 0x000fce00078e0003 */
[----:B------:R-:W-:Y:S05]  /*8530*/  CALL.REL.NOINC `($__internal_0_$__cuda_sm20_div_rn_f64_full) ;  /* 0x000000a400a87944 */ /* 0x000fea0003c00000 */
[----:B------:R-:W-:Y:S01]  /*8540*/  MOV R16, R10 ;  /* 0x0000000a00107202 */ /* 0x000fe20000000f00 */
[----:B------:R-:W-:-:S07]  /*8550*/  IMAD.MOV.U32 R17, RZ, RZ, R11 ;  /* 0x000000ffff117224 */ /* 0x000fce00078e000b */
.L_x_2904:
[----:B------:R-:W-:Y:S05]  /*8560*/  BSYNC.RECONVERGENT B1 ;  /* 0x0000000000017941 */ /* 0x000fea0003800200 */
.L_x_2901:
[----:B------:R-:W-:Y:S05]  /*8570*/  BSYNC.RECONVERGENT B0 ;  /* 0x0000000000007941 */ /* 0x000fea0003800200 */
.L_x_2900:
[----:B------:R-:W0:Y:S01]  /*8580*/  LDCU.64 UR4, c[0x0][0x5e8] ;  /* 0x0000bd00ff0477ac */ /* 0x000e220008000a00 */
[----:B------:R-:W-:-:S04]  /*8590*/  ULOP3.LUT UR6, UR40, 0xff, URZ, 0xc0, !UPT ;  /* 0x000000ff28067892 */ /* 0x000fc8000f8ec0ff */
        /* <DEDUP_REMOVED lines=15> */
.L_x_2908:
[----:B-1-34-:R-:W0:Y:S02]  /*8690*/  F2I.S64.F64.TRUNC R16, R16 ;  /* 0x0000001000107311 */ /* 0x01ae24000030d900 */
[----:B0-----:R-:W-:-:S05]  /*86a0*/  MOV R5, R16 ;  /* 0x0000001000057202 */ /* 0x001fca0000000f00 */
[----:B------:R0:W-:Y:S01]  /*86b0*/  STG.E.U8 desc[UR36][R2.64], R5 ;  /* 0x0000000502007986 */ /* 0x0001e2000c101124 */
[----:B------:R-:W-:Y:S05]  /*86c0*/  BRA `(.L_x_2910) ;  /* 0x0000000c00e07947 */ /* 0x000fea0003800000 */
.L_x_2907:
        /* <DEDUP_REMOVED lines=9> */
.L_x_2912:
[----:B-1-34-:R-:W0:Y:S02]  /*8760*/  F2I.F64.TRUNC R17, R16 ;  /* 0x0000001000117311 */ /* 0x01ae24000030d100 */
[----:B0-----:R0:W-:Y:S01]  /*8770*/  STG.E desc[UR36][R2.64], R17 ;  /* 0x0000001102007986 */ /* 0x0011e2000c101924 */
[----:B------:R-:W-:Y:S05]  /*8780*/  BRA `(.L_x_2910) ;  /* 0x0000000c00b07947 */ /* 0x000fea0003800000 */
.L_x_2911:
[----:B-1-34-:R-:W0:Y:S02]  /*8790*/  F2I.F64.TRUNC R17, R16 ;  /* 0x0000001000117311 */ /* 0x01ae24000030d100 */
[----:B0-----:R0:W-:Y:S01]  /*87a0*/  STG.E.U16 desc[UR36][R2.64], R17 ;  /* 0x0000001102007986 */ /* 0x0011e2000c101524 */
[----:B------:R-:W-:Y:S05]  /*87b0*/  BRA `(.L_x_2910) ;  /* 0x0000000c00a47947 */ /* 0x000fea0003800000 */
.L_x_2906:
        /* <DEDUP_REMOVED lines=13> */
.L_x_2914:
        /* <DEDUP_REMOVED lines=8> */
.L_x_2913:
        /* <DEDUP_REMOVED lines=14> */
.L_x_2916:
        /* <DEDUP_REMOVED lines=9> */
.L_x_2915:
[----:B-1-34-:R0:W-:Y:S01]  /*8a80*/  STG.E.64 desc[UR36][R2.64], R16 ;  /* 0x0000001002007986 */ /* 0x01a1e2000c101b24 */
[----:B------:R-:W-:Y:S05]  /*8a90*/  BRA `(.L_x_2910) ;  /* 0x0000000800ec7947 */ /* 0x000fea0003800000 */
.L_x_2905:
        /* <DEDUP_REMOVED lines=13> */
.L_x_2920:
        /* <DEDUP_REMOVED lines=22> */
.L_x_2923:
[----:B------:R-:W-:-:S04]  /*8cd0*/  SHF.R.U32.HI R5, RZ, 0x18, R5 ;  /* 0x00000018ff057819 */ /* 0x000fc80000011605 */
[----:B------:R-:W-:-:S07]  /*8ce0*/  LOP3.LUT R0, R0, 0x80, R5, 0xf8, !PT ;  /* 0x0000008000007812 */ /* 0x000fce00078ef805 */
.L_x_2922:
[----:B------:R-:W-:Y:S05]  /*8cf0*/  BSYNC.RECONVERGENT B0 ;  /* 0x0000000000007941 */ /* 0x000fea0003800200 */
.L_x_2921:
[----:B------:R3:W-:Y:S01]  /*8d00*/  STG.E.U8 desc[UR36][R2.64], R0 ;  /* 0x0000000002007986 */ /* 0x0007e2000c101124 */
[----:B------:R-:W-:Y:S05]  /*8d10*/  BRA `(.L_x_2910) ;  /* 0x00000008004c7947 */ /* 0x000fea0003800000 */
.L_x_2919:
        /* <DEDUP_REMOVED lines=22> */
.L_x_2926:
[----:B------:R-:W-:-:S04]  /*8e80*/  SHF.R.U32.HI R5, RZ, 0x18, R5 ;  /* 0x00000018ff057819 */ /* 0x000fc80000011605 */
[----:B------:R-:W-:-:S07]  /*8e90*/  LOP3.LUT R0, R0, 0x80, R5, 0xf8, !PT ;  /* 0x0000008000007812 */ /* 0x000fce00078ef805 */
.L_x_2925:
[----:B------:R-:W-:Y:S05]  /*8ea0*/  BSYNC.RECONVERGENT B0 ;  /* 0x0000000000007941 */ /* 0x000fea0003800200 */
.L_x_2924:
[----:B------:R0:W-:Y:S01]  /*8eb0*/  STG.E.U8 desc[UR36][R2.64], R0 ;  /* 0x0000000002007986 */ /* 0x0001e2000c101124 */
[----:B------:R-:W-:Y:S05]  /*8ec0*/  BRA `(.L_x_2910) ;  /* 0x0000000400e07947 */ /* 0x000fea0003800000 */
.L_x_2918:
        /* <DEDUP_REMOVED lines=26> */
.L_x_2928:
[----:B-1-34-:R-:W0:Y:S02]  /*9070*/  F2I.U64.F64.TRUNC R16, R16 ;  /* 0x0000001000107311 */ /* 0x01ae24000030d800 */
[----:B0-----:R1:W-:Y:S01]  /*9080*/  STG.E.64 desc[UR36][R2.64], R16 ;  /* 0x0000001002007986 */ /* 0x0013e2000c101b24 */
[----:B------:R-:W-:Y:S05]  /*9090*/  BRA `(.L_x_2910) ;  /* 0x00000004006c7947 */ /* 0x000fea0003800000 */
.L_x_2927:
[----:B-1-34-:R-:W0:Y:S02]  /*90a0*/  F2I.U32.F64.TRUNC R17, R16 ;  /* 0x0000001000117311 */ /* 0x01ae24000030d000 */
[----:B0-----:R0:W-:Y:S01]  /*90b0*/  STG.E desc[UR36][R2.64], R17 ;  /* 0x0000001102007986 */ /* 0x0011e2000c101924 */
[----:B------:R-:W-:Y:S05]  /*90c0*/  BRA `(.L_x_2910) ;  /* 0x0000000400607947 */ /* 0x000fea0003800000 */
.L_x_2917:
        /* <DEDUP_REMOVED lines=10> */
.L_x_2930:
[----:B------:R-:W-:-:S05]  /*9170*/  CS2R R18, SRZ ;  /* 0x0000000000127805 */ /* 0x000fca000001ff00 */
[----:B-1-34-:R0:W-:Y:S01]  /*9180*/  STG.E.128 desc[UR36][R2.64], R16 ;  /* 0x0000001002007986 */ /* 0x01a1e2000c101d24 */
[----:B------:R-:W-:Y:S05]  /*9190*/  BRA `(.L_x_2910) ;  /* 0x00000004002c7947 */ /* 0x000fea0003800000 */
.L_x_2929:
[----:B------:R-:W-:-:S09]  /*91a0*/  UISETP.NE.AND UP0, UPT, UR6, 0xf, UPT ;  /* 0x0000000f0600788c */ /* 0x000fd2000bf05270 */
[----:B------:R-:W-:Y:S05]  /*91b0*/  BRA.U !UP0, `(.L_x_2931) ;  /* 0x0000000508087547 */ /* 0x000fea000b800000 */
[----:B------:R-:W-:-:S09]  /*91c0*/  UISETP.NE.AND UP0, UPT, UR6, 0x17, UPT ;  /* 0x000000170600788c */ /* 0x000fd2000bf05270 */
[----:B------:R-:W-:Y:S05]  /*91d0*/  BRA.U !UP0, `(.L_x_2932) ;  /* 0x0000000108a07547 */ /* 0x000fea000b800000 */
[----:B------:R-:W-:-:S09]  /*91e0*/  UISETP.NE.AND UP0, UPT, UR6, 0x18, UPT ;  /* 0x000000180600788c */ /* 0x000fd2000bf05270 */
[----:B------:R-:W-:Y:S05]  /*91f0*/  BRA.U !UP0, `(.L_x_2933) ;  /* 0x0000000108447547 */ /* 0x000fea000b800000 */
.L_x_2909:
        /* <DEDUP_REMOVED lines=16> */
.L_x_2934:
[----:B------:R-:W-:Y:S05]  /*9300*/  BRA `(.L_x_2910) ;  /* 0x0000000000d07947 */ /* 0x000fea0003800000 */
.L_x_2933:
[----:B------:R-:W-:Y:S01]  /*9310*/  UMOV UR4, 0xf0000000 ;  /* 0xf000000000047882 */ /* 0x000fe20000000000 */
[----:B------:R-:W-:Y:S01]  /*9320*/  UMOV UR5, 0x380fffff ;  /* 0x380fffff00057882 */ /* 0x000fe20000000000 */
[----:B-1-34-:R-:W0:Y:S01]  /*9330*/  F2F.F32.F64 R7, R16 ;  /* 0x0000001000077310 */ /* 0x01ae220000301000 */
[----:B------:R-:W-:Y:S01]  /*9340*/  DSETP.GEU.AND P0, PT, |R16|, UR4, PT ;  /* 0x0000000410007e2a */ /* 0x000fe2000bf0e200 */
[----:B------:R-:W-:Y:S01]  /*9350*/  BSSY.RECONVERGENT B0, `(.L_x_2935) ;  /* 0x000000d000007945 */ /* 0x000fe20003800200 */
[----:B------:R-:W-:-:S12]  /*9360*/  IMAD.MOV.U32 R0, RZ, RZ, 0x7f ;  /* 0x0000007fff007424 */ /* 0x000fd800078e00ff */
[----:B0-----:R-:W-:-:S05]  /*9370*/  @!P0 FMUL R7, R7, 1.175494350822287508e-38 ;  /* 0x0080000007078820 */ /* 0x001fca0000400000 */
        /* <DEDUP_REMOVED lines=10> */
.L_x_2936:
[----:B------:R-:W-:Y:S05]  /*9420*/  BSYNC.RECONVERGENT B0 ;  /* 0x0000000000007941 */ /* 0x000fea0003800200 */
.L_x_2935:
[----:B------:R-:W-:-:S05]  /*9430*/  LOP3.LUT R5, R0, 0x80, R5, 0xf8, !PT ;  /* 0x0000008000057812 */ /* 0x000fca00078ef805 */
[----:B------:R0:W-:Y:S01]  /*9440*/  STG.E.U8 desc[UR36][R2.64], R5 ;  /* 0x0000000502007986 */ /* 0x0001e2000c101124 */
[----:B------:R-:W-:Y:S05]  /*9450*/  BRA `(.L_x_2910) ;  /* 0x00000000007c7947 */ /* 0x000fea0003800000 */
.L_x_2932:
[----:B------:R-:W-:Y:S01]  /*9460*/  UMOV UR4, 0xf0000000 ;  /* 0xf000000000047882 */ /* 0x000fe20000000000 */
[----:B------:R-:W-:Y:S01]  /*9470*/  UMOV UR5, 0x380fffff ;  /* 0x380fffff00057882 */ /* 0x000fe20000000000 */
[----:B-1-34-:R-:W0:Y:S01]  /*9480*/  F2F.F32.F64 R5, R16 ;  /* 0x0000001000057310 */ /* 0x01ae220000301000 */
[----:B------:R-:W-:Y:S01]  /*9490*/  DSETP.GEU.AND P0, PT, |R16|, UR4, PT ;  /* 0x0000000410007e2a */ /* 0x000fe2000bf0e200 */
[----:B------:R-:W-:-:S13]  /*94a0*/  BSSY.RECONVERGENT B0, `(.L_x_2937) ;  /* 0x000000f000007945 */ /* 0x000fda0003800200 */
        /* <DEDUP_REMOVED lines=11> */
.L_x_2938:
[----:B------:R-:W-:Y:S01]  /*9560*/  IMAD.MOV.U32 R0, RZ, RZ, 0x7f ;  /* 0x0000007fff007424 */ /* 0x000fe200078e00ff */
[----:B------:R-:W-:-:S04]  /*9570*/  ISETP.GT.U32.AND P0, PT, R4, 0x7f800000, PT ;  /* 0x7f8000000400780c */ /* 0x000fc80003f04070 */
[----:B------:R-:W-:-:S09]  /*9580*/  SEL R0, R0, 0x7c, P0 ;  /* 0x0000007c00007807 */ /* 0x000fd20000000000 */
.L_x_2939:
[----:B------:R-:W-:Y:S05]  /*9590*/  BSYNC.RECONVERGENT B0 ;  /* 0x0000000000007941 */ /* 0x000fea0003800200 */
.L_x_2937:
[----:B------:R-:W-:-:S04]  /*95a0*/  SHF.R.U32.HI R5, RZ, 0x18, R5 ;  /* 0x00000018ff057819 */ /* 0x000fc80000011605 */
[----:B------:R-:W-:-:S05]  /*95b0*/  LOP3.LUT R5, R0, 0x80, R5, 0xf8, !PT ;  /* 0x0000008000057812 */ /* 0x000fca00078ef805 */
[----:B------:R0:W-:Y:S01]  /*95c0*/  STG.E.U8 desc[UR36][R2.64], R5 ;  /* 0x0000000502007986 */ /* 0x0001e2000c101124 */
[----:B------:R-:W-:Y:S05]  /*95d0*/  BRA `(.L_x_2910) ;  /* 0x00000000001c7947 */ /* 0x000fea0003800000 */
.L_x_2931:
[----:B------:R-:W-:Y:S01]  /*95e0*/  UMOV UR4, 0xf0000000 ;  /* 0xf000000000047882 */ /* 0x000fe20000000000 */
[----:B------:R-:W-:Y:S01]  /*95f0*/  UMOV UR5, 0x380fffff ;  /* 0x380fffff00057882 */ /* 0x000fe20000000000 */
[----:B-1-34-:R-:W0:Y:S01]  /*9600*/  F2F.F32.F64 R0, R16 ;  /* 0x0000001000007310 */ /* 0x01ae220000301000 */
[----:B------:R-:W-:-:S14]  /*9610*/  DSETP.GEU.AND P0, PT, |R16|, UR4, PT ;  /* 0x0000000410007e2a */ /* 0x000fdc000bf0e200 */
[----:B0-----:R-:W-:-:S05]  /*9620*/  @!P0 FMUL R0, R0, 1.175494350822287508e-38 ;  /* 0x0080000000008820 */ /* 0x001fca0000400000 */
[----:B------:R-:W-:-:S05]  /*9630*/  F2FP.BF16.F32.PACK_AB R0, RZ, R0 ;  /* 0x00000000ff00723e */ /* 0x000fca00000010ff */
[----:B------:R0:W-:Y:S02]  /*9640*/  STG.E.U16 desc[UR36][R2.64], R0 ;  /* 0x0000000002007986 */ /* 0x0001e4000c101524 */
.L_x_2910:
[----:B------:R-:W-:-:S07]  /*9650*/  IADD3 R23, PT, PT, R23, 0x80, RZ ;  /* 0x0000008017177810 */ /* 0x000fce0007ffe0ff */
.L_x_2842:
[----:B------:R-:W-:Y:S05]  /*9660*/  BSYNC.RECONVERGENT B6 ;  /* 0x0000000000067941 */ /* 0x000fea0003800200 */
.L_x_2841:
[----:B------:R-:W5:Y:S01]  /*9670*/  LDCU UR4, c[0x0][0x380] ;  /* 0x00007000ff0477ac */ /* 0x000f620008000800 */
[----:B------:R-:W-:Y:S01]  /*9680*/  BSSY.RECONVERGENT B6, `(.L_x_2940) ;  /* 0x00004aa000067945 */ /* 0x000fe20003800200 */
[----:B-----5:R-:W-:-:S13]  /*9690*/  ISETP.GE.AND P0, PT, R23, UR4, PT ;  /* 0x0000000417007c0c */ /* 0x020fda000bf06270 */
[----:B------:R-:W-:Y:S05]  /*96a0*/  @P0 BRA `(.L_x_2941) ;  /* 0x00000048009c0947 */ /* 0x000fea0003800000 */
[----:B------:R-:W5:Y:S01]  /*96b0*/  LDCU UR4, c[0x0][0x388] ;  /* 0x00007100ff0477ac */ /* 0x000f620008000800 */
[----:B0-----:R-:W-:Y:S01]  /*96c0*/  CS2R R18, SRZ ;  /* 0x0000000000127805 */ /* 0x001fe2000001ff00 */
[----:B---3--:R-:W-:Y:S01]  /*96d0*/  IMAD.MOV.U32 R0, RZ, RZ, RZ ;  /* 0x000000ffff007224 */ /* 0x008fe200078e00ff */
        /* <DEDUP_REMOVED lines=350> */
.L_x_2942:
        /* <DEDUP_REMOVED lines=18> */
.L_x_2947:
[----:B------:R-:W2:Y:S02]  /*ade0*/  LDG.E.U8 R2, desc[UR36][R2.64] ;  /* 0x0000002402027981 */ /* 0x000ea4000c1e1100 */
[----:B--2---:R0:W1:Y:S01]  /*adf0*/  I2F.F64.U16 R16, R2 ;  /* 0x0000000200107312 */ /* 0x0040620000101800 */
[----:B------:R-:W-:Y:S05]  /*ae00*/  BRA `(.L_x_2949) ;  /* 0x0000000c00607947 */ /* 0x000fea0003800000 */
.L_x_2946:
[----:B------:R-:W-:-:S09]  /*ae10*/  UISETP.NE.AND UP0, UPT, UR4, 0x2, UPT ;  /* 0x000000020400788c */ /* 0x000fd2000bf05270 */
[----:B------:R-:W-:Y:S05]  /*ae20*/  BRA.U !UP0, `(.L_x_2950) ;  /* 0x0000000108287547 */ /* 0x000fea000b800000 */
[----:B------:R-:W-:-:S09]  /*ae30*/  UISETP.NE.AND UP0, UPT, UR4, 0x3, UPT ;  /* 0x000000030400788c */ /* 0x000fd2000bf05270 */
[----:B------:R-:W-:Y:S05]  /*ae40*/  BRA.U !UP0, `(.L_x_2951) ;  /* 0x0000000108147547 */ /* 0x000fea000b800000 */
[----:B------:R-:W-:-:S09]  /*ae50*/  UISETP.NE.AND UP0, UPT, UR4, 0x4, UPT ;  /* 0x000000040400788c */ /* 0x000fd2000bf05270 */
[----:B------:R-:W-:Y:S05]  /*ae60*/  BRA.U UP0, `(.L_x_2948) ;  /* 0x0000000900ec7547 */ /* 0x000fea000b800000 */
[----:B------:R-:W2:Y:S02]  /*ae70*/  LDG.E.64 R16, desc[UR36][R2.64] ;  /* 0x0000002402107981 */ /* 0x000ea4000c1e1b00 */
[----:B--2---:R-:W2:Y:S01]  /*ae80*/  I2F.F64.S64 R16, R16 ;  /* 0x0000001000107312 */ /* 0x004ea20000301c00 */
[----:B------:R-:W-:Y:S05]  /*ae90*/  BRA `(.L_x_2949) ;  /* 0x0000000c003c7947 */ /* 0x000fea0003800000 */
.L_x_2951:
[----:B------:R-:W2:Y:S02]  /*aea0*/  LDG.E R2, desc[UR36][R2.64] ;  /* 0x0000002402027981 */ /* 0x000ea4000c1e1900 */
[----:B--2---:R3:W4:Y:S01]  /*aeb0*/  I2F.F64 R16, R2 ;  /* 0x0000000200107312 */ /* 0x0047220000201c00 */
[----:B------:R-:W-:Y:S05]  /*aec0*/  BRA `(.L_x_2949) ;  /* 0x0000000c00307947 */ /* 0x000fea0003800000 */
.L_x_2950:
[----:B------:R-:W2:Y:S02]  /*aed0*/  LDG.E.U16 R2, desc[UR36][R2.64] ;  /* 0x0000002402027981 */ /* 0x000ea4000c1e1500 */
[----:B--2---:R0:W1:Y:S01]  /*aee0*/  I2F.F64.S16 R16, R2 ;  /* 0x0000000200107312 */ /* 0x0040620000101c00 */
[----:B------:R-:W-:Y:S05]  /*aef0*/  BRA `(.L_x_2949) ;  /* 0x0000000c00247947 */ /* 0x000fea0003800000 */
.L_x_2945:
        /* <DEDUP_REMOVED lines=10> */
.L_x_2953:
[----:B------:R-:W2:Y:S02]  /*afa0*/  LDG.E.U16 R0, desc[UR36][R2.64] ;  /* 0x0000002402007981 */ /* 0x000ea4000c1e1500 */
[----:B--2---:R-:W-:-:S05]  /*afb0*/  HADD2.F32 R0, -RZ, R0.H0_H0 ;  /* 0x20000000ff007230 */ /* 0x004fca0000004100 */
[----:B------:R-:W-:-:S04]  /*afc0*/  FMUL.FTZ R0, R0, 1 ;  /* 0x3f80000000007820 */ /* 0x000fc80000410000 */
[----:B------:R0:W1:Y:S01]  /*afd0*/  F2F.F64.F32 R16, R0 ;  /* 0x0000000000107310 */ /* 0x0000620000201800 */
[----:B------:R-:W-:Y:S05]  /*afe0*/  BRA `(.L_x_2949) ;  /* 0x0000000800e87947 */ /* 0x000fea0003800000 */
.L_x_2952:
        /* <DEDUP_REMOVED lines=10> */
.L_x_2955:
[----:B------:R-:W2:Y:S02]  /*b090*/  LDG.E.U16 R2, desc[UR36][R2.64] ;  /* 0x0000002402027981 */ /* 0x000ea4000c1e1500 */
[----:B--2---:R-:W-:-:S05]  /*b0a0*/  HADD2.F32 R0, -RZ, R2.H0_H0 ;  /* 0x20000002ff007230 */ /* 0x004fca0000004100 */
[----:B------:R-:W-:-:S04]  /*b0b0*/  FMUL.FTZ R0, R0, 1 ;  /* 0x3f80000000007820 */ /* 0x000fc80000410000 */
[----:B------:R0:W1:Y:S01]  /*b0c0*/  F2F.F64.F32 R16, R0 ;  /* 0x0000000000107310 */ /* 0x0000620000201800 */
[----:B------:R-:W-:Y:S05]  /*b0d0*/  BRA `(.L_x_2949) ;  /* 0x0000000800ac7947 */ /* 0x000fea0003800000 */
.L_x_2954:
[----:B------:R0:W5:Y:S01]  /*b0e0*/  LDG.E.64 R16, desc[UR36][R2.64] ;  /* 0x0000002402107981 */ /* 0x000162000c1e1b00 */
[----:B------:R-:W-:Y:S05]  /*b0f0*/  BRA `(.L_x_2949) ;  /* 0x0000000800a47947 */ /* 0x000fea0003800000 */
.L_x_2944:
        /* <DEDUP_REMOVED lines=13> */
.L_x_2958:
[----:B------:R0:W5:Y:S01]  /*b1d0*/  LDG.E.64 R16, desc[UR36][R2.64] ;  /* 0x0000002402107981 */ /* 0x000162000c1e1b00 */
[----:B------:R-:W-:Y:S05]  /*b1e0*/  BRA `(.L_x_2949) ;  /* 0x0000000800687947 */ /* 0x000fea0003800000 */
.L_x_2957:
        /* <DEDUP_REMOVED lines=27> */
.L_x_2960:
        /* <DEDUP_REMOVED lines=14> */
.L_x_2959:
[----:B------:R-:W2:Y:S02]  /*b480*/  LDG.E.U16 R0, desc[UR36][R2.64] ;  /* 0x0000002402007981 */ /* 0x000ea4000c1e1500 */
[----:B--2---:R-:W-:-:S05]  /*b490*/  SHF.L.U32 R0, R0, 0x10, RZ ;  /* 0x0000001000007819 */ /* 0x004fca00000006ff */
[----:B------:R-:W-:-:S04]  /*b4a0*/  FMUL.FTZ R0, R0, 1 ;  /* 0x3f80000000007820 */ /* 0x000fc80000410000 */
[----:B------:R0:W1:Y:S01]  /*b4b0*/  F2F.F64.F32 R16, R0 ;  /* 0x0000000000107310 */ /* 0x0000620000201800 */
[----:B------:R-:W-:Y:S05]  /*b4c0*/  BRA `(.L_x_2949) ;  /* 0x0000000400b07947 */ /* 0x000fea0003800000 */
.L_x_2956:
        /* <DEDUP_REMOVED lines=11> */
.L_x_2963:
        /* <DEDUP_REMOVED lines=21> */
.L_x_2965:
[----:B------:R-:W-:Y:S05]  /*b6d0*/  BSYNC.RECONVERGENT B0 ;  /* 0x0000000000007941 */ /* 0x000fea0003800200 */
.L_x_2964:
[----:B------:R-:W-:Y:S01]  /*b6e0*/  IMAD.SHL.U32 R0, R0, 0x100000, RZ ;  /* 0x0010000000007824 */ /* 0x000fe200078e00ff */
[----:B------:R-:W-:-:S04]  /*b6f0*/  LEA R2, R2, 0x3b800000, 0x17 ;  /* 0x3b80000002027811 */ /* 0x000fc800078eb8ff */
[----:B------:R-:W-:-:S05]  /*b700*/  LOP3.LUT R0, R2, R0, R7, 0xfe, !PT ;  /* 0x0000000002007212 */ /* 0x000fca00078efe07 */
[----:B------:R-:W-:-:S04]  /*b710*/  FMUL.FTZ R0, R0, 1 ;  /* 0x3f80000000007820 */ /* 0x000fc80000410000 */
[----:B------:R0:W1:Y:S01]  /*b720*/  F2F.F64.F32 R16, R0 ;  /* 0x0000000000107310 */ /* 0x0000620000201800 */
[----:B------:R-:W-:Y:S05]  /*b730*/  BRA `(.L_x_2949) ;  /* 0x0000000400147947 */ /* 0x000fea0003800000 */
.L_x_2962:
        /* <DEDUP_REMOVED lines=21> */
.L_x_2967:
[----:B------:R-:W-:Y:S05]  /*b890*/  BSYNC.RECONVERGENT B0 ;  /* 0x0000000000007941 */ /* 0x000fea0003800200 */
.L_x_2966:
[----:B------:R-:W-:Y:S01]  /*b8a0*/  IMAD.SHL.U32 R0, R0, 0x200000, RZ ;  /* 0x0020000000007824 */ /* 0x000fe200078e00ff */
[----:B------:R-:W-:-:S04]  /*b8b0*/  LEA R2, R2, 0x37800000, 0x17 ;  /* 0x3780000002027811 */ /* 0x000fc800078eb8ff */
[----:B------:R-:W-:-:S05]  /*b8c0*/  LOP3.LUT R0, R2, R0, R7, 0xfe, !PT ;  /* 0x0000000002007212 */ /* 0x000fca00078efe07 */
[----:B------:R-:W-:-:S04]  /*b8d0*/  FMUL.FTZ R0, R0, 1 ;  /* 0x3f80000000007820 */ /* 0x000fc80000410000 */
[----:B------:R0:W1:Y:S01]  /*b8e0*/  F2F.F64.F32 R16, R0 ;  /* 0x0000000000107310 */ /* 0x0000620000201800 */
[----:B------:R-:W-:Y:S05]  /*b8f0*/  BRA `(.L_x_2949) ;  /* 0x0000000000a47947 */ /* 0x000fea0003800000 */
.L_x_2961:
[----:B------:R-:W-:-:S09]  /*b900*/  UISETP.NE.AND UP0, UPT, UR4, 0x1c, UPT ;  /* 0x0000001c0400788c */ /* 0x000fd2000bf05270 */
[----:B------:R-:W-:Y:S05]  /*b910*/  BRA.U !UP0, `(.L_x_2968) ;  /* 0x0000000108947547 */ /* 0x000fea000b800000 */
[----:B------:R-:W-:-:S09]  /*b920*/  UISETP.NE.AND UP0, UPT, UR4, 0x1d, UPT ;  /* 0x0000001d0400788c */ /* 0x000fd2000bf05270 */
[----:B------:R-:W-:Y:S05]  /*b930*/  BRA.U !UP0, `(.L_x_2969) ;  /* 0x0000000108807547 */ /* 0x000fea000b800000 */
[----:B------:R-:W-:-:S09]  /*b940*/  UISETP.NE.AND UP0, UPT, UR4, 0x2c, UPT ;  /* 0x0000002c0400788c */ /* 0x000fd2000bf05270 */
[----:B------:R-:W-:Y:S05]  /*b950*/  BRA.U UP0, `(.L_x_2948) ;  /* 0x0000000100307547 */ /* 0x000fea000b800000 */
[----:B------:R-:W2:Y:S01]  /*b960*/  LDG.E.U8 R0, desc[UR36][R2.64] ;  /* 0x0000002402007981 */ /* 0x000ea2000c1e1100 */
[----:B------:R-:W-:Y:S02]  /*b970*/  HFMA2 R17, -RZ, RZ, 0.5, 0 ;  /* 0x38000000ff117431 */ /* 0x000fe400000001ff */
[----:B------:R-:W-:Y:S01]  /*b980*/  IMAD.MOV.U32 R16, RZ, RZ, 0x0 ;  /* 0x00000000ff107424 */ /* 0x000fe200078e00ff */
[----:B--2---:R-:W-:-:S13]  /*b990*/  ISETP.NE.AND P0, PT, R0, RZ, PT ;  /* 0x000000ff0000720c */ /* 0x004fda0003f05270 */
[----:B------:R-:W-:Y:S05]  /*b9a0*/  @!P0 BRA `(.L_x_2949) ;  /* 0x0000000000788947 */ /* 0x000fea0003800000 */
[----:B------:R-:W-:-:S13]  /*b9b0*/  ISETP.NE.AND P0, PT, R0, 0xff, PT ;  /* 0x000000ff0000780c */ /* 0x000fda0003f05270 */
[----:B------:R-:W-:Y:S01]  /*b9c0*/  @P0 IMAD.SHL.U32 R0, R0, 0x800000, RZ ;  /* 0x0080000000000824 */ /* 0x000fe200078e00ff */
[----:B------:R-:W-:Y:S01]  /*b9d0*/  @!P0 MOV R17, 0x7ff80000 ;  /* 0x7ff8000000118802 */ /* 0x000fe20000000f00 */
[----:B------:R-:W-:Y:S02]  /*b9e0*/  @!P0 IMAD.MOV.U32 R16, RZ, RZ, 0x20000000 ;  /* 0x20000000ff108424 */ /* 0x000fe400078e00ff */
[----:B------:R-:W-:-:S04]  /*b9f0*/  @P0 FMUL.FTZ R0, R0, 1 ;  /* 0x3f80000000000820 */ /* 0x000fc80000410000 */
[----:B------:R0:W1:Y:S01]  /*ba00*/  @P0 F2F.F64.F32 R16, R0 ;  /* 0x0000000000100310 */ /* 0x0000620000201800 */
[----:B------:R-:W-:Y:S05]  /*ba10*/  BRA `(.L_x_2949) ;  /* 0x00000000005c7947 */ /* 0x000fea0003800000 */
.L_x_2948:
        /* <DEDUP_REMOVED lines=16> */
.L_x_2970:
[----:B------:R-:W-:Y:S01]  /*bb20*/  CS2R R16, SRZ ;  /* 0x0000000000107805 */ /* 0x000fe2000001ff00 */
[----:B------:R-:W-:Y:S06]  /*bb30*/  BRA `(.L_x_2949) ;  /* 0x0000000000147947 */ /* 0x000fec0003800000 */
.L_x_2969:
[----:B------:R-:W2:Y:S02]  /*bb40*/  LDG.E.64 R16, desc[UR36][R2.64] ;  /* 0x0000002402107981 */ /* 0x000ea4000c1e1b00 */
[----:B--2---:R-:W0:Y:S01]  /*bb50*/  I2F.F64.U64 R16, R16 ;  /* 0x0000001000107312 */ /* 0x004e220000301800 */
[----:B------:R-:W-:Y:S05]  /*bb60*/  BRA `(.L_x_2949) ;  /* 0x0000000000087947 */ /* 0x000fea0003800000 */
.L_x_2968:
[----:B------:R-:W2:Y:S02]  /*bb70*/  LDG.E R2, desc[UR36][R2.64] ;  /* 0x0000002402027981 */ /* 0x000ea4000c1e1900 */
[----:B--2---:R0:W1:Y:S02]  /*bb80*/  I2F.F64.U32 R16, R2 ;  /* 0x0000000200107312 */ /* 0x0040640000201800 */
.L_x_2949:
[----:B------:R-:W-:Y:S05]  /*bb90*/  BSYNC.RECONVERGENT B7 ;  /* 0x0000000000077941 */ /* 0x000fea0003800200 */
.L_x_2943:
[----:B------:R-:W3:Y:S01]  /*bba0*/  LDCU.64 UR6, c[0x0][0x5f8] ;  /* 0x0000bf00ff0677ac */ /* 0x000ee20008000a00 */
[----:B------:R-:W-:Y:S01]  /*bbb0*/  BSSY.RECONVERGENT B7, `(.L_x_2971) ;  /* 0x00000ec000077945 */ /* 0x000fe20003800200 */
[----:B------:R-:W-:-:S04]  /*bbc0*/  UPRMT UR4, UR40, 0x7772, URZ ;  /* 0x0000777228047896 */ /* 0x000fc800080000ff */
[----:B------:R-:W-:Y:S01]  /*bbd0*/  UISETP.GT.AND UP0, UPT, UR4, 0x9, UPT ;  /* 0x000000090400788c */ /* 0x000fe2000bf04270 */
[----:B---3--:R-:W-:-:S05]  /*bbe0*/  IADD3 R4, P0, PT, R19, UR6, RZ ;  /* 0x0000000613047c10 */ /* 0x008fca000ff1e0ff */
        /* <DEDUP_REMOVED lines=10> */
[----:B------:R-:W3:Y:S02]  /*bc90*/  LDG.E.S8 R2, desc[UR36][R4.64] ;  /* 0x0000002404027981 */ /* 0x000ee4000c1e1300 */
[----:B---3--:R-:W0:Y:S01]  /*bca0*/  I2F.F64.S16 R2, R2 ;  /* 0x0000000200027312 */ /* 0x008e220000101c00 */
[----:B------:R-:W-:Y:S05]  /*bcb0*/  BRA `(.L_x_2977) ;  /* 0x0000000c006c7947 */ /* 0x000fea0003800000 */
.L_x_2975:
[----:B------:R-:W3:Y:S02]  /*bcc0*/  LDG.E.U8 R2, desc[UR36][R4.64] ;  /* 0x0000002404027981 */ /* 0x000ee4000c1e1100 */
[----:B---3--:R-:W0:Y:S01]  /*bcd0*/  I2F.F64.U16 R2, R2 ;  /* 0x0000000200027312 */ /* 0x008e220000101800 */
[----:B------:R-:W-:Y:S05]  /*bce0*/  BRA `(.L_x_2977) ;  /* 0x0000000c00607947 */ /* 0x000fea0003800000 */
.L_x_2974:
[----:B------:R-:W-:-:S09]  /*bcf0*/  UISETP.NE.AND UP0, UPT, UR4, 0x2, UPT ;  /* 0x000000020400788c */ /* 0x000fd2000bf05270 */
[----:B------:R-:W-:Y:S05]  /*bd00*/  BRA.U !UP0, `(.L_x_2978) ;  /* 0x0000000108287547 */ /* 0x000fea000b800000 */
[----:B------:R-:W-:-:S09]  /*bd10*/  UISETP.NE.AND UP0, UPT, UR4, 0x3, UPT ;  /* 0x000000030400788c */ /* 0x000fd2000bf05270 */
[----:B------:R-:W-:Y:S05]  /*bd20*/  BRA.U !UP0, `(.L_x_2979) ;  /* 0x0000000108147547 */ /* 0x000fea000b800000 */
[----:B------:R-:W-:-:S09]  /*bd30*/  UISETP.NE.AND UP0, UPT, UR4, 0x4, UPT ;  /* 0x000000040400788c */ /* 0x000fd2000bf05270 */
[----:B------:R-:W-:Y:S05]  /*bd40*/  BRA.U UP0, `(.L_x_2976) ;  /* 0x0000000900ec7547 */ /* 0x000fea000b800000 */
[----:B------:R-:W3:Y:S02]  /*bd50*/  LDG.E.64 R2, desc[UR36][R4.64] ;  /* 0x0000002404027981 */ /* 0x000ee4000c1e1b00 */
[----:B---3--:R-:W0:Y:S01]  /*bd60*/  I2F.F64.S64 R2, R2 ;  /* 0x0000000200027312 */ /* 0x008e220000301c00 */
[----:B------:R-:W-:Y:S05]  /*bd70*/  BRA `(.L_x_2977) ;  /* 0x0000000c003c7947 */ /* 0x000fea0003800000 */
.L_x_2979:
[----:B------:R-:W3:Y:S02]  /*bd80*/  LDG.E R2, desc[UR36][R4.64] ;  /* 0x0000002404027981 */ /* 0x000ee4000c1e1900 */
[----:B---3--:R-:W0:Y:S01]  /*bd90*/  I2F.F64 R2, R2 ;  /* 0x0000000200027312 */ /* 0x008e220000201c00 */
[----:B------:R-:W-:Y:S05]  /*bda0*/  BRA `(.L_x_2977) ;  /* 0x0000000c00307947 */ /* 0x000fea0003800000 */
.L_x_2978:
[----:B------:R-:W3:Y:S02]  /*bdb0*/  LDG.E.U16 R2, desc[UR36][R4.64] ;  /* 0x0000002404027981 */ /* 0x000ee4000c1e1500 */
[----:B---3--:R-:W0:Y:S01]  /*bdc0*/  I2F.F64.S16 R2, R2 ;  /* 0x0000000200027312 */ /* 0x008e220000101c00 */
[----:B------:R-:W-:Y:S05]  /*bdd0*/  BRA `(.L_x_2977) ;  /* 0x0000000c00247947 */ /* 0x000fea0003800000 */
.L_x_2973:
[----:B------:R-:W-:-:S09]  /*bde0*/  UISETP.GT.AND UP0, UPT, UR4, 0x6, UPT ;  /* 0x000000060400788c */ /* 0x000fd2000bf04270 */
[----:B------:R-:W-:Y:S05]  /*bdf0*/  BRA.U UP0, `(.L_x_2980) ;  /* 0x0000000100347547 */ /* 0x000fea000b800000 */
[----:B------:R-:W-:-:S09]  /*be00*/  UISETP.NE.AND UP0, UPT, UR4, 0x5, UPT ;  /* 0x000000050400788c */ /* 0x000fd2000bf05270 */
[----:B------:R-:W-:Y:S05]  /*be10*/  BRA.U !UP0, `(.L_x_2981) ;  /* 0x0000000108187547 */ /* 0x000fea000b800000 */
[----:B------:R-:W-:-:S09]  /*be20*/  UISETP.NE.AND UP0, UPT, UR4, 0x6, UPT ;  /* 0x000000060400788c */ /* 0x000fd2000bf05270 */
[----:B------:R-:W-:Y:S05]  /*be30*/  BRA.U UP0, `(.L_x_2976) ;  /* 0x0000000900b07547 */ /* 0x000fea000b800000 */
[----:B------:R-:W3:Y:S02]  /*be40*/  LDG.E R2, desc[UR36][R4.64] ;  /* 0x0000002404027981 */ /* 0x000ee4000c1e1900 */
[----:B---3--:R-:W-:-:S06]  /*be50*/  FMUL.FTZ R2, R2, 1 ;  /* 0x3f80000002027820 */ /* 0x008fcc0000410000 */
[----:B------:R-:W0:Y:S01]  /*be60*/  F2F.F64.F32 R2, R2 ;  /* 0x0000000200027310 */ /* 0x000e220000201800 */
[----:B------:R-:W-:Y:S05]  /*be70*/  BRA `(.L_x_2977) ;  /* 0x0000000800fc7947 */ /* 0x000fea0003800000 */
.L_x_2981:
[----:B------:R-:W3:Y:S02]  /*be80*/  LDG.E.U16 R0, desc[UR36][R4.64] ;  /* 0x0000002404007981 */ /* 0x000ee4000c1e1500 */
[----:B---3--:R-:W-:-:S05]  /*be90*/  HADD2.F32 R0, -RZ, R0.H0_H0 ;  /* 0x20000000ff007230 */ /* 0x008fca0000004100 */
[----:B------:R-:W-:-:S04]  /*bea0*/  FMUL.FTZ R0, R0, 1 ;  /* 0x3f80000000007820 */ /* 0x000fc80000410000 */
[----:B------:R0:W3:Y:S01]  /*beb0*/  F2F.F64.F32 R2, R0 ;  /* 0x0000000000027310 */ /* 0x0000e20000201800 */
[----:B------:R-:W-:Y:S05]  /*bec0*/  BRA `(.L_x_2977) ;  /* 0x0000000800e87947 */ /* 0x000fea0003800000 */
.L_x_2980:
[----:B------:R-:W-:-:S09]  /*bed0*/  UISETP.NE.AND UP0, UPT, UR4, 0x7, UPT ;  /* 0x000000070400788c */ /* 0x000fd2000bf05270 */
[----:B------:R-:W-:Y:S05]  /*bee0*/  BRA.U !UP0, `(.L_x_2982) ;  /* 0x0000000108347547 */ /* 0x000fea000b800000 */
        /* <DEDUP_REMOVED lines=8> */
.L_x_2983:
[----:B------:R-:W3:Y:S02]  /*bf70*/  LDG.E.U16 R4, desc[UR36][R4.64] ;  /* 0x0000002404047981 */ /* 0x000ee4000c1e1500 */
[----:B---3--:R-:W-:-:S05]  /*bf80*/  HADD2.F32 R0, -RZ, R4.H0_H0 ;  /* 0x20000004ff007230 */ /* 0x008fca0000004100 */
[----:B------:R-:W-:-:S04]  /*bf90*/  FMUL.FTZ R0, R0, 1 ;  /* 0x3f80000000007820 */ /* 0x000fc80000410000 */
[----:B------:R0:W3:Y:S01]  /*bfa0*/  F2F.F64.F32 R2, R0 ;  /* 0x0000000000027310 */ /* 0x0000e20000201800 */
[----:B------:R-:W-:Y:S05]  /*bfb0*/  BRA `(.L_x_2977) ;  /* 0x0000000800ac7947 */ /* 0x000fea0003800000 */
.L_x_2982:
[----:B------:R0:W5:Y:S01]  /*bfc0*/  LDG.E.64 R2, desc[UR36][R4.64] ;  /* 0x0000002404027981 */ /* 0x000162000c1e1b00 */
[----:B------:R-:W-:Y:S05]  /*bfd0*/  BRA `(.L_x_2977) ;  /* 0x0000000800a47947 */ /* 0x000fea0003800000 */
.L_x_2972:
        /* <DEDUP_REMOVED lines=8> */
[----:B------:R-:W3:Y:S01]  /*c060*/  LDG.E.U8 R4, desc[UR36][R4.64] ;  /* 0x0000002404047981 */ /* 0x000ee2000c1e1100 */
[----:B------:R-:W-:Y:S01]  /*c070*/  IMAD.MOV.U32 R2, RZ, RZ, RZ ;  /* 0x000000ffff027224 */ /* 0x000fe200078e00ff */
[----:B---3--:R-:W-:-:S04]  /*c080*/  ISETP.NE.AND P0, PT, R4, RZ, PT ;  /* 0x000000ff0400720c */ /* 0x008fc80003f05270 */
[----:B------:R-:W-:Y:S01]  /*c090*/  FSEL R3, RZ, 1.875, !P0 ;  /* 0x3ff00000ff037808 */ /* 0x000fe20004000000 */
[----:B------:R-:W-:Y:S08]  /*c0a0*/  BRA `(.L_x_2977) ;  /* 0x0000000800707947 */ /* 0x000ff00003800000 */
.L_x_2986:
[----:B------:R0:W5:Y:S01]  /*c0b0*/  LDG.E.64 R2, desc[UR36][R4.64] ;  /* 0x0000002404027981 */ /* 0x000162000c1e1b00 */
[----:B------:R-:W-:Y:S05]  /*c0c0*/  BRA `(.L_x_2977) ;  /* 0x0000000800687947 */ /* 0x000fea0003800000 */
.L_x_2985:
[----:B------:R-:W-:-:S09]  /*c0d0*/  UISETP.NE.AND UP0, UPT, UR4, 0xf, UPT ;  /* 0x0000000f0400788c */ /* 0x000fd2000bf05270 */
[----:B------:R-:W-:Y:S05]  /*c0e0*/  BRA.U !UP0, `(.L_x_2987) ;  /* 0x00000001089c7547 */ /* 0x000fea000b800000 */
[----:B------:R-:W-:-:S09]  /*c0f0*/  UISETP.NE.AND UP0, UPT, UR4, 0x17, UPT ;  /* 0x000000170400788c */ /* 0x000fd2000bf05270 */
[----:B------:R-:W-:Y:S05]  /*c100*/  BRA.U !UP0, `(.L_x_2988) ;  /* 0x00000001085c7547 */ /* 0x000fea000b800000 */
[----:B------:R-:W-:-:S09]  /*c110*/  UISETP.NE.AND UP0, UPT, UR4, 0x18, UPT ;  /* 0x000000180400788c */ /* 0x000fd2000bf05270 */
[----:B------:R-:W-:Y:S05]  /*c120*/  BRA.U UP0, `(.L_x_2976) ;  /* 0x0000000500f47547 */ /* 0x000fea000b800000 */
[----:B------:R-:W3:Y:S01]  /*c130*/  LDG.E.U8 R0, desc[UR36][R4.64] ;  /* 0x0000002404007981 */ /* 0x000ee2000c1e1100 */
[----:B------:R-:W-:Y:S01]  /*c140*/  IMAD.MOV.U32 R6, RZ, RZ, 0x1f ;  /* 0x0000001fff067424 */ /* 0x000fe200078e00ff */
[----:B---3--:R-:W-:-:S04]  /*c150*/  SHF.L.U32 R0, R0, 0x18, RZ ;  /* 0x0000001800007819 */ /* 0x008fc800000006ff */
        /* <DEDUP_REMOVED lines=18> */
.L_x_2988:
[----:B------:R-:W3:Y:S02]  /*c280*/  LDG.E.U8 R3, desc[UR36][R4.64] ;  /* 0x0000002404037981 */ /* 0x000ee4000c1e1100 */
[C---:B---3--:R-:W-:Y:S02]  /*c290*/  IMAD.SHL.U32 R0, R3.reuse, 0x2000000, RZ ;  /* 0x0200000003007824 */ /* 0x048fe400078e00ff */
        /* <DEDUP_REMOVED lines=10> */
[----:B------:R0:W3:Y:S01]  /*c340*/  F2F.F64.F32 R2, R0 ;  /* 0x0000000000027310 */ /* 0x0000e20000201800 */
[----:B------:R-:W-:Y:S05]  /*c350*/  BRA `(.L_x_2977) ;  /* 0x0000000400c47947 */ /* 0x000fea0003800000 */
.L_x_2987:
[----:B------:R-:W3:Y:S02]  /*c360*/  LDG.E.U16 R0, desc[UR36][R4.64] ;  /* 0x0000002404007981 */ /* 0x000ee4000c1e1500 */
[----:B---3--:R-:W-:-:S05]  /*c370*/  SHF.L.U32 R0, R0, 0x10, RZ ;  /* 0x0000001000007819 */ /* 0x008fca00000006ff */
[----:B------:R-:W-:-:S04]  /*c380*/  FMUL.FTZ R0, R0, 1 ;  /* 0x3f80000000007820 */ /* 0x000fc80000410000 */
[----:B------:R0:W3:Y:S01]  /*c390*/  F2F.F64.F32 R2, R0 ;  /* 0x0000000000027310 */ /* 0x0000e20000201800 */
[----:B------:R-:W-:Y:S05]  /*c3a0*/  BRA `(.L_x_2977) ;  /* 0x0000000400b07947 */ /* 0x000fea0003800000 */
.L_x_2984:
        /* <DEDUP_REMOVED lines=8> */
[----:B------:R-:W3:Y:S02]  /*c430*/  LDG.E.U16 R2, desc[UR36][R4.64] ;  /* 0x0000002404027981 */ /* 0x000ee4000c1e1500 */
[----:B---3--:R-:W0:Y:S01]  /*c440*/  I2F.F64.U16 R2, R2 ;  /* 0x0000000200027312 */ /* 0x008e220000101800 */
[----:B------:R-:W-:Y:S05]  /*c450*/  BRA `(.L_x_2977) ;  /* 0x0000000400847947 */ /* 0x000fea0003800000 */
.L_x_2991:
[----:B------:R-:W3:Y:S01]  /*c460*/  LDG.E.U8 R4, desc[UR36][R4.64] ;  /* 0x0000002404047981 */ /* 0x000ee2000c1e1100 */
[----:B------:R-:W-:Y:S02]  /*c470*/  CS2R R2, SRZ ;  /* 0x0000000000027805 */ /* 0x000fe4000001ff00 */
[----:B---3--:R-:W-:-:S13]  /*c480*/  ISETP.NE.AND P0, PT, R4, RZ, PT ;  /* 0x000000ff0400720c */ /* 0x008fda0003f05270 */
        /* <DEDUP_REMOVED lines=18> */
.L_x_2993:
[----:B------:R-:W-:Y:S05]  /*c5b0*/  BSYNC.RECONVERGENT B0 ;  /* 0x0000000000007941 */ /* 0x000fea0003800200 */
.L_x_2992:
[----:B------:R-:W-:Y:S01]  /*c5c0*/  IMAD.SHL.U32 R0, R0, 0x100000, RZ ;  /* 0x0010000000007824 */ /* 0x000fe200078e00ff */
[----:B------:R-:W-:-:S04]  /*c5d0*/  LEA R2, R2, 0x3b800000, 0x17 ;  /* 0x3b80000002027811 */ /* 0x000fc800078eb8ff */
[----:B------:R-:W-:-:S05]  /*c5e0*/  LOP3.LUT R0, R2, R0, R7, 0xfe, !PT ;  /* 0x0000000002007212 */ /* 0x000fca00078efe07 */
[----:B------:R-:W-:-:S04]  /*c5f0*/  FMUL.FTZ R0, R0, 1 ;  /* 0x3f80000000007820 */ /* 0x000fc80000410000 */
[----:B------:R0:W3:Y:S01]  /*c600*/  F2F.F64.F32 R2, R0 ;  /* 0x0000000000027310 */ /* 0x0000e20000201800 */
[----:B------:R-:W-:Y:S05]  /*c610*/  BRA `(.L_x_2977) ;  /* 0x0000000400147947 */ /* 0x000fea0003800000 */
.L_x_2990:
[----:B------:R-:W3:Y:S01]  /*c620*/  LDG.E.U8 R4, desc[UR36][R4.64] ;  /* 0x0000002404047981 */ /* 0x000ee2000c1e1100 */
[----:B------:R-:W-:Y:S02]  /*c630*/  CS2R R2, SRZ ;  /* 0x0000000000027805 */ /* 0x000fe4000001ff00 */
[----:B---3--:R-:W-:-:S13]  /*c640*/  ISETP.NE.AND P0, PT, R4, RZ, PT ;  /* 0x000000ff0400720c */ /* 0x008fda0003f05270 */
        /* <DEDUP_REMOVED lines=18> */
.L_x_2995:
[----:B------:R-:W-:Y:S05]  /*c770*/  BSYNC.RECONVERGENT B0 ;  /* 0x0000000000007941 */ /* 0x000fea0003800200 */
.L_x_2994:
[----:B------:R-:W-:Y:S01]  /*c780*/  IMAD.SHL.U32 R0, R0, 0x200000, RZ ;  /* 0x0020000000007824 */ /* 0x000fe200078e00ff */
[----:B------:R-:W-:-:S04]  /*c790*/  LEA R2, R2, 0x37800000, 0x17 ;  /* 0x3780000002027811 */ /* 0x000fc800078eb8ff */
[----:B------:R-:W-:-:S05]  /*c7a0*/  LOP3.LUT R0, R2, R0, R7, 0xfe, !PT ;  /* 0x0000000002007212 */ /* 0x000fca00078efe07 */
[----:B------:R-:W-:-:S04]  /*c7b0*/  FMUL.FTZ R0, R0, 1 ;  /* 0x3f80000000007820 */ /* 0x000fc80000410000 */
[----:B------:R0:W3:Y:S01]  /*c7c0*/  F2F.F64.F32 R2, R0 ;  /* 0x0000000000027310 */ /* 0x0000e20000201800 */
[----:B------:R-:W-:Y:S05]  /*c7d0*/  BRA `(.L_x_2977) ;  /* 0x0000000000a47947 */ /* 0x000fea0003800000 */
.L_x_2989:
[----:B------:R-:W-:-:S09]  /*c7e0*/  UISETP.NE.AND UP0, UPT, UR4, 0x1c, UPT ;  /* 0x0000001c0400788c */ /* 0x000fd2000bf05270 */
[----:B------:R-:W-:Y:S05]  /*c7f0*/  BRA.U !UP0, `(.L_x_2996) ;  /* 0x0000000108947547 */ /* 0x000fea000b800000 */
[----:B------:R-:W-:-:S09]  /*c800*/  UISETP.NE.AND UP0, UPT, UR4, 0x1d, UPT ;  /* 0x0000001d0400788c */ /* 0x000fd2000bf05270 */
[----:B------:R-:W-:Y:S05]  /*c810*/  BRA.U !UP0, `(.L_x_2997) ;  /* 0x0000000108807547 */ /* 0x000fea000b800000 */
[----:B------:R-:W-:-:S09]  /*c820*/  UISETP.NE.AND UP0, UPT, UR4, 0x2c, UPT ;  /* 0x0000002c0400788c */ /* 0x000fd2000bf05270 */
[----:B------:R-:W-:Y:S05]  /*c830*/  BRA.U UP0, `(.L_x_2976) ;  /* 0x0000000100307547 */ /* 0x000fea000b800000 */
[----:B------:R-:W3:Y:S01]  /*c840*/  LDG.E.U8 R0, desc[UR36][R4.64] ;  /* 0x0000002404007981 */ /* 0x000ee2000c1e1100 */
[----:B------:R-:W-:Y:S02]  /*c850*/  HFMA2 R3, -RZ, RZ, 0.5, 0 ;  /* 0x38000000ff037431 */ /* 0x000fe400000001ff */
[----:B------:R-:W-:Y:S01]  /*c860*/  IMAD.MOV.U32 R2, RZ, RZ, 0x0 ;  /* 0x00000000ff027424 */ /* 0x000fe200078e00ff */
[----:B---3--:R-:W-:-:S13]  /*c870*/  ISETP.NE.AND P0, PT, R0, RZ, PT ;  /* 0x000000ff0000720c */ /* 0x008fda0003f05270 */
        /* <DEDUP_REMOVED lines=8> */
.L_x_2976:
[----:B------:R-:W-:Y:S01]  /*c900*/  MOV R2, 0x0 ;  /* 0x0000000000027802 */ /* 0x000fe20000000f00 */
[----:B------:R-:W0:Y:S01]  /*c910*/  LDCU.64 UR4, c[0x4][0x128] ;  /* 0x01002500ff0477ac */ /* 0x000e220008000a00 */
[----:B------:R-:W-:Y:S02]  /*c920*/  HFMA2 R13, -RZ, RZ, 0, 0 ;  /* 0x00000000ff0d7431 */ /* 0x000fe400000001ff */
[----:B------:R-:W-:Y:S01]  /*c930*/  IMAD.MOV.U32 R8, RZ, RZ, 0x4e ;  /* 0x0000004eff087424 */ /* 0x000fe200078e00ff */
[----:B------:R-:W3:Y:S01]  /*c940*/  LDCU.64 UR6, c[0x4][0x130] ;  /* 0x01002600ff0677ac */ /* 0x000ee20008000a00 */
[----:B------:R-:W1:Y:S01]  /*c950*/  LDC.64 R2, c[0x4][R2] ;  /* 0x0100000002027b82 */ /* 0x000e620000000a00 */
[----:B------:R-:W-:Y:S01]  /*c960*/  IMAD.MOV.U32 R12, RZ, RZ, 0x1 ;  /* 0x00000001ff0c7424 */ /* 0x000fe200078e00ff */
[----:B------:R-:W2:Y:S01]  /*c970*/  LDCU.64 UR8, c[0x4][0x8] ;  /* 0x01000100ff0877ac */ /* 0x000ea20008000a00 */
[----:B0-----:R-:W-:Y:S02]  /*c980*/  IMAD.U32 R4, RZ, RZ, UR4 ;  /* 0x00000004ff047e24 */ /* 0x001fe4000f8e00ff */
[----:B------:R-:W-:Y:S01]  /*c990*/  IMAD.U32 R5, RZ, RZ, UR5 ;  /* 0x00000005ff057e24 */ /* 0x000fe2000f8e00ff */
[----:B---3--:R-:W-:Y:S01]  /*c9a0*/  MOV R6, UR6 ;  /* 0x0000000600067c02 */ /* 0x008fe20008000f00 */
[----:B------:R-:W-:-:S02]  /*c9b0*/  IMAD.U32 R7, RZ, RZ, UR7 ;  /* 0x00000007ff077e24 */ /* 0x000fc4000f8e00ff */
[----:B--2---:R-:W-:Y:S01]  /*c9c0*/  IMAD.U32 R10, RZ, RZ, UR8 ;  /* 0x00000008ff0a7e24 */ /* 0x004fe2000f8e00ff */
[----:B------:R-:W-:-:S07]  /*c9d0*/  MOV R11, UR9 ;  /* 0x00000009000b7c02 */ /* 0x000fce0008000f00 */
[----:B------:R-:W-:-:S07]  /*c9e0*/  LEPC R20, `(.L_x_2998) ;  /* 0x000000001014794e */ /* 0x000fce0000000000 */
[----:B-1--45:R-:W-:Y:S05]  /*c9f0*/  CALL.ABS.NOINC R2 ;  /* 0x0000000002007343 */ /* 0x032fea0003c00000 */
.L_x_2998:
[----:B------:R-:W-:Y:S01]  /*ca00*/  CS2R R2, SRZ ;  /* 0x0000000000027805 */ /* 0x000fe2000001ff00 */
[----:B------:R-:W-:Y:S06]  /*ca10*/  BRA `(.L_x_2977) ;  /* 0x0000000000147947 */ /* 0x000fec0003800000 */
.L_x_2997:
[----:B------:R-:W3:Y:S02]  /*ca20*/  LDG.E.64 R2, desc[UR36][R4.64] ;  /* 0x0000002404027981 */ /* 0x000ee4000c1e1b00 */
[----:B---3--:R-:W0:Y:S01]  /*ca30*/  I2F.F64.U64 R2, R2 ;  /* 0x0000000200027312 */ /* 0x008e220000301800 */
[----:B------:R-:W-:Y:S05]  /*ca40*/  BRA `(.L_x_2977) ;  /* 0x0000000000087947 */ /* 0x000fea0003800000 */
.L_x_2996:
[----:B------:R-:W3:Y:S02]  /*ca50*/  LDG.E R2, desc[UR36][R4.64] ;  /* 0x0000002404027981 */ /* 0x000ee4000c1e1900 */
[----:B---3--:R-:W0:Y:S02]  /*ca60*/  I2F.F64.U32 R2, R2 ;  /* 0x0000000200027312 */ /* 0x008e240000201800 */
.L_x_2977:
[----:B------:R-:W-:Y:S05]  /*ca70*/  BSYNC.RECONVERGENT B7 ;  /* 0x0000000000077941 */ /* 0x000fea0003800200 */
.L_x_2971:
[----:B------:R-:W0:Y:S01]  /*ca80*/  LDCU.128 UR4, c[0x0][0x600] ;  /* 0x0000c000ff0477ac */ /* 0x000e220008000c00 */
[----:B------:R-:W-:Y:S01]  /*ca90*/  BSSY.RECONVERGENT B0, `(.L_x_2999) ;  /* 0x000005a000007945 */ /* 0x000fe20003800200 */
[----:B0--3-5:R-:W-:-:S08]  /*caa0*/  DMUL R2, R2, UR4 ;  /* 0x0000000402027c28 */ /* 0x029fd00008000000 */
        /* <DEDUP_REMOVED lines=61> */
.L_x_3002:
[----:B------:R-:W-:Y:S05]  /*ce80*/  BSYNC.RECONVERGENT B1 ;  /* 0x0000000000017941 */ /* 0x000fea0003800200 */
.L_x_3001:
        /* <DEDUP_REMOVED lines=25> */
.L_x_3003:
[----:B------:R-:W-:Y:S05]  /*d020*/  BSYNC.RECONVERGENT B1 ;  /* 0x0000000000017941 */ /* 0x000fea0003800200 */
.L_x_3000:
[----:B------:R-:W-:Y:S05]  /*d030*/  BSYNC.RECONVERGENT B0 ;  /* 0x0000000000007941 */ /* 0x000fea0003800200 */
.L_x_2999:
        /* <DEDUP_REMOVED lines=17> */
.L_x_3007:
[----:B-12-4-:R-:W0:Y:S02]  /*d150*/  F2I.S64.F64.TRUNC R16, R16 ;  /* 0x0000001000107311 */ /* 0x016e24000030d900 */
[----:B0-----:R-:W-:-:S05]  /*d160*/  IMAD.MOV.U32 R5, RZ, RZ, R16 ;  /* 0x000000ffff057224 */ /* 0x001fca00078e0010 */
[----:B------:R0:W-:Y:S01]  /*d170*/  STG.E.U8 desc[UR36][R2.64], R5 ;  /* 0x0000000502007986 */ /* 0x0001e2000c101124 */
[----:B------:R-:W-:Y:S05]  /*d180*/  BRA `(.L_x_3009) ;  /* 0x0000000c00e07947 */ /* 0x000fea0003800000 */
.L_x_3006:
        /* <DEDUP_REMOVED lines=9> */
.L_x_3011:
[----:B-12-4-:R-:W0:Y:S02]  /*d220*/  F2I.F64.TRUNC R17, R16 ;  /* 0x0000001000117311 */ /* 0x016e24000030d100 */
[----:B0-----:R0:W-:Y:S01]  /*d230*/  STG.E desc[UR36][R2.64], R17 ;  /* 0x0000001102007986 */ /* 0x0011e2000c101924 */
[----:B------:R-:W-:Y:S05]  /*d240*/  BRA `(.L_x_3009) ;  /* 0x0000000c00b07947 */ /* 0x000fea0003800000 */
.L_x_3010:
[----:B-12-4-:R-:W0:Y:S02]  /*d250*/  F2I.F64.TRUNC R17, R16 ;  /* 0x0000001000117311 */ /* 0x016e24000030d100 */
[----:B0-----:R0:W-:Y:S01]  /*d260*/  STG.E.U16 desc[UR36][R2.64], R17 ;  /* 0x0000001102007986 */ /* 0x0011e2000c101524 */
[----:B------:R-:W-:Y:S05]  /*d270*/  BRA `(.L_x_3009) ;  /* 0x0000000c00a47947 */ /* 0x000fea0003800000 */
.L_x_3005:
        /* <DEDUP_REMOVED lines=13> */
.L_x_3013:
        /* <DEDUP_REMOVED lines=8> */
.L_x_3012:
        /* <DEDUP_REMOVED lines=14> */
.L_x_3015:
        /* <DEDUP_REMOVED lines=9> */
.L_x_3014:
[----:B-12-4-:R0:W-:Y:S01]  /*d540*/  STG.E.64 desc[UR36][R2.64], R16 ;  /* 0x0000001002007986 */ /* 0x0161e2000c101b24 */
[----:B------:R-:W-:Y:S05]  /*d550*/  BRA `(.L_x_3009) ;  /* 0x0000000800ec7947 */ /* 0x000fea0003800000 */
.L_x_3004:
        /* <DEDUP_REMOVED lines=13> */
.L_x_3019:
        /* <DEDUP_REMOVED lines=22> */
.L_x_3022:
[----:B------:R-:W-:-:S04]  /*d790*/  SHF.R.U32.HI R5, RZ, 0x18, R5 ;  /* 0x00000018ff057819 */ /* 0x000fc80000011605 */
[----:B------:R-:W-:-:S07]  /*d7a0*/  LOP3.LUT R0, R0, 0x80, R5, 0xf8, !PT ;  /* 0x0000008000007812 */ /* 0x000fce00078ef805 */
.L_x_3021:
[----:B------:R-:W-:Y:S05]  /*d7b0*/  BSYNC.RECONVERGENT B0 ;  /* 0x0000000000007941 */ /* 0x000fea0003800200 */
.L_x_3020:
[----:B------:R0:W-:Y:S01]  /*d7c0*/  STG.E.U8 desc[UR36][R2.64], R0 ;  /* 0x0000000002007986 */ /* 0x0001e2000c101124 */
[----:B------:R-:W-:Y:S05]  /*d7d0*/  BRA `(.L_x_3009) ;  /* 0x00000008004c7947 */ /* 0x000fea0003800000 */
.L_x_3018:
        /* <DEDUP_REMOVED lines=22> */
.L_x_3025:
[----:B------:R-:W-:-:S04]  /*d940*/  SHF.R.U32.HI R5, RZ, 0x18, R5 ;  /* 0x00000018ff057819 */ /* 0x000fc80000011605 */
[----:B------:R-:W-:-:S07]  /*d950*/  LOP3.LUT R0, R0, 0x80, R5, 0xf8, !PT ;  /* 0x0000008000007812 */ /* 0x000fce00078ef805 */
.L_x_3024:
[----:B------:R-:W-:Y:S05]  /*d960*/  BSYNC.RECONVERGENT B0 ;  /* 0x0000000000007941 */ /* 0x000fea0003800200 */
.L_x_3023:
[----:B------:R0:W-:Y:S01]  /*d970*/  STG.E.U8 desc[UR36][R2.64], R0 ;  /* 0x0000000002007986 */ /* 0x0001e2000c101124 */
[----:B------:R-:W-:Y:S05]  /*d980*/  BRA `(.L_x_3009) ;  /* 0x0000000400e07947 */ /* 0x000fea0003800000 */
.L_x_3017:
        /* <DEDUP_REMOVED lines=22> */
[----:B------:R-:W-:-:S05]  /*daf0*/  @!P0 IMAD.MOV R0, RZ, RZ, R4 ;  /* 0x000000ffff008224 */ /* 0x000fca00078e0204 */
[----:B------:R-:W-:-:S05]  /*db00*/  @P2 MOV R5, R0 ;  /* 0x0000000000052202 */ /* 0x000fca0000000f00 */
[----:B------:R0:W-:Y:S01]  /*db10*/  STG.E.U8 desc[UR36][R2.64], R5 ;  /* 0x0000000502007986 */ /* 0x0001e2000c101124 */
[----:B------:R-:W-:Y:S05]  /*db20*/  BRA `(.L_x_3009) ;  /* 0x0000000400787947 */ /* 0x000fea0003800000 */
.L_x_3027:
[----:B-12-4-:R-:W0:Y:S02]  /*db30*/  F2I.U64.F64.TRUNC R16, R16 ;  /* 0x0000001000107311 */ /* 0x016e24000030d800 */
[----:B0-----:R0:W-:Y:S01]  /*db40*/  STG.E.64 desc[UR36][R2.64], R16 ;  /* 0x0000001002007986 */ /* 0x0011e2000c101b24 */
[----:B------:R-:W-:Y:S05]  /*db50*/  BRA `(.L_x_3009) ;  /* 0x00000004006c7947 */ /* 0x000fea0003800000 */
.L_x_3026:
[----:B-12-4-:R-:W0:Y:S02]  /*db60*/  F2I.U32.F64.TRUNC R17, R16 ;  /* 0x0000001000117311 */ /* 0x016e24000030d000 */
[----:B0-----:R0:W-:Y:S01]  /*db70*/  STG.E desc[UR36][R2.64], R17 ;  /* 0x0000001102007986 */ /* 0x0011e2000c101924 */
[----:B------:R-:W-:Y:S05]  /*db80*/  BRA `(.L_x_3009) ;  /* 0x0000000400607947 */ /* 0x000fea0003800000 */
.L_x_3016:
        /* <DEDUP_REMOVED lines=10> */
.L_x_3029:
[----:B------:R-:W-:-:S05]  /*dc30*/  CS2R R18, SRZ ;  /* 0x0000000000127805 */ /* 0x000fca000001ff00 */
[----:B-12-4-:R0:W-:Y:S01]  /*dc40*/  STG.E.128 desc[UR36][R2.64], R16 ;  /* 0x0000001002007986 */ /* 0x0161e2000c101d24 */
[----:B------:R-:W-:Y:S05]  /*dc50*/  BRA `(.L_x_3009) ;  /* 0x00000004002c7947 */ /* 0x000fea0003800000 */
.L_x_3028:
[----:B------:R-:W-:-:S09]  /*dc60*/  UISETP.NE.AND UP0, UPT, UR6, 0xf, UPT ;  /* 0x0000000f0600788c */ /* 0x000fd2000bf05270 */
[----:B------:R-:W-:Y:S05]  /*dc70*/  BRA.U !UP0, `(.L_x_3030) ;  /* 0x0000000508087547 */ /* 0x000fea000b800000 */
[----:B------:R-:W-:-:S09]  /*dc80*/  UISETP.NE.AND UP0, UPT, UR6, 0x17, UPT ;  /* 0x000000170600788c */ /* 0x000fd2000bf05270 */
[----:B------:R-:W-:Y:S05]  /*dc90*/  BRA.U !UP0, `(.L_x_3031) ;  /* 0x0000000108a07547 */ /* 0x000fea000b800000 */
[----:B------:R-:W-:-:S09]  /*dca0*/  UISETP.NE.AND UP0, UPT, UR6, 0x18, UPT ;  /* 0x000000180600788c */ /* 0x000fd2000bf05270 */
[----:B------:R-:W-:Y:S05]  /*dcb0*/  BRA.U !UP0, `(.L_x_3032) ;  /* 0x0000000108447547 */ /* 0x000fea000b800000 */
.L_x_3008:
[----:B------:R-:W-:Y:S01]  /*dcc0*/  MOV R0, 0x0 ;  /* 0x0000000000007802 */ /* 0x000fe20000000f00 */
[----:B------:R-:W0:Y:S01]  /*dcd0*/  LDCU.64 UR4, c[0x4][0x128] ;  /* 0x01002500ff0477ac */ /* 0x000e220008000a00 */
[----:B------:R-:W-:Y:S02]  /*dce0*/  HFMA2 R12, -RZ, RZ, 0, 5.9604644775390625e-08 ;  /* 0x00000001ff0c7431 */ /* 0x000fe400000001ff */
[----:B------:R-:W-:Y:S01]  /*dcf0*/  IMAD.MOV.U32 R8, RZ, RZ, 0x65 ;  /* 0x00000065ff087424 */ /* 0x000fe200078e00ff */
[----:B------:R3:W1:Y:S01]  /*dd00*/  LDC.64 R2, c[0x4][R0] ;  /* 0x0100000000027b82 */ /* 0x0006620000000a00 */
[----:B------:R-:W5:Y:S01]  /*dd10*/  LDCU.64 UR6, c[0x4][0x130] ;  /* 0x01002600ff0677ac */ /* 0x000f620008000a00 */
[----:B------:R-:W-:Y:S01]  /*dd20*/  IMAD.MOV.U32 R13, RZ, RZ, RZ ;  /* 0x000000ffff0d7224 */ /* 0x000fe200078e00ff */
[----:B------:R-:W2:Y:S01]  /*dd30*/  LDCU.64 UR8, c[0x4][0x10] ;  /* 0x01000200ff0877ac */ /* 0x000ea20008000a00 */
[----:B0-----:R-:W-:Y:S01]  /*dd40*/  IMAD.U32 R4, RZ, RZ, UR4 ;  /* 0x00000004ff047e24 */ /* 0x001fe2000f8e00ff */
[----:B------:R-:W-:Y:S01]  /*dd50*/  MOV R5, UR5 ;  /* 0x0000000500057c02 */ /* 0x000fe20008000f00 */
[----:B-----5:R-:W-:Y:S01]  /*dd60*/  IMAD.U32 R6, RZ, RZ, UR6 ;  /* 0x00000006ff067e24 */ /* 0x020fe2000f8e00ff */
[----:B------:R-:W-:Y:S01]  /*dd70*/  MOV R7, UR7 ;  /* 0x0000000700077c02 */ /* 0x000fe20008000f00 */
[----:B--2---:R-:W-:Y:S01]  /*dd80*/  IMAD.U32 R10, RZ, RZ, UR8 ;  /* 0x00000008ff0a7e24 */ /* 0x004fe2000f8e00ff */
[----:B---3--:R-:W-:-:S07]  /*dd90*/  MOV R11, UR9 ;  /* 0x00000009000b7c02 */ /* 0x008fce0008000f00 */
[----:B------:R-:W-:-:S07]  /*dda0*/  LEPC R20, `(.L_x_3033) ;  /* 0x000000001014794e */ /* 0x000fce0000000000 */
[----:B-1--4-:R-:W-:Y:S05]  /*ddb0*/  CALL.ABS.NOINC R2 ;  /* 0x0000000002007343 */ /* 0x012fea0003c00000 */
.L_x_3033:
[----:B------:R-:W-:Y:S05]  /*ddc0*/  BRA `(.L_x_3009) ;  /* 0x0000000000d07947 */ /* 0x000fea0003800000 */
.L_x_3032:
        /* <DEDUP_REMOVED lines=17> */
.L_x_3035:
[----:B------:R-:W-:Y:S05]  /*dee0*/  BSYNC.RECONVERGENT B0 ;  /* 0x0000000000007941 */ /* 0x000fea0003800200 */
.L_x_3034:
[----:B------:R-:W-:-:S05]  /*def0*/  LOP3.LUT R5, R0, 0x80, R5, 0xf8, !PT ;  /* 0x0000008000057812 */ /* 0x000fca00078ef805 */
[----:B------:R3:W-:Y:S01]  /*df00*/  STG.E.U8 desc[UR36][R2.64], R5 ;  /* 0x0000000502007986 */ /* 0x0007e2000c101124 */
[----:B------:R-:W-:Y:S05]  /*df10*/  BRA `(.L_x_3009) ;  /* 0x00000000007c7947 */ /* 0x000fea0003800000 */
.L_x_3031:
        /* <DEDUP_REMOVED lines=16> */
.L_x_3037:
[----:B------:R-:W-:Y:S01]  /*e020*/  IMAD.MOV.U32 R0, RZ, RZ, 0x7f ;  /* 0x0000007fff007424 */ /* 0x000fe200078e00ff */
[----:B------:R-:W-:-:S04]  /*e030*/  ISETP.GT.U32.AND P0, PT, R4, 0x7f800000, PT ;  /* 0x7f8000000400780c */ /* 0x000fc80003f04070 */
[----:B------:R-:W-:-:S09]  /*e040*/  SEL R0, R0, 0x7c, P0 ;  /* 0x0000007c00007807 */ /* 0x000fd20000000000 */
.L_x_3038:
[----:B------:R-:W-:Y:S05]  /*e050*/  BSYNC.RECONVERGENT B0 ;  /* 0x0000000000007941 */ /* 0x000fea0003800200 */
.L_x_3036:
[----:B------:R-:W-:-:S04]  /*e060*/  SHF.R.U32.HI R5, RZ, 0x18, R5 ;  /* 0x00000018ff057819 */ /* 0x000fc80000011605 */
[----:B------:R-:W-:-:S05]  /*e070*/  LOP3.LUT R5, R0, 0x80, R5, 0xf8, !PT ;  /* 0x0000008000057812 */ /* 0x000fca00078ef805 */
[----:B------:R2:W-:Y:S01]  /*e080*/  STG.E.U8 desc[UR36][R2.64], R5 ;  /* 0x0000000502007986 */ /* 0x0005e2000c101124 */
[----:B------:R-:W-:Y:S05]  /*e090*/  BRA `(.L_x_3009) ;  /* 0x00000000001c7947 */ /* 0x000fea0003800000 */
.L_x_3030:
[----:B------:R-:W-:Y:S01]  /*e0a0*/  UMOV UR4, 0xf0000000 ;  /* 0xf000000000047882 */ /* 0x000fe20000000000 */
[----:B------:R-:W-:Y:S01]  /*e0b0*/  UMOV UR5, 0x380fffff ;  /* 0x380fffff00057882 */ /* 0x000fe20000000000 */
[----:B-12-4-:R-:W0:Y:S01]  /*e0c0*/  F2F.F32.F64 R0, R16 ;  /* 0x0000001000007310 */ /* 0x016e220000301000 */
[----:B------:R-:W-:-:S14]  /*e0d0*/  DSETP.GEU.AND P0, PT, |R16|, UR4, PT ;  /* 0x0000000410007e2a */ /* 0x000fdc000bf0e200 */
[----:B0-----:R-:W-:-:S05]  /*e0e0*/  @!P0 FMUL R0, R0, 1.175494350822287508e-38 ;  /* 0x0080000000008820 */ /* 0x001fca0000400000 */
[----:B------:R-:W-:-:S05]  /*e0f0*/  F2FP.BF16.F32.PACK_AB R0, RZ, R0 ;  /* 0x00000000ff00723e */ /* 0x000fca00000010ff */
[----:B------:R4:W-:Y:S02]  /*e100*/  STG.E.U16 desc[UR36][R2.64], R0 ;  /* 0x0000000002007986 */ /* 0x0009e4000c101524 */
.L_x_3009:
[----:B------:R-:W-:-:S07]  /*e110*/  IADD3 R23, PT, PT, R23, 0x80, RZ ;  /* 0x0000008017177810 */ /* 0x000fce0007ffe0ff */
.L_x_2941:
[----:B------:R-:W-:Y:S05]  /*e120*/  BSYNC.RECONVERGENT B6 ;  /* 0x0000000000067941 */ /* 0x000fea0003800200 */
.L_x_2940:
[----:B------:R-:W5:Y:S02]  /*e130*/  LDCU UR4, c[0x0][0x380] ;  /* 0x00007000ff0477ac */ /* 0x000f640008000800 */
[----:B-----5:R-:W-:-:S13]  /*e140*/  ISETP.GE.AND P0, PT, R23, UR4, PT ;  /* 0x0000000417007c0c */ /* 0x020fda000bf06270 */
[----:B------:R-:W-:Y:S05]  /*e150*/  @P0 EXIT ;  /* 0x000000000000094d */ /* 0x000fea0003800000 */
[----:B------:R-:W5:Y:S01]  /*e160*/  LDCU UR4, c[0x0][0x388] ;  /* 0x00007100ff0477ac */ /* 0x000f620008000800 */
[----:B0-----:R-:W-:Y:S01]  /*e170*/  IMAD.MOV.U32 R18, RZ, RZ, RZ ;  /* 0x000000ffff127224 */ /* 0x001fe200078e00ff */
[----:B---34-:R-:W-:Y:S01]  /*e180*/  MOV R0, RZ ;  /* 0x000000ff00007202 */ /* 0x018fe20000000f00 */
        /* <DEDUP_REMOVED lines=351> */
.L_x_3039:
[----:B------:R-:W1:Y:S01]  /*f780*/  LDCU.64 UR8, c[0x0][0x5f0] ;  /* 0x0000be00ff0877ac */ /* 0x000e620008000a00 */
[----:B------:R-:W-:Y:S01]  /*f790*/  BSSY.RECONVERGENT B6, `(.L_x_3040) ;  /* 0x00000ef000067945 */ /* 0x000fe20003800200 */
        /* <DEDUP_REMOVED lines=19> */
.L_x_3044:
[----:B------:R-:W2:Y:S02]  /*f8d0*/  LDG.E.U8 R2, desc[UR36][R2.64] ;  /* 0x0000002402027981 */ /* 0x000ea4000c1e1100 */
[----:B--2---:R0:W1:Y:S01]  /*f8e0*/  I2F.F64.U16 R16, R2 ;  /* 0x0000000200107312 */ /* 0x0040620000101800 */
[----:B------:R-:W-:Y:S05]  /*f8f0*/  BRA `(.L_x_3046) ;  /* 0x0000000c00607947 */ /* 0x000fea0003800000 */
.L_x_3043:
        /* <DEDUP_REMOVED lines=9> */
.L_x_3048:
[----:B------:R-:W2:Y:S02]  /*f990*/  LDG.E R2, desc[UR36][R2.64] ;  /* 0x0000002402027981 */ /* 0x000ea4000c1e1900 */
[----:B--2---:R0:W1:Y:S01]  /*f9a0*/  I2F.F64 R16, R2 ;  /* 0x0000000200107312 */ /* 0x0040620000201c00 */
[----:B------:R-:W-:Y:S05]  /*f9b0*/  BRA `(.L_x_3046) ;  /* 0x0000000c00307947 */ /* 0x000fea0003800000 */
.L_x_3047:
[----:B------:R-:W2:Y:S02]  /*f9c0*/  LDG.E.U16 R2, desc[UR36][R2.64] ;  /* 0x0000002402027981 */ /* 0x000ea4000c1e1500 */
[----:B--2---:R0:W1:Y:S01]  /*f9d0*/  I2F.F64.S16 R16, R2 ;  /* 0x0000000200107312 */ /* 0x0040620000101c00 */
[----:B------:R-:W-:Y:S05]  /*f9e0*/  BRA `(.L_x_3046) ;  /* 0x0000000c00247947 */ /* 0x000fea0003800000 */
.L_x_3042:
        /* <DEDUP_REMOVED lines=10> */
.L_x_3050:
[----:B------:R-:W2:Y:S02]  /*fa90*/  LDG.E.U16 R0, desc[UR36][R2.64] ;  /* 0x0000002402007981 */ /* 0x000ea4000c1e1500 */
[----:B--2---:R-:W-:-:S05]  /*faa0*/  HADD2.F32 R0, -RZ, R0.H0_H0 ;  /* 0x20000000ff007230 */ /* 0x004fca0000004100 */
[----:B------:R-:W-:-:S04]  /*fab0*/  FMUL.FTZ R0, R0, 1 ;  /* 0x3f80000000007820 */ /* 0x000fc80000410000 */
[----:B------:R0:W1:Y:S01]  /*fac0*/  F2F.F64.F32 R16, R0 ;  /* 0x0000000000107310 */ /* 0x0000620000201800 */
[----:B------:R-:W-:Y:S05]  /*fad0*/  BRA `(.L_x_3046) ;  /* 0x0000000800e87947 */ /* 0x000fea0003800000 */
.L_x_3049:
        /* <DEDUP_REMOVED lines=10> */
.L_x_3052:
[----:B------:R-:W2:Y:S02]  /*fb80*/  LDG.E.U16 R2, desc[UR36][R2.64] ;  /* 0x0000002402027981 */ /* 0x000ea4000c1e1500 */
[----:B--2---:R-:W-:-:S05]  /*fb90*/  HADD2.F32 R0, -RZ, R2.H0_H0 ;  /* 0x20000002ff007230 */ /* 0x004fca0000004100 */
[----:B------:R-:W-:-:S04]  /*fba0*/  FMUL.FTZ R0, R0, 1 ;  /* 0x3f80000000007820 */ /* 0x000fc80000410000 */
[----:B------:R0:W1:Y:S01]  /*fbb0*/  F2F.F64.F32 R16, R0 ;  /* 0x0000000000107310 */ /* 0x0000620000201800 */
[----:B------:R-:W-:Y:S05]  /*fbc0*/  BRA `(.L_x_3046) ;  /* 0x0000000800ac7947 */ /* 0x000fea0003800000 */
.L_x_3051:
[----:B------:R0:W5:Y:S01]  /*fbd0*/  LDG.E.64 R16, desc[UR36][R2.64] ;  /* 0x0000002402107981 */ /* 0x000162000c1e1b00 */
[----:B------:R-:W-:Y:S05]  /*fbe0*/  BRA `(.L_x_3046) ;  /* 0x0000000800a47947 */ /* 0x000fea0003800000 */
.L_x_3041:
        /* <DEDUP_REMOVED lines=9> */
[----:B------:R-:W-:Y:S02]  /*fc80*/  MOV R16, RZ ;  /* 0x000000ff00107202 */ /* 0x000fe40000000f00 */
[----:B--2---:R-:W-:-:S04]  /*fc90*/  ISETP.NE.AND P0, PT, R2, RZ, PT ;  /* 0x000000ff0200720c */ /* 0x004fc80003f05270 */
[----:B------:R-:W-:Y:S01]  /*fca0*/  FSEL R17, RZ, 1.875, !P0 ;  /* 0x3ff00000ff117808 */ /* 0x000fe20004000000 */
[----:B------:R-:W-:Y:S08]  /*fcb0*/  BRA `(.L_x_3046) ;  /* 0x0000000800707947 */ /* 0x000ff00003800000 */
.L_x_3055:
[----:B------:R0:W5:Y:S01]  /*fcc0*/  LDG.E.64 R16, desc[UR36][R2.64] ;  /* 0x0000002402107981 */ /* 0x000162000c1e1b00 */
[----:B------:R-:W-:Y:S05]  /*fcd0*/  BRA `(.L_x_3046) ;  /* 0x0000000800687947 */ /* 0x000fea0003800000 */
.L_x_3054:
[----:B------:R-:W-:-:S09]  /*fce0*/  UISETP.NE.AND UP0, UPT, UR4, 0xf, UPT ;  /* 0x0000000f0400788c */ /* 0x000fd2000bf05270 */
[----:B------:R-:W-:Y:S05]  /*fcf0*/  BRA.U !UP0, `(.L_x_3056) ;  /* 0x00000001089c7547 */ /* 0x000fea000b800000 */
[----:B------:R-:W-:-:S09]  /*fd00*/  UISETP.NE.AND UP0, UPT, UR4, 0x17, UPT ;  /* 0x000000170400788c */ /* 0x000fd2000bf05270 */
[----:B------:R-:W-:Y:S05]  /*fd10*/  BRA.U !UP0, `(.L_x_3057) ;  /* 0x00000001085c7547 */ /* 0x000fea000b800000 */
[----:B------:R-:W-:-:S09]  /*fd20*/  UISETP.NE.AND UP0, UPT, UR4, 0x18, UPT ;  /* 0x000000180400788c */ /* 0x000fd2000bf05270 */
[----:B------:R-:W-:Y:S05]  /*fd30*/  BRA.U UP0, `(.L_x_3045) ;  /* 0x0000000500f47547 */ /* 0x000fea000b800000 */
[----:B------:R-:W2:Y:S01]  /*fd40*/  LDG.E.U8 R0, desc[UR36][R2.64] ;  /* 0x0000002402007981 */ /* 0x000ea2000c1e1100 */
[----:B------:R-:W-:Y:S02]  /*fd50*/  HFMA2 R6, -RZ, RZ, 0, 1.847743988037109375e-06 ;  /* 0x0000001fff067431 */ /* 0x000fe400000001ff */
        /* <DEDUP_REMOVED lines=8> */
[----:B------:R-:W-:Y:S01]  /*fde0*/  IMAD.SHL.U32 R7, R5, 0x800000, RZ ;  /* 0x0080000005077824 */ /* 0x000fe200078e00ff */
[----:B------:R-:W-:-:S04]  /*fdf0*/  IADD3 R5, PT, PT, R4, 0x1000000, RZ ;  /* 0x0100000004057810 */ /* 0x000fc80007ffe0ff */
[----:B------:R-:W-:Y:S02]  /*fe00*/  LEA.HI R6, R6, -R7, RZ, 0x1c ;  /* 0x8000000706067211 */ /* 0x000fe400078fe0ff */
[----:B------:R-:W-:-:S03]  /*fe10*/  SHF.R.S32.HI R5, RZ, 0x8, R5 ;  /* 0x00000008ff057819 */ /* 0x000fc60000011405 */
[----:B------:R-:W-:-:S05]  /*fe20*/  VIADD R6, R6, 0x3c000000 ;  /* 0x3c00000006067836 */ /* 0x000fca0000000000 */
[----:B------:R-:W-:-:S04]  /*fe30*/  LOP3.LUT R5, R6, 0x7f800000, R5, 0xf8, !PT ;  /* 0x7f80000006057812 */ /* 0x000fc800078ef805 */
[----:B------:R-:W-:-:S04]  /*fe40*/  SEL R5, R5, RZ, P0 ;  /* 0x000000ff05057207 */ /* 0x000fc80000000000 */
[----:B------:R-:W-:-:S05]  /*fe50*/  LOP3.LUT R5, R5, 0x80000000, R0, 0xf8, !PT ;  /* 0x8000000005057812 */ /* 0x000fca00078ef800 */
[----:B------:R-:W-:-:S04]  /*fe60*/  FMUL.FTZ R5, R5, 1 ;  /* 0x3f80000005057820 */ /* 0x000fc80000410000 */
[----:B------:R1:W2:Y:S01]  /*fe70*/  F2F.F64.F32 R16, R5 ;  /* 0x0000000500107310 */ /* 0x0002a20000201800 */
[----:B------:R-:W-:Y:S05]  /*fe80*/  BRA `(.L_x_3046) ;  /* 0x0000000400fc7947 */ /* 0x000fea0003800000 */
.L_x_3057:
        /* <DEDUP_REMOVED lines=12> */
[----:B------:R3:W4:Y:S01]  /*ff50*/  F2F.F64.F32 R16, R0 ;  /* 0x0000000000107310 */ /* 0x0007220000201800 */
[----:B------:R-:W-:Y:S05]  /*ff60*/  BRA `(.L_x_3046) ;  /* 0x0000000400c47947 */ /* 0x000fea0003800000 */
.L_x_3056:
[----:B------:R-:W2:Y:S02]  /*ff70*/  LDG.E.U16 R0, desc[UR36][R2.64] ;  /* 0x0000002402007981 */ /* 0x000ea4000c1e1500 */
[----:B--2---:R-:W-:-:S05]  /*ff80*/  SHF.L.U32 R0, R0, 0x10, RZ ;  /* 0x0000001000007819 */ /* 0x004fca00000006ff */
[----:B------:R-:W-:-:S04]  /*ff90*/  FMUL.FTZ R0, R0, 1 ;  /* 0x3f80000000007820 */ /* 0x000fc80000410000 */
[----:B------:R0:W1:Y:S01]  /*ffa0*/  F2F.F64.F32 R16, R0 ;  /* 0x0000000000107310 */ /* 0x0000620000201800 */
[----:B------:R-:W-:Y:S05]  /*ffb0*/  BRA `(.L_x_3046) ;  /* 0x0000000400b07947 */ /* 0x000fea0003800000 */
.L_x_3053:
        /* <DEDUP_REMOVED lines=11> */
.L_x_3060:
        /* <DEDUP_REMOVED lines=21> */
.L_x_3062:
[----:B------:R-:W-:Y:S05]  /*101c0*/  BSYNC.RECONVERGENT B0 ;  /* 0x0000000000007941 */ /* 0x000fea0003800200 */
.L_x_3061:
[----:B------:R-:W-:Y:S01]  /*101d0*/  IMAD.SHL.U32 R0, R0, 0x100000, RZ ;  /* 0x0010000000007824 */ /* 0x000fe200078e00ff */
[----:B------:R-:W-:-:S04]  /*101e0*/  LEA R2, R2, 0x3b800000, 0x17 ;  /* 0x3b80000002027811 */ /* 0x000fc800078eb8ff */
[----:B------:R-:W-:-:S05]  /*101f0*/  LOP3.LUT R0, R2, R0, R7, 0xfe, !PT ;  /* 0x0000000002007212 */ /* 0x000fca00078efe07 */
[----:B------:R-:W-:-:S04]  /*10200*/  FMUL.FTZ R0, R0, 1 ;  /* 0x3f80000000007820 */ /* 0x000fc80000410000 */
[----:B------:R0:W1:Y:S01]  /*10210*/  F2F.F64.F32 R16, R0 ;  /* 0x0000000000107310 */ /* 0x0000620000201800 */
[----:B------:R-:W-:Y:S05]  /*10220*/  BRA `(.L_x_3046) ;  /* 0x0000000400147947 */ /* 0x000fea0003800000 */
.L_x_3059:
        /* <DEDUP_REMOVED lines=21> */
.L_x_3064:
[----:B------:R-:W-:Y:S05]  /*10380*/  BSYNC.RECONVERGENT B0 ;  /* 0x0000000000007941 */ /* 0x000fea0003800200 */
.L_x_3063:
[----:B------:R-:W-:Y:S02]  /*10390*/  SHF.L.U32 R0, R0, 0x15, RZ ;  /* 0x0000001500007819 */ /* 0x000fe400000006ff */
[----:B------:R-:W-:-:S04]  /*103a0*/  LEA R2, R2, 0x37800000, 0x17 ;  /* 0x3780000002027811 */ /* 0x000fc800078eb8ff */
[----:B------:R-:W-:-:S05]  /*103b0*/  LOP3.LUT R0, R2, R0, R7, 0xfe, !PT ;  /* 0x0000000002007212 */ /* 0x000fca00078efe07 */
[----:B------:R-:W-:-:S04]  /*103c0*/  FMUL.FTZ R0, R0, 1 ;  /* 0x3f80000000007820 */ /* 0x000fc80000410000 */
[----:B------:R0:W1:Y:S01]  /*103d0*/  F2F.F64.F32 R16, R0 ;  /* 0x0000000000107310 */ /* 0x0000620000201800 */
[----:B------:R-:W-:Y:S05]  /*103e0*/  BRA `(.L_x_3046) ;  /* 0x0000000000a47947 */ /* 0x000fea0003800000 */
.L_x_3058:
        /* <DEDUP_REMOVED lines=18> */
.L_x_3045:
[----:B------:R-:W-:Y:S01]  /*10510*/  MOV R2, 0x0 ;  /* 0x0000000000027802 */ /* 0x000fe20000000f00 */
[----:B------:R-:W0:Y:S01]  /*10520*/  LDCU.64 UR4, c[0x4][0x128] ;  /* 0x01002500ff0477ac */ /* 0x000e220008000a00 */
[----:B------:R-:W-:Y:S02]  /*10530*/  HFMA2 R8, -RZ, RZ, 0, 4.64916229248046875e-06 ;  /* 0x0000004eff087431 */ /* 0x000fe400000001ff */
[----:B------:R-:W-:Y:S01]  /*10540*/  IMAD.MOV.U32 R12, RZ, RZ, 0x1 ;  /* 0x00000001ff0c7424 */ /* 0x000fe200078e00ff */
[----:B------:R-:W-:Y:S01]  /*10550*/  MOV R13, RZ ;  /* 0x000000ff000d7202 */ /* 0x000fe20000000f00 */
[----:B------:R-:W1:Y:S01]  /*10560*/  LDCU.64 UR6, c[0x4][0x130] ;  /* 0x01002600ff0677ac */ /* 0x000e620008000a00 */
[----:B------:R-:W2:Y:S01]  /*10570*/  LDC.64 R2, c[0x4][R2] ;  /* 0x0100000002027b82 */ /* 0x000ea20000000a00 */
[----:B------:R-:W3:Y:S01]  /*10580*/  LDCU.64 UR8, c[0x4][0x8] ;  /* 0x01000100ff0877ac */ /* 0x000ee20008000a00 */
[----:B0-----:R-:W-:Y:S01]  /*10590*/  MOV R4, UR4 ;  /* 0x0000000400047c02 */ /* 0x001fe20008000f00 */
[----:B------:R-:W-:Y:S01]  /*105a0*/  IMAD.U32 R5, RZ, RZ, UR5 ;  /* 0x00000005ff057e24 */ /* 0x000fe2000f8e00ff */
[----:B-1----:R-:W-:Y:S01]  /*105b0*/  MOV R6, UR6 ;  /* 0x0000000600067c02 */ /* 0x002fe20008000f00 */
[----:B------:R-:W-:Y:S01]  /*105c0*/  IMAD.U32 R7, RZ, RZ, UR7 ;  /* 0x00000007ff077e24 */ /* 0x000fe2000f8e00ff */
[----:B---3--:R-:W-:Y:S01]  /*105d0*/  MOV R10, UR8 ;  /* 0x00000008000a7c02 */ /* 0x008fe20008000f00 */
[----:B------:R-:W-:-:S07]  /*105e0*/  IMAD.U32 R11, RZ, RZ, UR9 ;  /* 0x00000009ff0b7e24 */ /* 0x000fce000f8e00ff */
[----:B------:R-:W-:-:S07]  /*105f0*/  LEPC R20, `(.L_x_3067) ;  /* 0x000000001014794e */ /* 0x000fce0000000000 */
[----:B--2---:R-:W-:Y:S05]  /*10600*/  CALL.ABS.NOINC R2 ;  /* 0x0000000002007343 */ /* 0x004fea0003c00000 */
.L_x_3067:
[----:B------:R-:W-:Y:S01]  /*10610*/  CS2R R16, SRZ ;  /* 0x0000000000107805 */ /* 0x000fe2000001ff00 */
[----:B------:R-:W-:Y:S06]  /*10620*/  BRA `(.L_x_3046) ;  /* 0x0000000000147947 */ /* 0x000fec0003800000 */
.L_x_3066:
[----:B------:R-:W2:Y:S02]  /*10630*/  LDG.E.64 R16, desc[UR36][R2.64] ;  /* 0x0000002402107981 */ /* 0x000ea4000c1e1b00 */
[----:B--2---:R-:W0:Y:S01]  /*10640*/  I2F.F64.U64 R16, R16 ;  /* 0x0000001000107312 */ /* 0x004e220000301800 */
[----:B------:R-:W-:Y:S05]  /*10650*/  BRA `(.L_x_3046) ;  /* 0x0000000000087947 */ /* 0x000fea0003800000 */
.L_x_3065:
[----:B------:R-:W2:Y:S02]  /*10660*/  LDG.E R2, desc[UR36][R2.64] ;  /* 0x0000002402027981 */ /* 0x000ea4000c1e1900 */
[----:B--2---:R0:W1:Y:S02]  /*10670*/  I2F.F64.U32 R16, R2 ;  /* 0x0000000200107312 */ /* 0x0040640000201800 */
.L_x_3046:
[----:B------:R-:W-:Y:S05]  /*10680*/  BSYNC.RECONVERGENT B6 ;  /* 0x0000000000067941 */ /* 0x000fea0003800200 */
.L_x_3040:
[----:B------:R-:W3:Y:S01]  /*10690*/  LDCU.64 UR6, c[0x0][0x5f8] ;  /* 0x0000bf00ff0677ac */ /* 0x000ee20008000a00 */
[----:B------:R-:W-:Y:S01]  /*106a0*/  BSSY.RECONVERGENT B6, `(.L_x_3068) ;  /* 0x00000ec000067945 */ /* 0x000fe20003800200 */
[----:B------:R-:W-:-:S04]  /*106b0*/  UPRMT UR4, UR40, 0x7772, URZ ;  /* 0x0000777228047896 */ /* 0x000fc800080000ff */
[----:B------:R-:W-:Y:S01]  /*106c0*/  UISETP.GT.AND UP0, UPT, UR4, 0x9, UPT ;  /* 0x000000090400788c */ /* 0x000fe2000bf04270 */
[----:B---3--:R-:W-:-:S05]  /*106d0*/  IADD3 R18, P0, PT, R18, UR6, RZ ;  /* 0x0000000612127c10 */ /* 0x008fca000ff1e0ff */
        /* <DEDUP_REMOVED lines=10> */
[----:B0-----:R-:W3:Y:S02]  /*10780*/  LDG.E.S8 R2, desc[UR36][R18.64] ;  /* 0x0000002412027981 */ /* 0x001ee4000c1e1300 */
[----:B---3--:R-:W0:Y:S01]  /*10790*/  I2F.F64.S16 R2, R2 ;  /* 0x0000000200027312 */ /* 0x008e220000101c00 */
[----:B------:R-:W-:Y:S05]  /*107a0*/  BRA `(.L_x_3074) ;  /* 0x0000000c006c7947 */ /* 0x000fea0003800000 */
.L_x_3072:
[----:B0-----:R-:W3:Y:S02]  /*107b0*/  LDG.E.U8 R2, desc[UR36][R18.64] ;  /* 0x0000002412027981 */ /* 0x001ee4000c1e1100 */
[----:B---3--:R-:W0:Y:S01]  /*107c0*/  I2F.F64.U16 R2, R2 ;  /* 0x0000000200027312 */ /* 0x008e220000101800 */
[----:B------:R-:W-:Y:S05]  /*107d0*/  BRA `(.L_x_3074) ;  /* 0x0000000c00607947 */ /* 0x000fea0003800000 */
.L_x_3071:
[----:B------:R-:W-:-:S09]  /*107e0*/  UISETP.NE.AND UP0, UPT, UR4, 0x2, UPT ;  /* 0x000000020400788c */ /* 0x000fd2000bf05270 */
[----:B------:R-:W-:Y:S05]  /*107f0*/  BRA.U !UP0, `(.L_x_3075) ;  /* 0x0000000108287547 */ /* 0x000fea000b800000 */
[----:B------:R-:W-:-:S09]  /*10800*/  UISETP.NE.AND UP0, UPT, UR4, 0x3, UPT ;  /* 0x000000030400788c */ /* 0x000fd2000bf05270 */
[----:B------:R-:W-:Y:S05]  /*10810*/  BRA.U !UP0, `(.L_x_3076) ;  /* 0x0000000108147547 */ /* 0x000fea000b800000 */
[----:B------:R-:W-:-:S09]  /*10820*/  UISETP.NE.AND UP0, UPT, UR4, 0x4, UPT ;  /* 0x000000040400788c */ /* 0x000fd2000bf05270 */
[----:B------:R-:W-:Y:S05]  /*10830*/  BRA.U UP0, `(.L_x_3073) ;  /* 0x0000000900ec7547 */ /* 0x000fea000b800000 */
[----:B0-----:R-:W3:Y:S02]  /*10840*/  LDG.E.64 R2, desc[UR36][R18.64] ;  /* 0x0000002412027981 */ /* 0x001ee4000c1e1b00 */
[----:B---3--:R-:W0:Y:S01]  /*10850*/  I2F.F64.S64 R2, R2 ;  /* 0x0000000200027312 */ /* 0x008e220000301c00 */
[----:B------:R-:W-:Y:S05]  /*10860*/  BRA `(.L_x_3074) ;  /* 0x0000000c003c7947 */ /* 0x000fea0003800000 */
.L_x_3076:
[----:B0-----:R-:W3:Y:S02]  /*10870*/  LDG.E R2, desc[UR36][R18.64] ;  /* 0x0000002412027981 */ /* 0x001ee4000c1e1900 */
[----:B---3--:R-:W3:Y:S01]  /*10880*/  I2F.F64 R2, R2 ;  /* 0x0000000200027312 */ /* 0x008ee20000201c00 */
[----:B------:R-:W-:Y:S05]  /*10890*/  BRA `(.L_x_3074) ;  /* 0x0000000c00307947 */ /* 0x000fea0003800000 */
.L_x_3075:
[----:B0-----:R-:W3:Y:S02]  /*108a0*/  LDG.E.U16 R2, desc[UR36][R18.64] ;  /* 0x0000002412027981 */ /* 0x001ee4000c1e1500 */
[----:B---3--:R-:W0:Y:S01]  /*108b0*/  I2F.F64.S16 R2, R2 ;  /* 0x0000000200027312 */ /* 0x008e220000101c00 */
[----:B------:R-:W-:Y:S05]  /*108c0*/  BRA `(.L_x_3074) ;  /* 0x0000000c00247947 */ /* 0x000fea0003800000 */
.L_x_3070:
[----:B------:R-:W-:-:S09]  /*108d0*/  UISETP.GT.AND UP0, UPT, UR4, 0x6, UPT ;  /* 0x000000060400788c */ /* 0x000fd2000bf04270 */
[----:B------:R-:W-:Y:S05]  /*108e0*/  BRA.U UP0, `(.L_x_3077) ;  /* 0x0000000100347547 */ /* 0x000fea000b800000 */
[----:B------:R-:W-:-:S09]  /*108f0*/  UISETP.NE.AND UP0, UPT, UR4, 0x5, UPT ;  /* 0x000000050400788c */ /* 0x000fd2000bf05270 */
[----:B------:R-:W-:Y:S05]  /*10900*/  BRA.U !UP0, `(.L_x_3078) ;  /* 0x0000000108187547 */ /* 0x000fea000b800000 */
[----:B------:R-:W-:-:S09]  /*10910*/  UISETP.NE.AND UP0, UPT, UR4, 0x6, UPT ;  /* 0x000000060400788c */ /* 0x000fd2000bf05270 */
[----:B------:R-:W-:Y:S05]  /*10920*/  BRA.U UP0, `(.L_x_3073) ;  /* 0x0000000900b07547 */ /* 0x000fea000b800000 */
[----:B0-----:R-:W3:Y:S02]  /*10930*/  LDG.E R2, desc[UR36][R18.64] ;  /* 0x0000002412027981 */ /* 0x001ee4000c1e1900 */
[----:B---3--:R-:W-:-:S06]  /*10940*/  FMUL.FTZ R2, R2, 1 ;  /* 0x3f80000002027820 */ /* 0x008fcc0000410000 */
[----:B------:R-:W0:Y:S01]  /*10950*/  F2F.F64.F32 R2, R2 ;  /* 0x0000000200027310 */ /* 0x000e220000201800 */
[----:B------:R-:W-:Y:S05]  /*10960*/  BRA `(.L_x_3074) ;  /* 0x0000000800fc7947 */ /* 0x000fea0003800000 */
.L_x_3078:
[----:B0-----:R-:W3:Y:S02]  /*10970*/  LDG.E.U16 R0, desc[UR36][R18.64] ;  /* 0x0000002412007981 */ /* 0x001ee4000c1e1500 */
[----:B---3--:R-:W-:-:S05]  /*10980*/  HADD2.F32 R0, -RZ, R0.H0_H0 ;  /* 0x20000000ff007230 */ /* 0x008fca0000004100 */
[----:B------:R-:W-:-:S04]  /*10990*/  FMUL.FTZ R0, R0, 1 ;  /* 0x3f80000000007820 */ /* 0x000fc80000410000 */
[----:B------:R0:W3:Y:S01]  /*109a0*/  F2F.F64.F32 R2, R0 ;  /* 0x0000000000027310 */ /* 0x0000e20000201800 */
[----:B------:R-:W-:Y:S05]  /*109b0*/  BRA `(.L_x_3074) ;  /* 0x0000000800e87947 */ /* 0x000fea0003800000 */
.L_x_3077:
[----:B------:R-:W-:-:S09]  /*109c0*/  UISETP.NE.AND UP0, UPT, UR4, 0x7, UPT ;  /* 0x000000070400788c */ /* 0x000fd2000bf05270 */
[----:B------:R-:W-:Y:S05]  /*109d0*/  BRA.U !UP0, `(.L_x_3079) ;  /* 0x0000000108347547 */ /* 0x000fea000b800000 */
[----:B------:R-:W-:-:S09]  /*109e0*/  UISETP.NE.AND UP0, UPT, UR4, 0x8, UPT ;  /* 0x000000080400788c */ /* 0x000fd2000bf05270 */
[----:B------:R-:W-:Y:S05]  /*109f0*/  BRA.U !UP0, `(.L_x_3080) ;  /* 0x0000000108187547 */ /* 0x000fea000b800000 */
[----:B------:R-:W-:-:S09]  /*10a00*/  UISETP.NE.AND UP0, UPT, UR4, 0x9, UPT ;  /* 0x000000090400788c */ /* 0x000fd2000bf05270 */
[----:B------:R-:W-:Y:S05]  /*10a10*/  BRA.U UP0, `(.L_x_3073) ;  /* 0x0000000900747547 */ /* 0x000fea000b800000 */
[----:B------:R-:W0:Y:S02]  /*10a20*/  LDG.E R18, desc[UR36][R18.64] ;  /* 0x0000002412127981 */ /* 0x000e24000c1e1900 */
[----:B0-----:R-:W-:-:S06]  /*10a30*/  FMUL.FTZ R2, R18, 1 ;  /* 0x3f80000012027820 */ /* 0x001fcc0000410000 */
[----:B------:R-:W0:Y:S01]  /*10a40*/  F2F.F64.F32 R2, R2 ;  /* 0x0000000200027310 */ /* 0x000e220000201800 */
[----:B------:R-:W-:Y:S05]  /*10a50*/  BRA `(.L_x_3074) ;  /* 0x0000000800c07947 */ /* 0x000fea0003800000 */
.L_x_3080:
[----:B------:R-:W0:Y:S02]  /*10a60*/  LDG.E.U16 R18, desc[UR36][R18.64] ;  /* 0x0000002412127981 */ /* 0x000e24000c1e1500 */
[----:B0-----:R-:W-:-:S05]  /*10a70*/  HADD2.F32 R0, -RZ, R18.H0_H0 ;  /* 0x20000012ff007230 */ /* 0x001fca0000004100 */
[----:B------:R-:W-:-:S04]  /*10a80*/  FMUL.FTZ R0, R0, 1 ;  /* 0x3f80000000007820 */ /* 0x000fc80000410000 */
[----:B------:R0:W3:Y:S01]  /*10a90*/  F2F.F64.F32 R2, R0 ;  /* 0x0000000000027310 */ /* 0x0000e20000201800 */
[----:B------:R-:W-:Y:S05]  /*10aa0*/  BRA `(.L_x_3074) ;  /* 0x0000000800ac7947 */ /* 0x000fea0003800000 */
.L_x_3079:
[----:B0-----:R0:W5:Y:S01]  /*10ab0*/  LDG.E.64 R2, desc[UR36][R18.64] ;  /* 0x0000002412027981 */ /* 0x001162000c1e1b00 */
[----:B------:R-:W-:Y:S05]  /*10ac0*/  BRA `(.L_x_3074) ;  /* 0x0000000800a47947 */ /* 0x000fea0003800000 */
.L_x_3069:
        /* <DEDUP_REMOVED lines=9> */
[----:B0-----:R-:W-:Y:S01]  /*10b60*/  HFMA2 R2, -RZ, RZ, 0, 0 ;  /* 0x00000000ff027431 */ /* 0x001fe200000001ff */
[----:B---3--:R-:W-:-:S04]  /*10b70*/  ISETP.NE.AND P0, PT, R18, RZ, PT ;  /* 0x000000ff1200720c */ /* 0x008fc80003f05270 */
[----:B------:R-:W-:Y:S01]  /*10b80*/  FSEL R3, RZ, 1.875, !P0 ;  /* 0x3ff00000ff037808 */ /* 0x000fe20004000000 */
[----:B------:R-:W-:Y:S08]  /*10b90*/  BRA `(.L_x_3074) ;  /* 0x0000000800707947 */ /* 0x000ff00003800000 */
.L_x_3083:
[----:B0-----:R0:W5:Y:S01]  /*10ba0*/  LDG.E.64 R2, desc[UR36][R18.64] ;  /* 0x0000002412027981 */ /* 0x001162000c1e1b00 */
[----:B------:R-:W-:Y:S05]  /*10bb0*/  BRA `(.L_x_3074) ;  /* 0x0000000800687947 */ /* 0x000fea0003800000 */
.L_x_3082:
[----:B------:R-:W-:-:S09]  /*10bc0*/  UISETP.NE.AND UP0, UPT, UR4, 0xf, UPT ;  /* 0x0000000f0400788c */ /* 0x000fd2000bf05270 */
[----:B------:R-:W-:Y:S05]  /*10bd0*/  BRA.U !UP0, `(.L_x_3084) ;  /* 0x00000001089c7547 */ /* 0x000fea000b800000 */
[----:B------:R-:W-:-:S09]  /*10be0*/  UISETP.NE.AND UP0, UPT, UR4, 0x17, UPT ;  /* 0x000000170400788c */ /* 0x000fd2000bf05270 */
[----:B------:R-:W-:Y:S05]  /*10bf0*/  BRA.U !UP0, `(.L_x_3085) ;  /* 0x00000001085c7547 */ /* 0x000fea000b800000 */
[----:B------:R-:W-:-:S09]  /*10c00*/  UISETP.NE.AND UP0, UPT, UR4, 0x18, UPT ;  /* 0x000000180400788c */ /* 0x000fd2000bf05270 */
[----:B------:R-:W-:Y:S05]  /*10c10*/  BRA.U UP0, `(.L_x_3073) ;  /* 0x0000000500f47547 */ /* 0x000fea000b800000 */
[----:B0-----:R-:W3:Y:S01]  /*10c20*/  LDG.E.U8 R0, desc[UR36][R18.64] ;  /* 0x0000002412007981 */ /* 0x001ee2000c1e1100 */
[----:B------:R-:W-:Y:S01]  /*10c30*/  MOV R4, 0x1f ;  /* 0x0000001f00047802 */ /* 0x000fe20000000f00 */
[----:B---3--:R-:W-:-:S05]  /*10c40*/  IMAD.SHL.U32 R0, R0, 0x1000000, RZ ;  /* 0x0100000000007824 */ /* 0x008fca00078e00ff */
[C---:B------:R-:W-:Y:S02]  /*10c50*/  LOP3.LUT R2, R0.reuse, 0x7f000000, RZ, 0xc0, !PT ;  /* 0x7f00000000027812 */ /* 0x040fe400078ec0ff */
[----:B------:R-:W-:Y:S02]  /*10c60*/  LOP3.LUT P0, RZ, R0, 0x7f000000, RZ, 0xc0, !PT ;  /* 0x7f00000000ff7812 */ /* 0x000fe4000780c0ff */
[----:B------:R-:W0:Y:S02]  /*10c70*/  FLO.U32 R3, R2 ;  /* 0x0000000200037300 */ /* 0x000e2400000e0000 */
[----:B0-----:R-:W-:-:S05]  /*10c80*/  IMAD.MOV R3, RZ, RZ, -R3 ;  /* 0x000000ffff037224 */ /* 0x001fca00078e0a03 */
[----:B------:R-:W-:-:S04]  /*10c90*/  VIADDMNMX.U32 R3, R3, R4, 0x4, !PT ;  /* 0x0000000403037446 */ /* 0x000fc80007800004 */
[----:B------:R-:W-:-:S04]  /*10ca0*/  IADD3 R3, PT, PT, R3, -0x4, RZ ;  /* 0xfffffffc03037810 */ /* 0x000fc80007ffe0ff */
[C---:B------:R-:W-:Y:S01]  /*10cb0*/  SHF.L.U32 R4, R2.reuse, R3, RZ ;  /* 0x0000000302047219 */ /* 0x040fe200000006ff */
[----:B-1----:R-:W-:Y:S01]  /*10cc0*/  IMAD.SHL.U32 R5, R3, 0x800000, RZ ;  /* 0x0080000003057824 */ /* 0x002fe200078e00ff */
[----:B------:R-:W-:-:S04]  /*10cd0*/  IADD3 R3, PT, PT, R2, 0x1000000, RZ ;  /* 0x0100000002037810 */ /* 0x000fc80007ffe0ff */
        /* <DEDUP_REMOVED lines=9> */
.L_x_3085:
[----:B0-----:R-:W3:Y:S02]  /*10d70*/  LDG.E.U8 R3, desc[UR36][R18.64] ;  /* 0x0000002412037981 */ /* 0x001ee4000c1e1100 */
[C---:B---3--:R-:W-:Y:S01]  /*10d80*/  SHF.L.U32 R0, R3.reuse, 0x19, RZ ;  /* 0x0000001903007819 */ /* 0x048fe200000006ff */
        /* <DEDUP_REMOVED lines=12> */
.L_x_3084:
[----:B0-----:R-:W3:Y:S02]  /*10e50*/  LDG.E.U16 R0, desc[UR36][R18.64] ;  /* 0x0000002412007981 */ /* 0x001ee4000c1e1500 */
[----:B---3--:R-:W-:-:S05]  /*10e60*/  SHF.L.U32 R0, R0, 0x10, RZ ;  /* 0x0000001000007819 */ /* 0x008fca00000006ff */
[----:B------:R-:W-:-:S04]  /*10e70*/  FMUL.FTZ R0, R0, 1 ;  /* 0x3f80000000007820 */ /* 0x000fc80000410000 */
[----:B------:R0:W3:Y:S01]  /*10e80*/  F2F.F64.F32 R2, R0 ;  /* 0x0000000000027310 */ /* 0x0000e20000201800 */
[----:B------:R-:W-:Y:S05]  /*10e90*/  BRA `(.L_x_3074) ;  /* 0x0000000400b07947 */ /* 0x000fea0003800000 */
.L_x_3081:
        /* <DEDUP_REMOVED lines=8> */
[----:B0-----:R-:W3:Y:S02]  /*10f20*/  LDG.E.U16 R2, desc[UR36][R18.64] ;  /* 0x0000002412027981 */ /* 0x001ee4000c1e1500 */
[----:B---3--:R-:W0:Y:S01]  /*10f30*/  I2F.F64.U16 R2, R2 ;  /* 0x0000000200027312 */ /* 0x008e220000101800 */
[----:B------:R-:W-:Y:S05]  /*10f40*/  BRA `(.L_x_3074) ;  /* 0x0000000400847947 */ /* 0x000fea0003800000 */
.L_x_3088:
[----:B------:R-:W3:Y:S01]  /*10f50*/  LDG.E.U8 R18, desc[UR36][R18.64] ;  /* 0x0000002412127981 */ /* 0x000ee2000c1e1100 */
[----:B0-----:R-:W-:Y:S02]  /*10f60*/  CS2R R2, SRZ ;  /* 0x0000000000027805 */ /* 0x001fe4000001ff00 */
[----:B---3--:R-:W-:-:S13]  /*10f70*/  ISETP.NE.AND P0, PT, R18, RZ, PT ;  /* 0x000000ff1200720c */ /* 0x008fda0003f05270 */
        /* <DEDUP_REMOVED lines=14> */
[----:B-1----:R-:W-:Y:S02]  /*11060*/  IADD3 R5, PT, PT, R3, -0x1c, RZ ;  /* 0xffffffe403057810 */ /* 0x002fe40007ffe0ff */
[----:B------:R-:W-:Y:S02]  /*11070*/  IADD3 R2, PT, PT, R2, 0x1d, -R3 ;  /* 0x0000001d02027810 */ /* 0x000fe40007ffe803 */
[----:B------:R-:W-:-:S04]  /*11080*/  SHF.L.U32 R5, R0, R5, RZ ;  /* 0x0000000500057219 */ /* 0x000fc800000006ff */
[----:B------:R-:W-:-:S07]  /*11090*/  LOP3.LUT R0, R5, 0x7, RZ, 0xc0, !PT ;  /* 0x0000000705007812 */ /* 0x000fce00078ec0ff */
.L_x_3090:
[----:B------:R-:W-:Y:S05]  /*110a0*/  BSYNC.RECONVERGENT B0 ;  /* 0x0000000000007941 */ /* 0x000fea0003800200 */
.L_x_3089:
[----:B------:R-:W-:Y:S01]  /*110b0*/  IMAD.SHL.U32 R0, R0, 0x100000, RZ ;  /* 0x0010000000007824 */ /* 0x000fe200078e00ff */
[----:B------:R-:W-:-:S04]  /*110c0*/  LEA R2, R2, 0x3b800000, 0x17 ;  /* 0x3b80000002027811 */ /* 0x000fc800078eb8ff */
[----:B------:R-:W-:-:S05]  /*110d0*/  LOP3.LUT R0, R2, R0, R7, 0xfe, !PT ;  /* 0x0000000002007212 */ /* 0x000fca00078efe07 */
[----:B------:R-:W-:-:S04]  /*110e0*/  FMUL.FTZ R0, R0, 1 ;  /* 0x3f80000000007820 */ /* 0x000fc80000410000 */
[----:B------:R0:W3:Y:S01]  /*110f0*/  F2F.F64.F32 R2, R0 ;  /* 0x0000000000027310 */ /* 0x0000e20000201800 */
[----:B------:R-:W-:Y:S05]  /*11100*/  BRA `(.L_x_3074) ;  /* 0x0000000400147947 */ /* 0x000fea0003800000 */
.L_x_3087:
[----:B------:R-:W3:Y:S01]  /*11110*/  LDG.E.U8 R18, desc[UR36][R18.64] ;  /* 0x0000002412127981 */ /* 0x000ee2000c1e1100 */
[----:B0-----:R-:W-:Y:S02]  /*11120*/  CS2R R2, SRZ ;  /* 0x0000000000027805 */ /* 0x001fe4000001ff00 */
        /* <DEDUP_REMOVED lines=16> */
[----:B-1----:R-:W-:-:S05]  /*11230*/  VIADD R5, R3, 0xffffffe3 ;  /* 0xffffffe303057836 */ /* 0x002fca0000000000 */
[----:B------:R-:W-:-:S04]  /*11240*/  SHF.L.U32 R5, R0, R5, RZ ;  /* 0x0000000500057219 */ /* 0x000fc800000006ff */
[----:B------:R-:W-:-:S07]  /*11250*/  LOP3.LUT R0, R5, 0x3, RZ, 0xc0, !PT ;  /* 0x0000000305007812 */ /* 0x000fce00078ec0ff */
.L_x_3092:
[----:B------:R-:W-:Y:S05]  /*11260*/  BSYNC.RECONVERGENT B0 ;  /* 0x0000000000007941 */ /* 0x000fea0003800200 */
.L_x_3091:
[----:B------:R-:W-:Y:S02]  /*11270*/  SHF.L.U32 R0, R0, 0x15, RZ ;  /* 0x0000001500007819 */ /* 0x000fe400000006ff */
[----:B------:R-:W-:-:S04]  /*11280*/  LEA R2, R2, 0x37800000, 0x17 ;  /* 0x3780000002027811 */ /* 0x000fc800078eb8ff */
[----:B------:R-:W-:-:S05]  /*11290*/  LOP3.LUT R0, R2, R0, R7, 0xfe, !PT ;  /* 0x0000000002007212 */ /* 0x000fca00078efe07 */
[----:B------:R-:W-:-:S04]  /*112a0*/  FMUL.FTZ R0, R0, 1 ;  /* 0x3f80000000007820 */ /* 0x000fc80000410000 */
[----:B------:R0:W3:Y:S01]  /*112b0*/  F2F.F64.F32 R2, R0 ;  /* 0x0000000000027310 */ /* 0x0000e20000201800 */
[----:B------:R-:W-:Y:S05]  /*112c0*/  BRA `(.L_x_3074) ;  /* 0x0000000000a47947 */ /* 0x000fea0003800000 */
.L_x_3086:
[----:B------:R-:W-:-:S09]  /*112d0*/  UISETP.NE.AND UP0, UPT, UR4, 0x1c, UPT ;  /* 0x0000001c0400788c */ /* 0x000fd2000bf05270 */
[----:B------:R-:W-:Y:S05]  /*112e0*/  BRA.U !UP0, `(.L_x_3093) ;  /* 0x0000000108947547 */ /* 0x000fea000b800000 */
[----:B------:R-:W-:-:S09]  /*112f0*/  UISETP.NE.AND UP0, UPT, UR4, 0x1d, UPT ;  /* 0x0000001d0400788c */ /* 0x000fd2000bf05270 */
[----:B------:R-:W-:Y:S05]  /*11300*/  BRA.U !UP0, `(.L_x_3094) ;  /* 0x0000000108807547 */ /* 0x000fea000b800000 */
[----:B------:R-:W-:-:S09]  /*11310*/  UISETP.NE.AND UP0, UPT, UR4, 0x2c, UPT ;  /* 0x0000002c0400788c */ /* 0x000fd2000bf05270 */
[----:B------:R-:W-:Y:S05]  /*11320*/  BRA.U UP0, `(.L_x_3073) ;  /* 0x0000000100307547 */ /* 0x000fea000b800000 */
[----:B0-----:R-:W3:Y:S01]  /*11330*/  LDG.E.U8 R0, desc[UR36][R18.64] ;  /* 0x0000002412007981 */ /* 0x001ee2000c1e1100 */
        /* <DEDUP_REMOVED lines=11> */
.L_x_3073:
[----:B0-----:R-:W-:Y:S01]  /*113f0*/  MOV R2, 0x0 ;  /* 0x0000000000027802 */ /* 0x001fe20000000f00 */
[----:B------:R-:W0:Y:S01]  /*11400*/  LDCU.64 UR4, c[0x4][0x128] ;  /* 0x01002500ff0477ac */ /* 0x000e220008000a00 */
[----:B------:R-:W-:Y:S02]  /*11410*/  HFMA2 R8, -RZ, RZ, 0, 4.64916229248046875e-06 ;  /* 0x0000004eff087431 */ /* 0x000fe400000001ff */
[----:B------:R-:W-:Y:S01]  /*11420*/  IMAD.MOV.U32 R12, RZ, RZ, 0x1 ;  /* 0x00000001ff0c7424 */ /* 0x000fe200078e00ff */
[----:B------:R-:W-:Y:S01]  /*11430*/  MOV R13, RZ ;  /* 0x000000ff000d7202 */ /* 0x000fe20000000f00 */
[----:B------:R-:W3:Y:S01]  /*11440*/  LDCU.64 UR6, c[0x4][0x130] ;  /* 0x01002600ff0677ac */ /* 0x000ee20008000a00 */
[----:B------:R-:W2:Y:S01]  /*11450*/  LDC.64 R2, c[0x4][R2] ;  /* 0x0100000002027b82 */ /* 0x000ea20000000a00 */
[----:B------:R-:W4:Y:S01]  /*11460*/  LDCU.64 UR8, c[0x4][0x8] ;  /* 0x01000100ff0877ac */ /* 0x000f220008000a00 */
[----:B0-----:R-:W-:Y:S01]  /*11470*/  MOV R4, UR4 ;  /* 0x0000000400047c02 */ /* 0x001fe20008000f00 */
[----:B-1----:R-:W-:Y:S01]  /*11480*/  IMAD.U32 R5, RZ, RZ, UR5 ;  /* 0x00000005ff057e24 */ /* 0x002fe2000f8e00ff */
[----:B---3--:R-:W-:Y:S01]  /*11490*/  MOV R6, UR6 ;  /* 0x0000000600067c02 */ /* 0x008fe20008000f00 */
[----:B------:R-:W-:Y:S01]  /*114a0*/  IMAD.U32 R7, RZ, RZ, UR7 ;  /* 0x00000007ff077e24 */ /* 0x000fe2000f8e00ff */
[----:B----4-:R-:W-:Y:S01]  /*114b0*/  MOV R10, UR8 ;  /* 0x00000008000a7c02 */ /* 0x010fe20008000f00 */
[----:B------:R-:W-:-:S07]  /*114c0*/  IMAD.U32 R11, RZ, RZ, UR9 ;  /* 0x00000009ff0b7e24 */ /* 0x000fce000f8e00ff */
[----:B------:R-:W-:-:S07]  /*114d0*/  LEPC R20, `(.L_x_3095) ;  /* 0x000000001014794e */ /* 0x000fce0000000000 */
[----:B--2--5:R-:W-:Y:S05]  /*114e0*/  CALL.ABS.NOINC R2 ;  /* 0x0000000002007343 */ /* 0x024fea0003c00000 */
.L_x_3095:
[----:B------:R-:W-:Y:S01]  /*114f0*/  CS2R R2, SRZ ;  /* 0x0000000000027805 */ /* 0x000fe2000001ff00 */
[----:B------:R-:W-:Y:S06]  /*11500*/  BRA `(.L_x_3074) ;  /* 0x0000000000147947 */ /* 0x000fec0003800000 */
.L_x_3094:
[----:B0-----:R-:W3:Y:S02]  /*11510*/  LDG.E.64 R2, desc[UR36][R18.64] ;  /* 0x0000002412027981 */ /* 0x001ee4000c1e1b00 */
[----:B---3--:R-:W0:Y:S01]  /*11520*/  I2F.F64.U64 R2, R2 ;  /* 0x0000000200027312 */ /* 0x008e220000301800 */
[----:B------:R-:W-:Y:S05]  /*11530*/  BRA `(.L_x_3074) ;  /* 0x0000000000087947 */ /* 0x000fea0003800000 */
.L_x_3093:
[----:B0-----:R-:W3:Y:S02]  /*11540*/  LDG.E R2, desc[UR36][R18.64] ;  /* 0x0000002412027981 */ /* 0x001ee4000c1e1900 */
[----:B---3--:R-:W0:Y:S02]  /*11550*/  I2F.F64.U32 R2, R2 ;  /* 0x0000000200027312 */ /* 0x008e240000201800 */
.L_x_3074:
[----:B------:R-:W-:Y:S05]  /*11560*/  BSYNC.RECONVERGENT B6 ;  /* 0x0000000000067941 */ /* 0x000fea0003800200 */
.L_x_3068:
[----:B------:R-:W0:Y:S01]  /*11570*/  LDCU.128 UR4, c[0x0][0x600] ;  /* 0x0000c000ff0477ac */ /* 0x000e220008000c00 */
[----:B------:R-:W-:Y:S01]  /*11580*/  BSSY.RECONVERGENT B0, `(.L_x_3096) ;  /* 0x000005a000007945 */ /* 0x000fe20003800200 */
[----:B0--3-5:R-:W-:-:S08]  /*11590*/  DMUL R2, R2, UR4 ;  /* 0x0000000402027c28 */ /* 0x029fd00008000000 */
[----:B------:R-:W-:-:S14]  /*115a0*/  DSETP.GT.AND P0, PT, R2, UR6, PT ;  /* 0x0000000602007e2a */ /* 0x000fdc000bf04000 */
[----:B------:R-:W-:Y:S05]  /*115b0*/  @P0 BRA `(.L_x_3097) ;  /* 0x0000000400580947 */ /* 0x000fea0003800000 */
[----:B------:R-:W-:Y:S01]  /*115c0*/  IMAD.MOV.U32 R4, RZ, RZ, 0x652b82fe ;  /* 0x652b82feff047424 */ /* 0x000fe200078e00ff */
[----:B-1----:R-:W-:Y:S01]  /*115d0*/  MOV R5, 0x3ff71547 ;  /* 0x3ff7154700057802 */ /* 0x002fe20000000f00 */
        /* <DEDUP_REMOVED lines=51> */
[----:B------:R-:W-:-:S05]  /*11910*/  @!P0 SHF.R.S32.HI R3, RZ, 0x1, R0 ;  /* 0x00000001ff038819 */ /* 0x000fca0000011400 */
[----:B------:R-:W-:Y:S01]  /*11920*/  @!P0 IMAD.IADD R4, R4, 0x1, -R3 ;  /* 0x0000000104048824 */ /* 0x000fe200078e0a03 */
[----:B------:R-:W-:-:S04]  /*11930*/  @!P0 LEA R3, R3, R9, 0x14 ;  /* 0x0000000903038211 */ /* 0x000fc800078ea0ff */
[----:B------:R-:W-:Y:S02]  /*11940*/  @!P0 LEA R5, R4, 0x3ff00000, 0x14 ;  /* 0x3ff0000004058811 */ /* 0x000fe400078ea0ff */
[----:B------:R-:W-:-:S06]  /*11950*/  @!P0 MOV R4, RZ ;  /* 0x000000ff00048202 */ /* 0x000fcc0000000f00 */
[----:B------:R-:W-:-:S11]  /*11960*/  @!P0 DMUL R6, R2, R4 ;  /* 0x0000000402068228 */ /* 0x000fd60000000000 */
.L_x_3099:
[----:B------:R-:W-:Y:S05]  /*11970*/  BSYNC.RECONVERGENT B1 ;  /* 0x0000000000017941 */ /* 0x000fea0003800200 */
.L_x_3098:
[----:B------:R-:W-:Y:S01]  /*11980*/  DADD R2, R6, 1 ;  /* 0x3ff0000006027429 */ /* 0x000fe20000000000 */
[----:B------:R-:W-:Y:S01]  /*11990*/  IMAD.MOV.U32 R4, RZ, RZ, 0x1 ;  /* 0x00000001ff047424 */ /* 0x000fe200078e00ff */
[----:B--2-4-:R-:W-:Y:S01]  /*119a0*/  DMUL R10, R16, R6 ;  /* 0x00000006100a7228 */ /* 0x014fe20000000000 */
        /* <DEDUP_REMOVED lines=20> */
[----:B------:R-:W-:Y:S01]  /*11af0*/  MOV R16, R10 ;  /* 0x0000000a00107202 */ /* 0x000fe20000000f00 */
[----:B------:R-:W-:-:S07]  /*11b00*/  IMAD.MOV.U32 R17, RZ, RZ, R11 ;  /* 0x000000ffff117224 */ /* 0x000fce00078e000b */
.L_x_3100:
[----:B------:R-:W-:Y:S05]  /*11b10*/  BSYNC.RECONVERGENT B1 ;  /* 0x0000000000017941 */ /* 0x000fea0003800200 */
.L_x_3097:
[----:B------:R-:W-:Y:S05]  /*11b20*/  BSYNC.RECONVERGENT B0 ;  /* 0x0000000000007941 */ /* 0x000fea0003800200 */
.L_x_3096:
[----:B------:R-:W-:-:S04]  /*11b30*/  ULOP3.LUT UR4, UR40, 0xff, URZ, 0xc0, !UPT ;  /* 0x000000ff28047892 */ /* 0x000fc8000f8ec0ff */
[----:B------:R-:W-:-:S09]  /*11b40*/  UISETP.GT.AND UP0, UPT, UR4, 0x9, UPT ;  /* 0x000000090400788c */ /* 0x000fd2000bf04270 */
        /* <DEDUP_REMOVED lines=10> */
[----:B0-----:R-:W-:Y:S01]  /*11bf0*/  STG.E.U8 desc[UR36][R22.64], R17 ;  /* 0x0000001116007986 */ /* 0x001fe2000c101124 */
[----:B------:R-:W-:Y:S05]  /*11c00*/  EXIT ;  /* 0x000000000000794d */ /* 0x000fea0003800000 */
.L_x_3104:
[----:B-12-4-:R-:W0:Y:S02]  /*11c10*/  F2I.S64.F64.TRUNC R16, R16 ;  /* 0x0000001000107311 */ /* 0x016e24000030d900 */
[----:B0-----:R-:W-:-:S05]  /*11c20*/  MOV R3, R16 ;  /* 0x0000001000037202 */ /* 0x001fca0000000f00 */
[----:B------:R-:W-:Y:S01]  /*11c30*/  STG.E.U8 desc[UR36][R22.64], R3 ;  /* 0x0000000316007986 */ /* 0x000fe2000c101124 */
[----:B------:R-:W-:Y:S05]  /*11c40*/  EXIT ;  /* 0x000000000000794d */ /* 0x000fea0003800000 */
.L_x_3103:
[----:B------:R-:W-:-:S09]  /*11c50*/  UISETP.NE.AND UP0, UPT, UR4, 0x2, UPT ;  /* 0x000000020400788c */ /* 0x000fd2000bf05270 */
[----:B------:R-:W-:Y:S05]  /*11c60*/  BRA.U !UP0, `(.L_x_3106) ;  /* 0x0000000108287547 */ /* 0x000fea000b800000 */
[----:B------:R-:W-:-:S09]  /*11c70*/  UISETP.NE.AND UP0, UPT, UR4, 0x3, UPT ;  /* 0x000000030400788c */ /* 0x000fd2000bf05270 */
[----:B------:R-:W-:Y:S05]  /*11c80*/  BRA.U !UP0, `(.L_x_3107) ;  /* 0x0000000108147547 */ /* 0x000fea000b800000 */
[----:B------:R-:W-:-:S09]  /*11c90*/  UISETP.NE.AND UP0, UPT, UR4, 0x4, UPT ;  /* 0x000000040400788c */ /* 0x000fd2000bf05270 */
[----:B------:R-:W-:Y:S05]  /*11ca0*/  BRA.U UP0, `(.L_x_3105) ;  /* 0x0000000900b47547 */ /* 0x000fea000b800000 */
[----:B-12-4-:R-:W0:Y:S02]  /*11cb0*/  F2I.S64.F64.TRUNC R16, R16 ;  /* 0x0000001000107311 */ /* 0x016e24000030d900 */
[----:B0-----:R-:W-:Y:S01]  /*11cc0*/  STG.E.64 desc[UR36][R22.64], R16 ;  /* 0x0000001016007986 */ /* 0x001fe2000c101b24 */
[----:B------:R-:W-:Y:S05]  /*11cd0*/  EXIT ;  /* 0x000000000000794d */ /* 0x000fea0003800000 */
.L_x_3107:
[----:B-12-4-:R-:W0:Y:S02]  /*11ce0*/  F2I.F64.TRUNC R17, R16 ;  /* 0x0000001000117311 */ /* 0x016e24000030d100 */
[----:B0-----:R-:W-:Y:S01]  /*11cf0*/  STG.E desc[UR36][R22.64], R17 ;  /* 0x0000001116007986 */ /* 0x001fe2000c101924 */
[----:B------:R-:W-:Y:S05]  /*11d00*/  EXIT ;  /* 0x000000000000794d */ /* 0x000fea0003800000 */
.L_x_3106:
[----:B-12-4-:R-:W0:Y:S02]  /*11d10*/  F2I.F64.TRUNC R17, R16 ;  /* 0x0000001000117311 */ /* 0x016e24000030d100 */
[----:B0-----:R-:W-:Y:S01]  /*11d20*/  STG.E.U16 desc[UR36][R22.64], R17 ;  /* 0x0000001116007986 */ /* 0x001fe2000c101524 */
[----:B------:R-:W-:Y:S05]  /*11d30*/  EXIT ;  /* 0x000000000000794d */ /* 0x000fea0003800000 */
.L_x_3102:
        /* <DEDUP_REMOVED lines=11> */
[----:B------:R-:W-:Y:S01]  /*11df0*/  STG.E desc[UR36][R22.64], R3 ;  /* 0x0000000316007986 */ /* 0x000fe2000c101924 */
[----:B------:R-:W-:Y:S05]  /*11e00*/  EXIT ;  /* 0x000000000000794d */ /* 0x000fea0003800000 */
.L_x_3109:
[----:B------:R-:W-:Y:S01]  /*11e10*/  UMOV UR4, 0xf0000000 ;  /* 0xf000000000047882 */ /* 0x000fe20000000000 */
[----:B------:R-:W-:Y:S01]  /*11e20*/  UMOV UR5, 0x380fffff ;  /* 0x380fffff00057882 */ /* 0x000fe20000000000 */
[----:B-12-4-:R-:W0:Y:S01]  /*11e30*/  F2F.F32.F64 R0, R16 ;  /* 0x0000001000007310 */ /* 0x016e220000301000 */
[----:B------:R-:W-:-:S14]  /*11e40*/  DSETP.GEU.AND P0, PT, |R16|, UR4, PT ;  /* 0x0000000410007e2a */ /* 0x000fdc000bf0e200 */
[----:B0-----:R-:W-:-:S05]  /*11e50*/  @!P0 FMUL R0, R0, 1.175494350822287508e-38 ;  /* 0x0080000000008820 */ /* 0x001fca0000400000 */
[----:B------:R-:W-:-:S05]  /*11e60*/  F2FP.F16.F32.PACK_AB R0, RZ, R0 ;  /* 0x00000000ff00723e */ /* 0x000fca00000000ff */
[----:B------:R-:W-:Y:S01]  /*11e70*/  STG.E.U16 desc[UR36][R22.64], R0 ;  /* 0x0000000016007986 */ /* 0x000fe2000c101524 */
[----:B------:R-:W-:Y:S05]  /*11e80*/  EXIT ;  /* 0x000000000000794d */ /* 0x000fea0003800000 */
.L_x_3108:
        /* <DEDUP_REMOVED lines=12> */
[----:B------:R-:W-:Y:S01]  /*11f50*/  STG.E.64 desc[UR36][R22.64], R2 ;  /* 0x0000000216007986 */ /* 0x000fe2000c101b24 */
[----:B------:R-:W-:Y:S05]  /*11f60*/  EXIT ;  /* 0x000000000000794d */ /* 0x000fea0003800000 */
.L_x_3111:
[----:B------:R-:W-:Y:S01]  /*11f70*/  UMOV UR4, 0xf0000000 ;  /* 0xf000000000047882 */ /* 0x000fe20000000000 */
[----:B------:R-:W-:Y:S01]  /*11f80*/  UMOV UR5, 0x380fffff ;  /* 0x380fffff00057882 */ /* 0x000fe20000000000 */
[----:B-12-4-:R-:W0:Y:S01]  /*11f90*/  F2F.F32.F64 R0, R16 ;  /* 0x0000001000007310 */ /* 0x016e220000301000 */
[----:B------:R-:W-:-:S14]  /*11fa0*/  DSETP.GEU.AND P0, PT, |R16|, UR4, PT ;  /* 0x0000000410007e2a */ /* 0x000fdc000bf0e200 */
[----:B0-----:R-:W-:-:S05]  /*11fb0*/  @!P0 FMUL R0, R0, 1.175494350822287508e-38 ;  /* 0x0080000000008820 */ /* 0x001fca0000400000 */
[----:B------:R-:W-:-:S04]  /*11fc0*/  F2FP.F16.F32.PACK_AB R3, RZ, R0 ;  /* 0x00000000ff03723e */ /* 0x000fc800000000ff */
[----:B------:R-:W-:-:S05]  /*11fd0*/  PRMT R3, R3, 0x5410, RZ ;  /* 0x0000541003037816 */ /* 0x000fca00000000ff */
[----:B------:R-:W-:Y:S01]  /*11fe0*/  STG.E desc[UR36][R22.64], R3 ;  /* 0x0000000316007986 */ /* 0x000fe2000c101924 */
[----:B------:R-:W-:Y:S05]  /*11ff0*/  EXIT ;  /* 0x000000000000794d */ /* 0x000fea0003800000 */
.L_x_3110:
[----:B-12-4-:R-:W-:Y:S01]  /*12000*/  STG.E.64 desc[UR36][R22.64], R16 ;  /* 0x0000001016007986 */ /* 0x016fe2000c101b24 */
[----:B------:R-:W-:Y:S05]  /*12010*/  EXIT ;  /* 0x000000000000794d */ /* 0x000fea0003800000 */
.L_x_3101:
        /* <DEDUP_REMOVED lines=11> */
[----:B0-----:R-:W-:Y:S01]  /*120d0*/  STG.E.U16 desc[UR36][R22.64], R17 ;  /* 0x0000001116007986 */ /* 0x001fe2000c101524 */
[----:B------:R-:W-:Y:S05]  /*120e0*/  EXIT ;  /* 0x000000000000794d */ /* 0x000fea0003800000 */
.L_x_3115:
        /* <DEDUP_REMOVED lines=21> */
.L_x_3118:
[----:B------:R-:W-:-:S04]  /*12240*/  SHF.R.U32.HI R3, RZ, 0x18, R3 ;  /* 0x00000018ff037819 */ /* 0x000fc80000011603 */
[----:B------:R-:W-:-:S04]  /*12250*/  LOP3.LUT R0, R0, 0x80, R3, 0xf8, !PT ;  /* 0x0000008000007812 */ /* 0x000fc800078ef803 */
[----:B------:R-:W-:-:S07]  /*12260*/  PRMT R11, R0, 0x7610, R11 ;  /* 0x00007610000b7816 */ /* 0x000fce000000000b */
.L_x_3117:
[----:B------:R-:W-:Y:S05]  /*12270*/  BSYNC.RECONVERGENT B0 ;  /* 0x0000000000007941 */ /* 0x000fea0003800200 */
.L_x_3116:
[----:B------:R-:W-:Y:S01]  /*12280*/  STG.E.U8 desc[UR36][R22.64], R11 ;  /* 0x0000000b16007986 */ /* 0x000fe2000c101124 */
[----:B------:R-:W-:Y:S05]  /*12290*/  EXIT ;  /* 0x000000000000794d */ /* 0x000fea0003800000 */
.L_x_3114:
        /* <DEDUP_REMOVED lines=21> */
.L_x_3121:
[----:B------:R-:W-:-:S04]  /*123f0*/  SHF.R.U32.HI R3, RZ, 0x18, R3 ;  /* 0x00000018ff037819 */ /* 0x000fc80000011603 */
[----:B------:R-:W-:-:S04]  /*12400*/  LOP3.LUT R0, R0, 0x80, R3, 0xf8, !PT ;  /* 0x0000008000007812 */ /* 0x000fc800078ef803 */
[----:B------:R-:W-:-:S07]  /*12410*/  PRMT R11, R0, 0x7610, R11 ;  /* 0x00007610000b7816 */ /* 0x000fce000000000b */
.L_x_3120:
[----:B------:R-:W-:Y:S05]  /*12420*/  BSYNC.RECONVERGENT B0 ;  /* 0x0000000000007941 */ /* 0x000fea0003800200 */
.L_x_3119:
[----:B------:R-:W-:Y:S01]  /*12430*/  STG.E.U8 desc[UR36][R22.64], R11 ;  /* 0x0000000b16007986 */ /* 0x000fe2000c101124 */
[----:B------:R-:W-:Y:S05]  /*12440*/  EXIT ;  /* 0x000000000000794d */ /* 0x000fea0003800000 */
.L_x_3113:
        /* <DEDUP_REMOVED lines=26> */
.L_x_3123:
[----:B-12-4-:R-:W0:Y:S02]  /*125f0*/  F2I.U64.F64.TRUNC R16, R16 ;  /* 0x0000001000107311 */ /* 0x016e24000030d800 */
[----:B0-----:R-:W-:Y:S01]  /*12600*/  STG.E.64 desc[UR36][R22.64], R16 ;  /* 0x0000001016007986 */ /* 0x001fe2000c101b24 */
[----:B------:R-:W-:Y:S05]  /*12610*/  EXIT ;  /* 0x000000000000794d */ /* 0x000fea0003800000 */
.L_x_3122:
[----:B-12-4-:R-:W0:Y:S02]  /*12620*/  F2I.U32.F64.TRUNC R17, R16 ;  /* 0x0000001000117311 */ /* 0x016e24000030d000 */
[----:B0-----:R-:W-:Y:S01]  /*12630*/  STG.E desc[UR36][R22.64], R17 ;  /* 0x0000001116007986 */ /* 0x001fe2000c101924 */
[----:B------:R-:W-:Y:S05]  /*12640*/  EXIT ;  /* 0x000000000000794d */ /* 0x000fea0003800000 */
.L_x_3112:
        /* <DEDUP_REMOVED lines=8> */
[----:B------:R-:W-:Y:S01]  /*126d0*/  STG.E.U8 desc[UR36][R22.64], R3 ;  /* 0x0000000316007986 */ /* 0x000fe2000c101124 */
[----:B------:R-:W-:Y:S05]  /*126e0*/  EXIT ;  /* 0x000000000000794d */ /* 0x000fea0003800000 */
.L_x_3125:
[----:B------:R-:W-:-:S05]  /*126f0*/  CS2R R18, SRZ ;  /* 0x0000000000127805 */ /* 0x000fca000001ff00 */
[----:B-12-4-:R-:W-:Y:S01]  /*12700*/  STG.E.128 desc[UR36][R22.64], R16 ;  /* 0x0000001016007986 */ /* 0x016fe2000c101d24 */
[----:B------:R-:W-:Y:S05]  /*12710*/  EXIT ;  /* 0x000000000000794d */ /* 0x000fea0003800000 */
.L_x_3124:
[----:B------:R-:W-:-:S09]  /*12720*/  UISETP.NE.AND UP0, UPT, UR4, 0xf, UPT ;  /* 0x0000000f0400788c */ /* 0x000fd2000bf05270 */
[----:B------:R-:W-:Y:S05]  /*12730*/  BRA.U !UP0, `(.L_x_3126) ;  /* 0x0000000508087547 */ /* 0x000fea000b800000 */
[----:B------:R-:W-:-:S09]  /*12740*/  UISETP.NE.AND UP0, UPT, UR4, 0x17, UPT ;  /* 0x000000170400788c */ /* 0x000fd2000bf05270 */
[----:B------:R-:W-:Y:S05]  /*12750*/  BRA.U !UP0, `(.L_x_3127) ;  /* 0x0000000108a07547 */ /* 0x000fea000b800000 */
[----:B------:R-:W-:-:S09]  /*12760*/  UISETP.NE.AND UP0, UPT, UR4, 0x18, UPT ;  /* 0x000000180400788c */ /* 0x000fd2000bf05270 */
[----:B------:R-:W-:Y:S05]  /*12770*/  BRA.U !UP0, `(.L_x_3128) ;  /* 0x0000000108447547 */ /* 0x000fea000b800000 */
.L_x_3105:
[----:B------:R-:W-:Y:S01]  /*12780*/  MOV R0, 0x0 ;  /* 0x0000000000007802 */ /* 0x000fe20000000f00 */
[----:B------:R-:W0:Y:S01]  /*12790*/  LDCU.64 UR4, c[0x4][0x128] ;  /* 0x01002500ff0477ac */ /* 0x000e220008000a00 */
[----:B------:R-:W-:Y:S02]  /*127a0*/  HFMA2 R8, -RZ, RZ, 0, 6.020069122314453125e-06 ;  /* 0x00000065ff087431 */ /* 0x000fe400000001ff */
[----:B------:R-:W-:Y:S01]  /*127b0*/  IMAD.MOV.U32 R12, RZ, RZ, 0x1 ;  /* 0x00000001ff0c7424 */ /* 0x000fe200078e00ff */
[----:B------:R3:W2:Y:S01]  /*127c0*/  LDC.64 R2, c[0x4][R0] ;  /* 0x0100000000027b82 */ /* 0x0006a20000000a00 */
[----:B------:R-:W5:Y:S01]  /*127d0*/  LDCU.64 UR6, c[0x4][0x130] ;  /* 0x01002600ff0677ac */ /* 0x000f620008000a00 */
[----:B------:R-:W-:Y:S01]  /*127e0*/  MOV R13, RZ ;  /* 0x000000ff000d7202 */ /* 0x000fe20000000f00 */
[----:B------:R-:W4:Y:S01]  /*127f0*/  LDCU.64 UR8, c[0x4][0x10] ;  /* 0x01000200ff0877ac */ /* 0x000f220008000a00 */
[----:B0-----:R-:W-:Y:S01]  /*12800*/  MOV R4, UR4 ;  /* 0x0000000400047c02 */ /* 0x001fe20008000f00 */
[----:B-1----:R-:W-:Y:S01]  /*12810*/  IMAD.U32 R5, RZ, RZ, UR5 ;  /* 0x00000005ff057e24 */ /* 0x002fe2000f8e00ff */
[----:B-----5:R-:W-:Y:S01]  /*12820*/  MOV R6, UR6 ;  /* 0x0000000600067c02 */ /* 0x020fe20008000f00 */
[----:B------:R-:W-:Y:S01]  /*12830*/  IMAD.U32 R7, RZ, RZ, UR7 ;  /* 0x00000007ff077e24 */ /* 0x000fe2000f8e00ff */
[----:B----4-:R-:W-:Y:S01]  /*12840*/  MOV R10, UR8 ;  /* 0x00000008000a7c02 */ /* 0x010fe20008000f00 */
[----:B---3--:R-:W-:-:S07]  /*12850*/  IMAD.U32 R11, RZ, RZ, UR9 ;  /* 0x00000009ff0b7e24 */ /* 0x008fce000f8e00ff */
[----:B------:R-:W-:-:S07]  /*12860*/  LEPC R20, `(.L_x_3129) ;  /* 0x000000001014794e */ /* 0x000fce0000000000 */
[----:B--2---:R-:W-:Y:S05]  /*12870*/  CALL.ABS.NOINC R2 ;  /* 0x0000000002007343 */ /* 0x004fea0003c00000 */
.L_x_3129:
[----:B------:R-:W-:Y:S05]  /*12880*/  EXIT ;  /* 0x000000000000794d */ /* 0x000fea0003800000 */
.L_x_3128:
        /* <DEDUP_REMOVED lines=17> */
.L_x_3131:
[----:B------:R-:W-:Y:S05]  /*129a0*/  BSYNC.RECONVERGENT B0 ;  /* 0x0000000000007941 */ /* 0x000fea0003800200 */
.L_x_3130:
[----:B------:R-:W-:-:S05]  /*129b0*/  LOP3.LUT R3, R0, 0x80, R3, 0xf8, !PT ;  /* 0x0000008000037812 */ /* 0x000fca00078ef803 */
[----:B------:R-:W-:Y:S01]  /*129c0*/  STG.E.U8 desc[UR36][R22.64], R3 ;  /* 0x0000000316007986 */ /* 0x000fe2000c101124 */
[----:B------:R-:W-:Y:S05]  /*129d0*/  EXIT ;  /* 0x000000000000794d */ /* 0x000fea0003800000 */
.L_x_3127:
        /* <DEDUP_REMOVED lines=16> */
.L_x_3133:
[----:B------:R-:W-:Y:S02]  /*12ae0*/  ISETP.GT.U32.AND P0, PT, R2, 0x7f800000, PT ;  /* 0x7f8000000200780c */ /* 0x000fe40003f04070 */
[----:B------:R-:W-:-:S04]  /*12af0*/  MOV R0, 0x7f ;  /* 0x0000007f00007802 */ /* 0x000fc80000000f00 */
[----:B------:R-:W-:-:S07]  /*12b00*/  SEL R0, R0, 0x7c, P0 ;  /* 0x0000007c00007807 */ /* 0x000fce0000000000 */
.L_x_3134:
[----:B------:R-:W-:Y:S05]  /*12b10*/  BSYNC.RECONVERGENT B0 ;  /* 0x0000000000007941 */ /* 0x000fea0003800200 */
.L_x_3132:
[----:B------:R-:W-:-:S04]  /*12b20*/  SHF.R.U32.HI R3, RZ, 0x18, R3 ;  /* 0x00000018ff037819 */ /* 0x000fc80000011603 */
[----:B------:R-:W-:-:S05]  /*12b30*/  LOP3.LUT R3, R0, 0x80, R3, 0xf8, !PT ;  /* 0x0000008000037812 */ /* 0x000fca00078ef803 */
[----:B------:R-:W-:Y:S01]  /*12b40*/  STG.E.U8 desc[UR36][R22.64], R3 ;  /* 0x0000000316007986 */ /* 0x000fe2000c101124 */
[----:B------:R-:W-:Y:S05]  /*12b50*/  EXIT ;  /* 0x000000000000794d */ /* 0x000fea0003800000 */
.L_x_3126:
[----:B------:R-:W-:Y:S01]  /*12b60*/  UMOV UR4, 0xf0000000 ;  /* 0xf000000000047882 */ /* 0x000fe20000000000 */
[----:B------:R-:W-:Y:S01]  /*12b70*/  UMOV UR5, 0x380fffff ;  /* 0x380fffff00057882 */ /* 0x000fe20000000000 */
[----:B-12-4-:R-:W0:Y:S01]  /*12b80*/  F2F.F32.F64 R0, R16 ;  /* 0x0000001000007310 */ /* 0x016e220000301000 */
[----:B------:R-:W-:-:S14]  /*12b90*/  DSETP.GEU.AND P0, PT, |R16|, UR4, PT ;  /* 0x0000000410007e2a */ /* 0x000fdc000bf0e200 */
[----:B0-----:R-:W-:-:S05]  /*12ba0*/  @!P0 FMUL R0, R0, 1.175494350822287508e-38 ;  /* 0x0080000000008820 */ /* 0x001fca0000400000 */
[----:B------:R-:W-:-:S05]  /*12bb0*/  F2FP.BF16.F32.PACK_AB R0, RZ, R0 ;  /* 0x00000000ff00723e */ /* 0x000fca00000010ff */
[----:B------:R-:W-:Y:S01]  /*12bc0*/  STG.E.U16 desc[UR36][R22.64], R0 ;  /* 0x0000000016007986 */ /* 0x000fe2000c101524 */
[----:B------:R-:W-:Y:S05]  /*12bd0*/  EXIT ;  /* 0x000000000000794d */ /* 0x000fea0003800000 */
        .weak           $__internal_0_$__cuda_sm20_div_rn_f64_full
        .type           $__internal_0_$__cuda_sm20_div_rn_f64_full,@function
        .size           $__internal_0_$__cuda_sm20_div_rn_f64_full,(.L_x_7541 - $__internal_0_$__cuda_sm20_div_rn_f64_full)
$__internal_0_$__cuda_sm20_div_rn_f64_full:
[C---:B------:R-:W-:Y:S01]  /*12be0*/  FSETP.GEU.AND P0, PT, |R5|.reuse, 1.469367938527859385e-39, PT ;  /* 0x001000000500780b */ /* 0x040fe20003f0e200 */
[----:B------:R-:W-:Y:S01]  /*12bf0*/  BSSY.RECONVERGENT B2, `(.L_x_3135) ;  /* 0x0000056000027945 */ /* 0x000fe20003800200 */
[----:B------:R-:W-:Y:S02]  /*12c00*/  LOP3.LUT R2, R5, 0x800fffff, RZ, 0xc0, !PT ;  /* 0x800fffff05027812 */ /* 0x000fe400078ec0ff */
[C---:B------:R-:W-:Y:S02]  /*12c10*/  FSETP.GEU.AND P2, PT, |R7|.reuse, 1.469367938527859385e-39, PT ;  /* 0x001000000700780b */ /* 0x040fe40003f4e200 */
[----:B------:R-:W-:Y:S01]  /*12c20*/  LOP3.LUT R3, R2, 0x3ff00000, RZ, 0xfc, !PT ;  /* 0x3ff0000002037812 */ /* 0x000fe200078efcff */
[----:B------:R-:W-:Y:S01]  /*12c30*/  IMAD.MOV.U32 R2, RZ, RZ, R4 ;  /* 0x000000ffff027224 */ /* 0x000fe200078e0004 */
[----:B------:R-:W-:Y:S02]  /*12c40*/  MOV R10, 0x1 ;  /* 0x00000001000a7802 */ /* 0x000fe40000000f00 */
[----:B------:R-:W-:-:S02]  /*12c50*/  LOP3.LUT R17, R7, 0x7ff00000, RZ, 0xc0, !PT ;  /* 0x7ff0000007117812 */ /* 0x000fc400078ec0ff */
[----:B------:R-:W-:Y:S01]  /*12c60*/  LOP3.LUT R20, R5, 0x7ff00000, RZ, 0xc0, !PT ;  /* 0x7ff0000005147812 */ /* 0x000fe200078ec0ff */
[----:B------:R-:W-:Y:S01]  /*12c70*/  @!P0 DMUL R2, R4, 8.98846567431157953865e+307 ;  /* 0x7fe0000004028828 */ /* 0x000fe20000000000 */
[----:B------:R-:W-:Y:S02]  /*12c80*/  MOV R19, R17 ;  /* 0x0000001100137202 */ /* 0x000fe40000000f00 */
[----:B------:R-:W-:Y:S02]  /*12c90*/  ISETP.GE.U32.AND P1, PT, R17, R20, PT ;  /* 0x000000141100720c */ /* 0x000fe40003f26070 */
[----:B------:R-:W-:Y:S01]  /*12ca0*/  @!P2 LOP3.LUT R0, R5, 0x7ff00000, RZ, 0xc0, !PT ;  /* 0x7ff000000500a812 */ /* 0x000fe200078ec0ff */
[----:B------:R-:W0:Y:S03]  /*12cb0*/  MUFU.RCP64H R11, R3 ;  /* 0x00000003000b7308 */ /* 0x000e260000001800 */
[----:B------:R-:W-:Y:S01]  /*12cc0*/  @!P2 ISETP.GE.U32.AND P3, PT, R17, R0, PT ;  /* 0x000000001100a20c */ /* 0x000fe20003f66070 */
[----:B------:R-:W-:Y:S01]  /*12cd0*/  IMAD.MOV.U32 R0, RZ, RZ, 0x1ca00000 ;  /* 0x1ca00000ff007424 */ /* 0x000fe200078e00ff */
[----:B------:R-:W-:-:S04]  /*12ce0*/  @!P0 LOP3.LUT R20, R3, 0x7ff00000, RZ, 0xc0, !PT ;  /* 0x7ff0000003148812 */ /* 0x000fc800078ec0ff */
[----:B------:R-:W-:Y:S02]  /*12cf0*/  @!P2 SEL R13, R0, 0x63400000, !P3 ;  /* 0x63400000000da807 */ /* 0x000fe40005800000 */
[----:B------:R-:W-:Y:S02]  /*12d00*/  IADD3 R24, PT, PT, R20, -0x1, RZ ;  /* 0xffffffff14187810 */ /* 0x000fe40007ffe0ff */
[----:B------:R-:W-:Y:S01]  /*12d10*/  @!P2 LOP3.LUT R14, R13, 0x80000000, R7, 0xf8, !PT ;  /* 0x800000000d0ea812 */ /* 0x000fe200078ef807 */
[----:B0-----:R-:W-:-:S03]  /*12d20*/  DFMA R8, R10, -R2, 1 ;  /* 0x3ff000000a08742b */ /* 0x001fc60000000802 */
[----:B------:R-:W-:Y:S01]  /*12d30*/  @!P2 LOP3.LUT R15, R14, 0x100000, RZ, 0xfc, !PT ;  /* 0x001000000e0fa812 */ /* 0x000fe200078efcff */
[----:B------:R-:W-:-:S04]  /*12d40*/  @!P2 IMAD.MOV.U32 R14, RZ, RZ, RZ ;  /* 0x000000ffff0ea224 */ /* 0x000fc800078e00ff */
[----:B------:R-:W-:-:S08]  /*12d50*/  DFMA R8, R8, R8, R8 ;  /* 0x000000080808722b */ /* 0x000fd00000000008 */
[----:B------:R-:W-:Y:S01]  /*12d60*/  DFMA R10, R10, R8, R10 ;  /* 0x000000080a0a722b */ /* 0x000fe2000000000a */
[----:B------:R-:W-:Y:S02]  /*12d70*/  SEL R9, R0, 0x63400000, !P1 ;  /* 0x6340000000097807 */ /* 0x000fe40004800000 */
[----:B------:R-:W-:Y:S02]  /*12d80*/  MOV R8, R6 ;  /* 0x0000000600087202 */ /* 0x000fe40000000f00 */
[----:B------:R-:W-:-:S03]  /*12d90*/  LOP3.LUT R9, R9, 0x800fffff, R7, 0xf8, !PT ;  /* 0x800fffff09097812 */ /* 0x000fc600078ef807 */
[----:B------:R-:W-:-:S03]  /*12da0*/  DFMA R12, R10, -R2, 1 ;  /* 0x3ff000000a0c742b */ /* 0x000fc60000000802 */
[----:B------:R-:W-:-:S05]  /*12db0*/  @!P2 DFMA R8, R8, 2, -R14 ;  /* 0x400000000808a82b */ /* 0x000fca000000080e */
[----:B------:R-:W-:-:S05]  /*12dc0*/  DFMA R12, R10, R12, R10 ;  /* 0x0000000c0a0c722b */ /* 0x000fca000000000a */
[----:B------:R-:W-:-:S03]  /*12dd0*/  @!P2 LOP3.LUT R19, R9, 0x7ff00000, RZ, 0xc0, !PT ;  /* 0x7ff000000913a812 */ /* 0x000fc600078ec0ff */
[----:B------:R-:W-:Y:S02]  /*12de0*/  DMUL R10, R12, R8 ;  /* 0x000000080c0a7228 */ /* 0x000fe40000000000 */
[----:B------:R-:W-:-:S05]  /*12df0*/  VIADD R21, R19, 0xffffffff ;  /* 0xffffffff13157836 */ /* 0x000fca0000000000 */
[----:B------:R-:W-:Y:S01]  /*12e00*/  ISETP.GT.U32.AND P0, PT, R21, 0x7feffffe, PT ;  /* 0x7feffffe1500780c */ /* 0x000fe20003f04070 */
[----:B------:R-:W-:-:S03]  /*12e10*/  DFMA R14, R10, -R2, R8 ;  /* 0x800000020a0e722b */ /* 0x000fc60000000008 */
[----:B------:R-:W-:-:S05]  /*12e20*/  ISETP.GT.U32.OR P0, PT, R24, 0x7feffffe, P0 ;  /* 0x7feffffe1800780c */ /* 0x000fca0000704470 */
[----:B------:R-:W-:-:S08]  /*12e30*/  DFMA R14, R12, R14, R10 ;  /* 0x0000000e0c0e722b */ /* 0x000fd0000000000a */
[----:B------:R-:W-:Y:S05]  /*12e40*/  @P0 BRA `(.L_x_3136) ;  /* 0x00000000006c0947 */ /* 0x000fea0003800000 */
[----:B------:R-:W-:-:S04]  /*12e50*/  LOP3.LUT R10, R5, 0x7ff00000, RZ, 0xc0, !PT ;  /* 0x7ff00000050a7812 */ /* 0x000fc800078ec0ff */
[CC--:B------:R-:W-:Y:S02]  /*12e60*/  VIADDMNMX R6, R17.reuse, -R10.reuse, 0xb9600000, !PT ;  /* 0xb960000011067446 */ /* 0x0c0fe4000780090a */
[----:B------:R-:W-:Y:S02]  /*12e70*/  ISETP.GE.U32.AND P0, PT, R17, R10, PT ;  /* 0x0000000a1100720c */ /* 0x000fe40003f06070 */
[----:B------:R-:W-:Y:S02]  /*12e80*/  VIMNMX R6, PT, PT, R6, 0x46a00000, PT ;  /* 0x46a0000006067848 */ /* 0x000fe40003fe0100 */
[----:B------:R-:W-:-:S05]  /*12e90*/  SEL R7, R0, 0x63400000, !P0 ;  /* 0x6340000000077807 */ /* 0x000fca0004000000 */
[----:B------:R-:W-:Y:S02]  /*12ea0*/  IMAD.IADD R0, R6, 0x1, -R7 ;  /* 0x0000000106007824 */ /* 0x000fe400078e0a07 */
[----:B------:R-:W-:-:S03]  /*12eb0*/  IMAD.MOV.U32 R6, RZ, RZ, RZ ;  /* 0x000000ffff067224 */ /* 0x000fc600078e00ff */
[----:B------:R-:W-:-:S06]  /*12ec0*/  IADD3 R7, PT, PT, R0, 0x7fe00000, RZ ;  /* 0x7fe0000000077810 */ /* 0x000fcc0007ffe0ff */
[----:B------:R-:W-:-:S10]  /*12ed0*/  DMUL R10, R14, R6 ;  /* 0x000000060e0a7228 */ /* 0x000fd40000000000 */
[----:B------:R-:W-:-:S13]  /*12ee0*/  FSETP.GTU.AND P0, PT, |R11|, 1.469367938527859385e-39, PT ;  /* 0x001000000b00780b */ /* 0x000fda0003f0c200 */
[----:B------:R-:W-:Y:S05]  /*12ef0*/  @P0 BRA `(.L_x_3137) ;  /* 0x0000000000940947 */ /* 0x000fea0003800000 */
[----:B------:R-:W-:Y:S01]  /*12f00*/  DFMA R2, R14, -R2, R8 ;  /* 0x800000020e02722b */ /* 0x000fe20000000008 */
[----:B------:R-:W-:-:S09]  /*12f10*/  MOV R6, RZ ;  /* 0x000000ff00067202 */ /* 0x000fd20000000f00 */
[C---:B------:R-:W-:Y:S02]  /*12f20*/  FSETP.NEU.AND P0, PT, R3.reuse, RZ, PT ;  /* 0x000000ff0300720b */ /* 0x040fe40003f0d000 */
[----:B------:R-:W-:-:S04]  /*12f30*/  LOP3.LUT R5, R3, 0x80000000, R5, 0x48, !PT ;  /* 0x8000000003057812 */ /* 0x000fc800078e4805 */
[----:B------:R-:W-:-:S07]  /*12f40*/  LOP3.LUT R7, R5, R7, RZ, 0xfc, !PT ;  /* 0x0000000705077212 */ /* 0x000fce00078efcff */
[----:B------:R-:W-:Y:S05]  /*12f50*/  @!P0 BRA `(.L_x_3137) ;  /* 0x00000000007c8947 */ /* 0x000fea0003800000 */
[----:B------:R-:W-:Y:S01]  /*12f60*/  IMAD.MOV R3, RZ, RZ, -R0 ;  /* 0x000000ffff037224 */ /* 0x000fe200078e0a00 */
[----:B------:R-:W-:Y:S01]  /*12f70*/  MOV R2, RZ ;  /* 0x000000ff00027202 */ /* 0x000fe20000000f00 */
[----:B------:R-:W-:-:S05]  /*12f80*/  DMUL.RP R6, R14, R6 ;  /* 0x000000060e067228 */ /* 0x000fca0000008000 */
[----:B------:R-:W-:-:S05]  /*12f90*/  DFMA R2, R10, -R2, R14 ;  /* 0x800000020a02722b */ /* 0x000fca000000000e */
[----:B------:R-:W-:Y:S02]  /*12fa0*/  LOP3.LUT R5, R7, R5, RZ, 0x3c, !PT ;  /* 0x0000000507057212 */ /* 0x000fe400078e3cff */
[----:B------:R-:W-:-:S04]  /*12fb0*/  IADD3 R2, PT, PT, -R0, -0x43300000, RZ ;  /* 0xbcd0000000027810 */ /* 0x000fc80007ffe1ff */
[----:B------:R-:W-:-:S04]  /*12fc0*/  FSETP.NEU.AND P0, PT, |R3|, R2, PT ;  /* 0x000000020300720b */ /* 0x000fc80003f0d200 */
[----:B------:R-:W-:Y:S02]  /*12fd0*/  FSEL R10, R6, R10, !P0 ;  /* 0x0000000a060a7208 */ /* 0x000fe40004000000 */
[----:B------:R-:W-:Y:S01]  /*12fe0*/  FSEL R11, R5, R11, !P0 ;  /* 0x0000000b050b7208 */ /* 0x000fe20004000000 */
[----:B------:R-:W-:Y:S06]  /*12ff0*/  BRA `(.L_x_3137) ;  /* 0x0000000000547947 */ /* 0x000fec0003800000 */
.L_x_3136:
[----:B------:R-:W-:-:S14]  /*13000*/  DSETP.NAN.AND P0, PT, R6, R6, PT ;  /* 0x000000060600722a */ /* 0x000fdc0003f08000 */
[----:B------:R-:W-:Y:S05]  /*13010*/  @P0 BRA `(.L_x_3138) ;  /* 0x0000000000440947 */ /* 0x000fea0003800000 */
[----:B------:R-:W-:-:S14]  /*13020*/  DSETP.NAN.AND P0, PT, R4, R4, PT ;  /* 0x000000040400722a */ /* 0x000fdc0003f08000 */
[----:B------:R-:W-:Y:S05]  /*13030*/  @P0 BRA `(.L_x_3139) ;  /* 0x0000000000300947 */ /* 0x000fea0003800000 */
[----:B------:R-:W-:Y:S01]  /*13040*/  ISETP.NE.AND P0, PT, R19, R20, PT ;  /* 0x000000141300720c */ /* 0x000fe20003f05270 */
[----:B------:R-:W-:Y:S01]  /*13050*/  IMAD.MOV.U32 R10, RZ, RZ, 0x0 ;  /* 0x00000000ff0a7424 */ /* 0x000fe200078e00ff */
[----:B------:R-:W-:-:S11]  /*13060*/  MOV R11, 0xfff80000 ;  /* 0xfff80000000b7802 */ /* 0x000fd60000000f00 */
[----:B------:R-:W-:Y:S05]  /*13070*/  @!P0 BRA `(.L_x_3137) ;  /* 0x0000000000348947 */ /* 0x000fea0003800000 */
[----:B------:R-:W-:Y:S02]  /*13080*/  ISETP.NE.AND P0, PT, R19, 0x7ff00000, PT ;  /* 0x7ff000001300780c */ /* 0x000fe40003f05270 */
[----:B------:R-:W-:Y:S02]  /*13090*/  LOP3.LUT R11, R7, 0x80000000, R5, 0x48, !PT ;  /* 0x80000000070b7812 */ /* 0x000fe400078e4805 */
[----:B------:R-:W-:-:S13]  /*130a0*/  ISETP.EQ.OR P0, PT, R20, RZ, !P0 ;  /* 0x000000ff1400720c */ /* 0x000fda0004702670 */
[----:B------:R-:W-:Y:S01]  /*130b0*/  @P0 LOP3.LUT R0, R11, 0x7ff00000, RZ, 0xfc, !PT ;  /* 0x7ff000000b000812 */ /* 0x000fe200078efcff */
[----:B------:R-:W-:Y:S01]  /*130c0*/  @!P0 IMAD.MOV.U32 R10, RZ, RZ, RZ ;  /* 0x000000ffff0a8224 */ /* 0x000fe200078e00ff */
[----:B------:R-:W-:-:S03]  /*130d0*/  @P0 MOV R10, RZ ;  /* 0x000000ff000a0202 */ /* 0x000fc60000000f00 */
[----:B------:R-:W-:Y:S01]  /*130e0*/  @P0 IMAD.MOV.U32 R11, RZ, RZ, R0 ;  /* 0x000000ffff0b0224 */ /* 0x000fe200078e0000 */
[----:B------:R-:W-:Y:S06]  /*130f0*/  BRA `(.L_x_3137) ;  /* 0x0000000000147947 */ /* 0x000fec0003800000 */
.L_x_3139:
[----:B------:R-:W-:Y:S02]  /*13100*/  LOP3.LUT R11, R5, 0x80000, RZ, 0xfc, !PT ;  /* 0x00080000050b7812 */ /* 0x000fe400078efcff */
[----:B------:R-:W-:Y:S01]  /*13110*/  MOV R10, R4 ;  /* 0x00000004000a7202 */ /* 0x000fe20000000f00 */
[----:B------:R-:W-:Y:S06]  /*13120*/  BRA `(.L_x_3137) ;  /* 0x0000000000087947 */ /* 0x000fec0003800000 */
.L_x_3138:
[----:B------:R-:W-:Y:S01]  /*13130*/  LOP3.LUT R11, R7, 0x80000, RZ, 0xfc, !PT ;  /* 0x00080000070b7812 */ /* 0x000fe200078efcff */
[----:B------:R-:W-:-:S07]  /*13140*/  IMAD.MOV.U32 R10, RZ, RZ, R6 ;  /* 0x000000ffff0a7224 */ /* 0x000fce00078e0006 */
.L_x_3137:
[----:B------:R-:W-:Y:S05]  /*13150*/  BSYNC.RECONVERGENT B2 ;  /* 0x0000000000027941 */ /* 0x000fea0003800200 */
.L_x_3135:
[----:B------:R-:W-:-:S04]  /*13160*/  HFMA2 R17, -RZ, RZ, 0, 0 ;  /* 0x00000000ff117431 */ /* 0x000fc800000001ff */
[----:B------:R-:W-:Y:S05]  /*13170*/  RET.REL.NODEC R16 `(_ZN2at6native18elementwise_kernelILi128ELi4EZNS0_15gpu_kernel_implIZZZNS0_65_GLOBAL__N__cd49fe81_27_ActivationSoftplusKernel_cu_9e10b42f_310024softplus_backward_kernelERNS_18TensorIteratorBaseERKN3c106ScalarES9_ENKUlvE_clEvENKUlvE_clEvEUlddE_EEvS5_RKT_EUliE_EEviT1_) ;  /* 0xfffffecc10a07950 */ /* 0x000fea0003c3ffff */
.L_x_3140:
        /* <DEDUP_REMOVED lines=16> */
.L_x_7541:


//--------------------- .text._ZN2at6native27unrolled_elementwise_kernelIZZZNS0_65_GLOBAL__N__cd49fe81_27_ActivationSoftplusKernel_cu_9e10b42f_310024softplus_backward_kernelERNS_18TensorIteratorBaseERKN3c106ScalarES8_ENKUlvE_clEvENKUlvE_clEvEUlddE_St5arrayIPcLm3EELi4E23TrivialOffsetCalculatorILi2EjESF_ILi1EjENS0_6memory12LoadWithCastILi2EEENSI_13StoreWithCastILi1EEEEEviT_T0_T2_T3_T4_T5_ --------------------------
	.section	.text._ZN2at6native27unrolled_elementwise_kernelIZZZNS0_65_GLOBAL__N__cd49fe81_27_ActivationSoftplusKernel_cu_9e10b42f_310024softplus_backward_kernelERNS_18TensorIteratorBaseERKN3c106ScalarES8_ENKUlvE_clEvENKUlvE_clEvEUlddE_St5arrayIPcLm3EELi4E23TrivialOffsetCalculatorILi2EjESF_ILi1EjENS0_6memory12LoadWithCastILi2EEENSI_13StoreWithCastILi1EEEEEviT_T0_T2_T3_T4_T5_,"ax",@progbits
	.align	128
        .global         _ZN2at6native27unrolled_elementwise_kernelIZZZNS0_65_GLOBAL__N__cd49fe81_27_ActivationSoftplusKernel_cu_9e10b42f_310024softplus_backward_kernelERNS_18TensorIteratorBaseERKN3c106ScalarES8_ENKUlvE_clEvENKUlvE_clEvEUlddE_St5arrayIPcLm3EELi4E23TrivialOffsetCalculatorILi2EjESF_ILi1EjENS0_6memory12LoadWithCastILi2EEENSI_13StoreWithCastILi1EEEEEviT_T0_T2_T3_T4_T5_
        .type           _ZN2at6native27unrolled_elementwise_kernelIZZZNS0_65_GLOBAL__N__cd49fe81_27_ActivationSoftplusKernel_cu_9e10b42f_310024softplus_backward_kernelERNS_18TensorIteratorBaseERKN3c106ScalarES8_ENKUlvE_clEvENKUlvE_clEvEUlddE_St5arrayIPcLm3EELi4E23TrivialOffsetCalculatorILi2EjESF_ILi1EjENS0_6memory12LoadWithCastILi2EEENSI_13StoreWithCastILi1EEEEEviT_T0_T2_T3_T4_T5_,@function
        .size           _ZN2at6native27unrolled_elementwise_kernelIZZZNS0_65_GLOBAL__N__cd49fe81_27_ActivationSoftplusKernel_cu_9e10b42f_310024softplus_backward_kernelERNS_18TensorIteratorBaseERKN3c106ScalarES8_ENKUlvE_clEvENKUlvE_clEvEUlddE_St5arrayIPcLm3EELi4E23TrivialOffsetCalculatorILi2EjESF_ILi1EjENS0_6memory12LoadWithCastILi2EEENSI_13StoreWithCastILi1EEEEEviT_T0_T2_T3_T4_T5_,(.L_x_7542 - _ZN2at6native27unrolled_elementwise_kernelIZZZNS0_65_GLOBAL__N__cd49fe81_27_ActivationSoftplusKernel_cu_9e10b42f_310024softplus_backward_kernelERNS_18TensorIteratorBaseERKN3c106ScalarES8_ENKUlvE_clEvENKUlvE_clEvEUlddE_St5arrayIPcLm3EELi4E23TrivialOffsetCalculatorILi2EjESF_ILi1EjENS0_6memory12LoadWithCastILi2EEENSI_13StoreWithCastILi1EEEEEviT_T0_T2_T3_T4_T5_)
        .other          _ZN2at6native27unrolled_elementwise_kernelIZZZNS0_65_GLOBAL__N__cd49fe81_27_ActivationSoftplusKernel_cu_9e10b42f_310024softplus_backward_kernelERNS_18TensorIteratorBaseERKN3c106ScalarES8_ENKUlvE_clEvENKUlvE_clEvEUlddE_St5arrayIPcLm3EELi4E23TrivialOffsetCalculatorILi2EjESF_ILi1EjENS0_6memory12LoadWithCastILi2EEENSI_13StoreWithCastILi1EEEEEviT_T0_T2_T3_T4_T5_,@"STO_CUDA_ENTRY STV_DEFAULT"
_ZN2at6native27unrolled_elementwise_kernelIZZZNS0_65_GLOBAL__N__cd49fe81_27_ActivationSoftplusKernel_cu_9e10b42f_310024softplus_backward_kernelERNS_18TensorIteratorBaseERKN3c106ScalarES8_ENKUlvE_clEvENKUlvE_clEvEUlddE_St5arrayIPcLm3EELi4E23TrivialOffsetCalculatorILi2EjESF_ILi1EjENS0_6memory12LoadWithCastILi2EEENSI_13StoreWithCastILi1EEEEEviT_T0_T2_T3_T4_T5_:
.text._ZN2at6native27unrolled_elementwise_kernelIZZZNS0_65_GLOBAL__N__cd49fe81_27_ActivationSoftplusKernel_cu_9e10b42f_310024softplus_backward_kernelERNS_18TensorIteratorBaseERKN3c106ScalarES8_ENKUlvE_clEvENKUlvE_clEvEUlddE_St5arrayIPcLm3EELi4E23TrivialOffsetCalculatorILi2EjESF_ILi1EjENS0_6memory12LoadWithCastILi2EEENSI_13StoreWithCastILi1EEEEEviT_T0_T2_T3_T4_T5_:
[----:B------:R-:W0:Y:S01]  /*0000*/  LDC R1, c[0x0][0x37c] ;  /* 0x0000df00ff017b82 */ /* 0x000e220000000800 */
[----:B------:R-:W1:Y:S07]  /*0010*/  S2R R22, SR_CTAID.X ;  /* 0x0000000000167919 */ /* 0x000e6e0000002500 */
[----:B------:R-:W1:Y:S01]  /*0020*/  LDC R3, c[0x0][0x380] ;  /* 0x0000e000ff037b82 */ /* 0x000e620000000800 */
[----:B------:R-:W2:Y:S01]  /*0030*/  LDCU.64 UR36, c[0x0][0x358] ;  /* 0x00006b00ff2477ac */ /* 0x000ea20008000a00 */
[----:B------:R-:W-:Y:S01]  /*0040*/  BSSY.RECONVERGENT B6, `(.L_x_3141) ;  /* 0x00001ee000067945 */ /* 0x000fe20003800200 */
[----:B------:R-:W3:Y:S01]  /*0050*/  S2R R31, SR_TID.X ;  /* 0x00000000001f7919 */ /* 0x000ee20000002100 */
[----:B------:R-:W-:Y:S01]  /*0060*/  CS2R R36, SRZ ;  /* 0x0000000000247805 */ /* 0x000fe2000001ff00 */
[----:B------:R-:W4:Y:S01]  /*0070*/  LDCU.U8 UR38, c[0x0][0x3bc] ;  /* 0x00007780ff2677ac */ /* 0x000f220008000000 */
[----:B------:R-:W-:Y:S01]  /*0080*/  CS2R R32, SRZ ;  /* 0x0000000000207805 */ /* 0x000fe2000001ff00 */
        /* <DEDUP_REMOVED lines=26> */
.L_x_3147:
[----:B------:R-:W2:Y:S02]  /*0230*/  LDG.E.U8 R4, desc[UR36][R4.64] ;  /* 0x0000002404047981 */ /* 0x000ea4000c1e1100 */
[----:B--2---:R0:W1:Y:S01]  /*0240*/  I2F.F64.U16 R32, R4 ;  /* 0x0000000400207312 */ /* 0x0040620000101800 */
[----:B------:R-:W-:Y:S05]  /*0250*/  BRA `(.L_x_3149) ;  /* 0x0000000c00647947 */ /* 0x000fea0003800000 */
.L_x_3146:
        /* <DEDUP_REMOVED lines=9> */
.L_x_3151:
[----:B------:R-:W2:Y:S02]  /*02f0*/  LDG.E R4, desc[UR36][R4.64] ;  /* 0x0000002404047981 */ /* 0x000ea4000c1e1900 */
[----:B--2---:R1:W2:Y:S01]  /*0300*/  I2F.F64 R32, R4 ;  /* 0x0000000400207312 */ /* 0x0042a20000201c00 */
[----:B------:R-:W-:Y:S05]  /*0310*/  BRA `(.L_x_3149) ;  /* 0x0000000c00347947 */ /* 0x000fea0003800000 */
.L_x_3150:
[----:B------:R-:W2:Y:S02]  /*0320*/  LDG.E.U16 R4, desc[UR36][R4.64] ;  /* 0x0000002404047981 */ /* 0x000ea4000c1e1500 */
[----:B--2---:R3:W4:Y:S01]  /*0330*/  I2F.F64.S16 R32, R4 ;  /* 0x0000000400207312 */ /* 0x0047220000101c00 */
[----:B------:R-:W-:Y:S05]  /*0340*/  BRA `(.L_x_3149) ;  /* 0x0000000c00287947 */ /* 0x000fea0003800000 */
.L_x_3145:
        /* <DEDUP_REMOVED lines=10> */
.L_x_3153:
[----:B------:R-:W2:Y:S02]  /*03f0*/  LDG.E.U16 R0, desc[UR36][R4.64] ;  /* 0x0000002404007981 */ /* 0x000ea4000c1e1500 */
[----:B--2---:R-:W-:-:S05]  /*0400*/  HADD2.F32 R0, -RZ, R0.H0_H0 ;  /* 0x20000000ff007230 */ /* 0x004fca0000004100 */
[----:B------:R-:W-:-:S04]  /*0410*/  FMUL.FTZ R0, R0, 1 ;  /* 0x3f80000000007820 */ /* 0x000fc80000410000 */
[----:B------:R0:W1:Y:S01]  /*0420*/  F2F.F64.F32 R32, R0 ;  /* 0x0000000000207310 */ /* 0x0000620000201800 */
[----:B------:R-:W-:Y:S05]  /*0430*/  BRA `(.L_x_3149) ;  /* 0x0000000800ec7947 */ /* 0x000fea0003800000 */
.L_x_3152:
        /* <DEDUP_REMOVED lines=10> */
.L_x_3155:
[----:B------:R-:W2:Y:S02]  /*04e0*/  LDG.E.U16 R4, desc[UR36][R4.64] ;  /* 0x0000002404047981 */ /* 0x000ea4000c1e1500 */
[----:B--2---:R-:W-:-:S05]  /*04f0*/  HADD2.F32 R0, -RZ, R4.H0_H0 ;  /* 0x20000004ff007230 */ /* 0x004fca0000004100 */
[----:B------:R-:W-:-:S04]  /*0500*/  FMUL.FTZ R0, R0, 1 ;  /* 0x3f80000000007820 */ /* 0x000fc80000410000 */
[----:B------:R0:W1:Y:S01]  /*0510*/  F2F.F64.F32 R32, R0 ;  /* 0x0000000000207310 */ /* 0x0000620000201800 */
[----:B------:R-:W-:Y:S05]  /*0520*/  BRA `(.L_x_3149) ;  /* 0x0000000800b07947 */ /* 0x000fea0003800000 */
.L_x_3154:
[----:B------:R0:W5:Y:S01]  /*0530*/  LDG.E.64 R32, desc[UR36][R4.64] ;  /* 0x0000002404207981 */ /* 0x000162000c1e1b00 */
[----:B------:R-:W-:Y:S05]  /*0540*/  BRA `(.L_x_3149) ;  /* 0x0000000800a87947 */ /* 0x000fea0003800000 */
.L_x_3144:
        /* <DEDUP_REMOVED lines=13> */
.L_x_3158:
[----:B------:R0:W5:Y:S01]  /*0620*/  LDG.E.64 R32, desc[UR36][R4.64] ;  /* 0x0000002404207981 */ /* 0x000162000c1e1b00 */
[----:B------:R-:W-:Y:S05]  /*0630*/  BRA `(.L_x_3149) ;  /* 0x00000008006c7947 */ /* 0x000fea0003800000 */
.L_x_3157:
        /* <DEDUP_REMOVED lines=27> */
.L_x_3160:
        /* <DEDUP_REMOVED lines=11> */
[----:B------:R-:W-:-:S05]  /*08a0*/  LOP3.LUT R0, R0, 0x80000000, R3, 0xf8, !PT ;  /* 0x8000000000007812 */ /* 0x000fca00078ef803 */
[----:B------:R-:W-:-:S04]  /*08b0*/  FMUL.FTZ R0, R0, 1 ;  /* 0x3f80000000007820 */ /* 0x000fc80000410000 */
[----:B------:R0:W1:Y:S01]  /*08c0*/  F2F.F64.F32 R32, R0 ;  /* 0x0000000000207310 */ /* 0x0000620000201800 */
[----:B------:R-:W-:Y:S05]  /*08d0*/  BRA `(.L_x_3149) ;  /* 0x0000000400c47947 */ /* 0x000fea0003800000 */
.L_x_3159:
[----:B------:R-:W2:Y:S02]  /*08e0*/  LDG.E.U16 R0, desc[UR36][R4.64] ;  /* 0x0000002404007981 */ /* 0x000ea4000c1e1500 */
[----:B--2---:R-:W-:-:S04]  /*08f0*/  IMAD.U32 R0, R0, 0x10000, RZ ;  /* 0x0001000000007824 */ /* 0x004fc800078e00ff */
[----:B------:R-:W-:-:S04]  /*0900*/  FMUL.FTZ R0, R0, 1 ;  /* 0x3f80000000007820 */ /* 0x000fc80000410000 */
[----:B------:R0:W1:Y:S01]  /*0910*/  F2F.F64.F32 R32, R0 ;  /* 0x0000000000207310 */ /* 0x0000620000201800 */
[----:B------:R-:W-:Y:S05]  /*0920*/  BRA `(.L_x_3149) ;  /* 0x0000000400b07947 */ /* 0x000fea0003800000 */
.L_x_3156:
        /* <DEDUP_REMOVED lines=11> */
.L_x_3163:
        /* <DEDUP_REMOVED lines=21> */
.L_x_3165:
[----:B------:R-:W-:Y:S05]  /*0b30*/  BSYNC.RECONVERGENT B0 ;  /* 0x0000000000007941 */ /* 0x000fea0003800200 */
.L_x_3164:
[----:B------:R-:W-:Y:S01]  /*0b40*/  IMAD.SHL.U32 R0, R0, 0x100000, RZ ;  /* 0x0010000000007824 */ /* 0x000fe200078e00ff */
[----:B------:R-:W-:-:S04]  /*0b50*/  LEA R3, R3, 0x3b800000, 0x17 ;  /* 0x3b80000003037811 */ /* 0x000fc800078eb8ff */
[----:B------:R-:W-:-:S05]  /*0b60*/  LOP3.LUT R0, R3, R0, R7, 0xfe, !PT ;  /* 0x0000000003007212 */ /* 0x000fca00078efe07 */
[----:B------:R-:W-:-:S04]  /*0b70*/  FMUL.FTZ R0, R0, 1 ;  /* 0x3f80000000007820 */ /* 0x000fc80000410000 */
[----:B------:R0:W1:Y:S01]  /*0b80*/  F2F.F64.F32 R32, R0 ;  /* 0x0000000000207310 */ /* 0x0000620000201800 */
[----:B------:R-:W-:Y:S05]  /*0b90*/  BRA `(.L_x_3149) ;  /* 0x0000000400147947 */ /* 0x000fea0003800000 */
.L_x_3162:
        /* <DEDUP_REMOVED lines=21> */
.L_x_3167:
[----:B------:R-:W-:Y:S05]  /*0cf0*/  BSYNC.RECONVERGENT B0 ;  /* 0x0000000000007941 */ /* 0x000fea0003800200 */
.L_x_3166:
[----:B------:R-:W-:Y:S01]  /*0d00*/  IMAD.SHL.U32 R0, R0, 0x200000, RZ ;  /* 0x0020000000007824 */ /* 0x000fe200078e00ff */
[----:B------:R-:W-:-:S04]  /*0d10*/  LEA R3, R3, 0x37800000, 0x17 ;  /* 0x3780000003037811 */ /* 0x000fc800078eb8ff */
[----:B------:R-:W-:-:S05]  /*0d20*/  LOP3.LUT R0, R3, R0, R7, 0xfe, !PT ;  /* 0x0000000003007212 */ /* 0x000fca00078efe07 */
[----:B------:R-:W-:-:S04]  /*0d30*/  FMUL.FTZ R0, R0, 1 ;  /* 0x3f80000000007820 */ /* 0x000fc80000410000 */
[----:B------:R0:W1:Y:S01]  /*0d40*/  F2F.F64.F32 R32, R0 ;  /* 0x0000000000207310 */ /* 0x0000620000201800 */
[----:B------:R-:W-:Y:S05]  /*0d50*/  BRA `(.L_x_3149) ;  /* 0x0000000000a47947 */ /* 0x000fea0003800000 */
.L_x_3161:
[----:B------:R-:W-:-:S09]  /*0d60*/  UISETP.NE.AND UP0, UPT, UR4, 0x1c, UPT ;  /* 0x0000001c0400788c */ /* 0x000fd2000bf05270 */
[----:B------:R-:W-:Y:S05]  /*0d70*/  BRA.U !UP0, `(.L_x_3168) ;  /* 0x0000000108947547 */ /* 0x000fea000b800000 */
[----:B------:R-:W-:-:S09]  /*0d80*/  UISETP.NE.AND UP0, UPT, UR4, 0x1d, UPT ;  /* 0x0000001d0400788c */ /* 0x000fd2000bf05270 */
[----:B------:R-:W-:Y:S05]  /*0d90*/  BRA.U !UP0, `(.L_x_3169) ;  /* 0x0000000108807547 */ /* 0x000fea000b800000 */
[----:B------:R-:W-:-:S09]  /*0da0*/  UISETP.NE.AND UP0, UPT, UR4, 0x2c, UPT ;  /* 0x0000002c0400788c */ /* 0x000fd2000bf05270 */
[----:B------:R-:W-:Y:S05]  /*0db0*/  BRA.U !UP0, `(.L_x_3170) ;  /* 0x0000000108487547 */ /* 0x000fea000b800000 */
.L_x_3148:
        /* <DEDUP_REMOVED lines=16> */
.L_x_3171:
[----:B------:R-:W-:Y:S01]  /*0ec0*/  CS2R R32, SRZ ;  /* 0x0000000000207805 */ /* 0x000fe2000001ff00 */
[----:B------:R-:W-:Y:S06]  /*0ed0*/  BRA `(.L_x_3149) ;  /* 0x0000000000447947 */ /* 0x000fec0003800000 */
.L_x_3170:
[----:B------:R-:W2:Y:S01]  /*0ee0*/  LDG.E.U8 R0, desc[UR36][R4.64] ;  /* 0x0000002404007981 */ /* 0x000ea2000c1e1100 */
[----:B------:R-:W-:Y:S02]  /*0ef0*/  IMAD.MOV.U32 R32, RZ, RZ, 0x0 ;  /* 0x00000000ff207424 */ /* 0x000fe400078e00ff */
[----:B------:R-:W-:Y:S01]  /*0f00*/  IMAD.MOV.U32 R33, RZ, RZ, 0x38000000 ;  /* 0x38000000ff217424 */ /* 0x000fe200078e00ff */
[----:B--2---:R-:W-:-:S13]  /*0f10*/  ISETP.NE.AND P0, PT, R0, RZ, PT ;  /* 0x000000ff0000720c */ /* 0x004fda0003f05270 */
[----:B------:R-:W-:Y:S05]  /*0f20*/  @!P0 BRA `(.L_x_3149) ;  /* 0x0000000000308947 */ /* 0x000fea0003800000 */
[----:B------:R-:W-:-:S13]  /*0f30*/  ISETP.NE.AND P0, PT, R0, 0xff, PT ;  /* 0x000000ff0000780c */ /* 0x000fda0003f05270 */
[----:B------:R-:W-:Y:S02]  /*0f40*/  @P0 IMAD.SHL.U32 R0, R0, 0x800000, RZ ;  /* 0x0080000000000824 */ /* 0x000fe400078e00ff */
[----:B------:R-:W-:Y:S02]  /*0f50*/  @!P0 IMAD.MOV.U32 R32, RZ, RZ, 0x20000000 ;  /* 0x20000000ff208424 */ /* 0x000fe400078e00ff */
[----:B------:R-:W-:Y:S02]  /*0f60*/  @!P0 IMAD.MOV.U32 R33, RZ, RZ, 0x7ff80000 ;  /* 0x7ff80000ff218424 */ /* 0x000fe400078e00ff */
[----:B------:R-:W-:-:S04]  /*0f70*/  @P0 FMUL.FTZ R0, R0, 1 ;  /* 0x3f80000000000820 */ /* 0x000fc80000410000 */
[----:B------:R0:W1:Y:S01]  /*0f80*/  @P0 F2F.F64.F32 R32, R0 ;  /* 0x0000000000200310 */ /* 0x0000620000201800 */
[----:B------:R-:W-:Y:S05]  /*0f90*/  BRA `(.L_x_3149) ;  /* 0x0000000000147947 */ /* 0x000fea0003800000 */
.L_x_3169:
[----:B------:R-:W2:Y:S02]  /*0fa0*/  LDG.E.64 R32, desc[UR36][R4.64] ;  /* 0x0000002404207981 */ /* 0x000ea4000c1e1b00 */
[----:B--2---:R-:W0:Y:S01]  /*0fb0*/  I2F.F64.U64 R32, R32 ;  /* 0x0000002000207312 */ /* 0x004e220000301800 */
[----:B------:R-:W-:Y:S05]  /*0fc0*/  BRA `(.L_x_3149) ;  /* 0x0000000000087947 */ /* 0x000fea0003800000 */
.L_x_3168:
[----:B------:R-:W2:Y:S02]  /*0fd0*/  LDG.E R4, desc[UR36][R4.64] ;  /* 0x0000002404047981 */ /* 0x000ea4000c1e1900 */
[----:B--2---:R0:W1:Y:S02]  /*0fe0*/  I2F.F64.U32 R32, R4 ;  /* 0x0000000400207312 */ /* 0x0040640000201800 */
.L_x_3149:
[----:B------:R-:W-:Y:S05]  /*0ff0*/  BSYNC.RECONVERGENT B7 ;  /* 0x0000000000077941 */ /* 0x000fea0003800200 */
.L_x_3143:
[----:B01-3--:R-:W0:Y:S01]  /*1000*/  LDC.64 R4, c[0x0][0x3b0] ;  /* 0x0000ec00ff047b82 */ /* 0x00be220000000a00 */
        /* <DEDUP_REMOVED lines=17> */
[----:B---3--:R0:W1:Y:S01]  /*1120*/  I2F.F64.S16 R36, R4 ;  /* 0x0000000400247312 */ /* 0x0080620000101c00 */
[----:B------:R-:W-:Y:S05]  /*1130*/  BRA `(.L_x_3178) ;  /* 0x0000000c00707947 */ /* 0x000fea0003800000 */
.L_x_3176:
[----:B------:R-:W3:Y:S02]  /*1140*/  LDG.E.U8 R4, desc[UR36][R4.64] ;  /* 0x0000002404047981 */ /* 0x000ee4000c1e1100 */
[----:B---3--:R0:W1:Y:S01]  /*1150*/  I2F.F64.U16 R36, R4 ;  /* 0x0000000400247312 */ /* 0x0080620000101800 */
[----:B------:R-:W-:Y:S05]  /*1160*/  BRA `(.L_x_3178) ;  /* 0x0000000c00647947 */ /* 0x000fea0003800000 */
.L_x_3175:
        /* <DEDUP_REMOVED lines=9> */
.L_x_3180:
[----:B------:R-:W3:Y:S02]  /*1200*/  LDG.E R4, desc[UR36][R4.64] ;  /* 0x0000002404047981 */ /* 0x000ee4000c1e1900 */
[----:B---3--:R0:W1:Y:S01]  /*1210*/  I2F.F64 R36, R4 ;  /* 0x0000000400247312 */ /* 0x0080620000201c00 */
[----:B------:R-:W-:Y:S05]  /*1220*/  BRA `(.L_x_3178) ;  /* 0x0000000c00347947 */ /* 0x000fea0003800000 */
.L_x_3179:
[----:B------:R-:W3:Y:S02]  /*1230*/  LDG.E.U16 R4, desc[UR36][R4.64] ;  /* 0x0000002404047981 */ /* 0x000ee4000c1e1500 */
[----:B---3--:R0:W1:Y:S01]  /*1240*/  I2F.F64.S16 R36, R4 ;  /* 0x0000000400247312 */ /* 0x0080620000101c00 */
[----:B------:R-:W-:Y:S05]  /*1250*/  BRA `(.L_x_3178) ;  /* 0x0000000c00287947 */ /* 0x000fea0003800000 */
.L_x_3174:
        /* <DEDUP_REMOVED lines=10> */
.L_x_3182:
[----:B------:R-:W3:Y:S02]  /*1300*/  LDG.E.U16 R0, desc[UR36][R4.64] ;  /* 0x0000002404007981 */ /* 0x000ee4000c1e1500 */
[----:B---3--:R-:W-:-:S05]  /*1310*/  HADD2.F32 R0, -RZ, R0.H0_H0 ;  /* 0x20000000ff007230 */ /* 0x008fca0000004100 */
[----:B------:R-:W-:-:S04]  /*1320*/  FMUL.FTZ R0, R0, 1 ;  /* 0x3f80000000007820 */ /* 0x000fc80000410000 */
[----:B------:R0:W1:Y:S01]  /*1330*/  F2F.F64.F32 R36, R0 ;  /* 0x0000000000247310 */ /* 0x0000620000201800 */
[----:B------:R-:W-:Y:S05]  /*1340*/  BRA `(.L_x_3178) ;  /* 0x0000000800ec7947 */ /* 0x000fea0003800000 */
.L_x_3181:
        /* <DEDUP_REMOVED lines=10> */
.L_x_3184:
[----:B------:R-:W3:Y:S02]  /*13f0*/  LDG.E.U16 R4, desc[UR36][R4.64] ;  /* 0x0000002404047981 */ /* 0x000ee4000c1e1500 */
[----:B---3--:R-:W-:-:S05]  /*1400*/  HADD2.F32 R0, -RZ, R4.H0_H0 ;  /* 0x20000004ff007230 */ /* 0x008fca0000004100 */
[----:B------:R-:W-:-:S04]  /*1410*/  FMUL.FTZ R0, R0, 1 ;  /* 0x3f80000000007820 */ /* 0x000fc80000410000 */
[----:B------:R0:W1:Y:S01]  /*1420*/  F2F.F64.F32 R36, R0 ;  /* 0x0000000000247310 */ /* 0x0000620000201800 */
[----:B------:R-:W-:Y:S05]  /*1430*/  BRA `(.L_x_3178) ;  /* 0x0000000800b07947 */ /* 0x000fea0003800000 */
.L_x_3183:
[----:B------:R0:W5:Y:S01]  /*1440*/  LDG.E.64 R36, desc[UR36][R4.64] ;  /* 0x0000002404247981 */ /* 0x000162000c1e1b00 */
[----:B------:R-:W-:Y:S05]  /*1450*/  BRA `(.L_x_3178) ;  /* 0x0000000800a87947 */ /* 0x000fea0003800000 */
.L_x_3173:
        /* <DEDUP_REMOVED lines=13> */
.L_x_3187:
[----:B------:R0:W5:Y:S01]  /*1530*/  LDG.E.64 R36, desc[UR36][R4.64] ;  /* 0x0000002404247981 */ /* 0x000162000c1e1b00 */
[----:B------:R-:W-:Y:S05]  /*1540*/  BRA `(.L_x_3178) ;  /* 0x00000008006c7947 */ /* 0x000fea0003800000 */
.L_x_3186:
[----:B------:R-:W-:-:S09]  /*1550*/  UISETP.NE.AND UP0, UPT, UR4, 0xf, UPT ;  /* 0x0000000f0400788c */ /* 0x000fd2000bf05270 */
[----:B------:R-:W-:Y:S05]  /*1560*/  BRA.U !UP0, `(.L_x_3188) ;  /* 0x0000000108a07547 */ /* 0x000fea000b800000 */
[----:B------:R-:W-:-:S09]  /*1570*/  UISETP.NE.AND UP0, UPT, UR4, 0x17, UPT ;  /* 0x000000170400788c */ /* 0x000fd2000bf05270 */
[----:B------:R-:W-:Y:S05]  /*1580*/  BRA.U !UP0, `(.L_x_3189) ;  /* 0x00000001085c7547 */ /* 0x000fea000b800000 */
[----:B------:R-:W-:-:S09]  /*1590*/  UISETP.NE.AND UP0, UPT, UR4, 0x18, UPT ;  /* 0x000000180400788c */ /* 0x000fd2000bf05270 */
[----:B------:R-:W-:Y:S05]  /*15a0*/  BRA.U UP0, `(.L_x_3177) ;  /* 0x0000000500c87547 */ /* 0x000fea000b800000 */
[----:B------:R-:W3:Y:S01]  /*15b0*/  LDG.E.U8 R0, desc[UR36][R4.64] ;  /* 0x0000002404007981 */ /* 0x000ee2000c1e1100 */
[----:B------:R-:W-:Y:S02]  /*15c0*/  IMAD.MOV.U32 R7, RZ, RZ, 0x1f ;  /* 0x0000001fff077424 */ /* 0x000fe400078e00ff */
[----:B---3--:R-:W-:-:S05]  /*15d0*/  IMAD.SHL.U32 R0, R0, 0x1000000, RZ ;  /* 0x0100000000007824 */ /* 0x008fca00078e00ff */
        /* <DEDUP_REMOVED lines=18> */
.L_x_3189:
[----:B------:R-:W3:Y:S02]  /*1700*/  LDG.E.U8 R4, desc[UR36][R4.64] ;  /* 0x0000002404047981 */ /* 0x000ee4000c1e1100 */
[C---:B---3--:R-:W-:Y:S02]  /*1710*/  IMAD.SHL.U32 R3, R4.reuse, 0x2000000, RZ ;  /* 0x0200000004037824 */ /* 0x048fe400078e00ff */
        /* <DEDUP_REMOVED lines=11> */
[----:B------:R3:W0:Y:S01]  /*17d0*/  F2F.F64.F32 R36, R0 ;  /* 0x0000000000247310 */ /* 0x0006220000201800 */
[----:B------:R-:W-:Y:S05]  /*17e0*/  BRA `(.L_x_3178) ;  /* 0x0000000400c47947 */ /* 0x000fea0003800000 */
.L_x_3188:
[----:B------:R-:W3:Y:S02]  /*17f0*/  LDG.E.U16 R0, desc[UR36][R4.64] ;  /* 0x0000002404007981 */ /* 0x000ee4000c1e1500 */
[----:B---3--:R-:W-:-:S04]  /*1800*/  IMAD.U32 R0, R0, 0x10000, RZ ;  /* 0x0001000000007824 */ /* 0x008fc800078e00ff */
[----:B------:R-:W-:-:S04]  /*1810*/  FMUL.FTZ R0, R0, 1 ;  /* 0x3f80000000007820 */ /* 0x000fc80000410000 */
[----:B------:R0:W1:Y:S01]  /*1820*/  F2F.F64.F32 R36, R0 ;  /* 0x0000000000247310 */ /* 0x0000620000201800 */
[----:B------:R-:W-:Y:S05]  /*1830*/  BRA `(.L_x_3178) ;  /* 0x0000000400b07947 */ /* 0x000fea0003800000 */
.L_x_3185:
        /* <DEDUP_REMOVED lines=9> */
[----:B---3--:R0:W1:Y:S01]  /*18d0*/  I2F.F64.U16 R36, R4 ;  /* 0x0000000400247312 */ /* 0x0080620000101800 */
[----:B------:R-:W-:Y:S05]  /*18e0*/  BRA `(.L_x_3178) ;  /* 0x0000000400847947 */ /* 0x000fea0003800000 */
.L_x_3192:
        /* <DEDUP_REMOVED lines=21> */
.L_x_3194:
[----:B------:R-:W-:Y:S05]  /*1a40*/  BSYNC.RECONVERGENT B0 ;  /* 0x0000000000007941 */ /* 0x000fea0003800200 */
.L_x_3193:
[----:B------:R-:W-:Y:S01]  /*1a50*/  IMAD.SHL.U32 R0, R0, 0x100000, RZ ;  /* 0x0010000000007824 */ /* 0x000fe200078e00ff */
[----:B------:R-:W-:-:S04]  /*1a60*/  LEA R3, R3, 0x3b800000, 0x17 ;  /* 0x3b80000003037811 */ /* 0x000fc800078eb8ff */
[----:B------:R-:W-:-:S05]  /*1a70*/  LOP3.LUT R0, R3, R0, R7, 0xfe, !PT ;  /* 0x0000000003007212 */ /* 0x000fca00078efe07 */
[----:B------:R-:W-:-:S04]  /*1a80*/  FMUL.FTZ R0, R0, 1 ;  /* 0x3f80000000007820 */ /* 0x000fc80000410000 */
[----:B------:R0:W1:Y:S01]  /*1a90*/  F2F.F64.F32 R36, R0 ;  /* 0x0000000000247310 */ /* 0x0000620000201800 */
[----:B------:R-:W-:Y:S05]  /*1aa0*/  BRA `(.L_x_3178) ;  /* 0x0000000400147947 */ /* 0x000fea0003800000 */
.L_x_3191:
        /* <DEDUP_REMOVED lines=21> */
.L_x_3196:
[----:B------:R-:W-:Y:S05]  /*1c00*/  BSYNC.RECONVERGENT B0 ;  /* 0x0000000000007941 */ /* 0x000fea0003800200 */
.L_x_3195:
[----:B------:R-:W-:Y:S01]  /*1c10*/  IMAD.SHL.U32 R0, R0, 0x200000, RZ ;  /* 0x0020000000007824 */ /* 0x000fe200078e00ff */
[----:B------:R-:W-:-:S04]  /*1c20*/  LEA R3, R3, 0x37800000, 0x17 ;  /* 0x3780000003037811 */ /* 0x000fc800078eb8ff */
[----:B------:R-:W-:-:S05]  /*1c30*/  LOP3.LUT R0, R3, R0, R7, 0xfe, !PT ;  /* 0x0000000003007212 */ /* 0x000fca00078efe07 */
[----:B------:R-:W-:-:S04]  /*1c40*/  FMUL.FTZ R0, R0, 1 ;  /* 0x3f80000000007820 */ /* 0x000fc80000410000 */
[----:B------:R0:W1:Y:S01]  /*1c50*/  F2F.F64.F32 R36, R0 ;  /* 0x0000000000247310 */ /* 0x0000620000201800 */
[----:B------:R-:W-:Y:S05]  /*1c60*/  BRA `(.L_x_3178) ;  /* 0x0000000000a47947 */ /* 0x000fea0003800000 */
.L_x_3190:
[----:B------:R-:W-:-:S09]  /*1c70*/  UISETP.NE.AND UP0, UPT, UR4, 0x1c, UPT ;  /* 0x0000001c0400788c */ /* 0x000fd2000bf05270 */
[----:B------:R-:W-:Y:S05]  /*1c80*/  BRA.U !UP0, `(.L_x_3197) ;  /* 0x0000000108947547 */ /* 0x000fea000b800000 */
[----:B------:R-:W-:-:S09]  /*1c90*/  UISETP.NE.AND UP0, UPT, UR4, 0x1d, UPT ;  /* 0x0000001d0400788c */ /* 0x000fd2000bf05270 */
[----:B------:R-:W-:Y:S05]  /*1ca0*/  BRA.U !UP0, `(.L_x_3198) ;  /* 0x0000000108807547 */ /* 0x000fea000b800000 */
[----:B------:R-:W-:-:S09]  /*1cb0*/  UISETP.NE.AND UP0, UPT, UR4, 0x2c, UPT ;  /* 0x0000002c0400788c */ /* 0x000fd2000bf05270 */
[----:B------:R-:W-:Y:S05]  /*1cc0*/  BRA.U !UP0, `(.L_x_3199) ;  /* 0x0000000108487547 */ /* 0x000fea000b800000 */
.L_x_3177:
[----:B------:R-:W-:Y:S01]  /*1cd0*/  MOV R0, 0x0 ;  /* 0x0000000000007802 */ /* 0x000fe20000000f00 */
[----:B------:R-:W0:Y:S01]  /*1ce0*/  LDCU.64 UR4, c[0x4][0x128] ;  /* 0x01002500ff0477ac */ /* 0x000e220008000a00 */
[----:B------:R-:W-:Y:S02]  /*1cf0*/  IMAD.MOV.U32 R8, RZ, RZ, 0x4e ;  /* 0x0000004eff087424 */ /* 0x000fe400078e00ff */
[----:B------:R1:W3:Y:S01]  /*1d00*/  LDC.64 R14, c[0x4][R0] ;  /* 0x01000000000e7b82 */ /* 0x0002e20000000a00 */
[----:B------:R-:W2:Y:S01]  /*1d10*/  LDCU.64 UR6, c[0x4][0x130] ;  /* 0x01002600ff0677ac */ /* 0x000ea20008000a00 */
[----:B------:R-:W-:Y:S02]  /*1d20*/  IMAD.MOV.U32 R12, RZ, RZ, 0x1 ;  /* 0x00000001ff0c7424 */ /* 0x000fe400078e00ff */
[----:B------:R-:W-:Y:S01]  /*1d30*/  IMAD.MOV.U32 R13, RZ, RZ, RZ ;  /* 0x000000ffff0d7224 */ /* 0x000fe200078e00ff */
[----:B------:R-:W4:Y:S01]  /*1d40*/  LDCU.64 UR8, c[0x4][0x8] ;  /* 0x01000100ff0877ac */ /* 0x000f220008000a00 */
[----:B0-----:R-:W-:-:S02]  /*1d50*/  IMAD.U32 R4, RZ, RZ, UR4 ;  /* 0x00000004ff047e24 */ /* 0x001fc4000f8e00ff */
[----:B------:R-:W-:Y:S02]  /*1d60*/  IMAD.U32 R5, RZ, RZ, UR5 ;  /* 0x00000005ff057e24 */ /* 0x000fe4000f8e00ff */
[----:B--2---:R-:W-:Y:S02]  /*1d70*/  IMAD.U32 R6, RZ, RZ, UR6 ;  /* 0x00000006ff067e24 */ /* 0x004fe4000f8e00ff */
[----:B------:R-:W-:Y:S02]  /*1d80*/  IMAD.U32 R7, RZ, RZ, UR7 ;  /* 0x00000007ff077e24 */ /* 0x000fe4000f8e00ff */
[----:B----4-:R-:W-:Y:S02]  /*1d90*/  IMAD.U32 R10, RZ, RZ, UR8 ;  /* 0x00000008ff0a7e24 */ /* 0x010fe4000f8e00ff */
[----:B-1----:R-:W-:-:S07]  /*1da0*/  IMAD.U32 R11, RZ, RZ, UR9 ;  /* 0x00000009ff0b7e24 */ /* 0x002fce000f8e00ff */
[----:B------:R-:W-:-:S07]  /*1db0*/  LEPC R20, `(.L_x_3200) ;  /* 0x000000001014794e */ /* 0x000fce0000000000 */
[----:B---3-5:R-:W-:Y:S05]  /*1dc0*/  CALL.ABS.NOINC R14 ;  /* 0x000000000e007343 */ /* 0x028fea0003c00000 */
.L_x_3200:
[----:B------:R-:W-:Y:S01]  /*1dd0*/  CS2R R36, SRZ ;  /* 0x0000000000247805 */ /* 0x000fe2000001ff00 */
[----:B------:R-:W-:Y:S06]  /*1de0*/  BRA `(.L_x_3178) ;  /* 0x0000000000447947 */ /* 0x000fec0003800000 */
.L_x_3199:
[----:B------:R-:W3:Y:S01]  /*1df0*/  LDG.E.U8 R0, desc[UR36][R4.64] ;  /* 0x0000002404007981 */ /* 0x000ee2000c1e1100 */
[----:B------:R-:W-:Y:S02]  /*1e00*/  IMAD.MOV.U32 R36, RZ, RZ, 0x0 ;  /* 0x00000000ff247424 */ /* 0x000fe400078e00ff */
[----:B------:R-:W-:Y:S01]  /*1e10*/  IMAD.MOV.U32 R37, RZ, RZ, 0x38000000 ;  /* 0x38000000ff257424 */ /* 0x000fe200078e00ff */
[----:B---3--:R-:W-:-:S13]  /*1e20*/  ISETP.NE.AND P0, PT, R0, RZ, PT ;  /* 0x000000ff0000720c */ /* 0x008fda0003f05270 */
        /* <DEDUP_REMOVED lines=8> */
.L_x_3198:
[----:B------:R-:W3:Y:S02]  /*1eb0*/  LDG.E.64 R36, desc[UR36][R4.64] ;  /* 0x0000002404247981 */ /* 0x000ee4000c1e1b00 */
[----:B---3--:R-:W0:Y:S01]  /*1ec0*/  I2F.F64.U64 R36, R36 ;  /* 0x0000002400247312 */ /* 0x008e220000301800 */
[----:B------:R-:W-:Y:S05]  /*1ed0*/  BRA `(.L_x_3178) ;  /* 0x0000000000087947 */ /* 0x000fea0003800000 */
.L_x_3197:
[----:B------:R-:W3:Y:S02]  /*1ee0*/  LDG.E R4, desc[UR36][R4.64] ;  /* 0x0000002404047981 */ /* 0x000ee4000c1e1900 */
[----:B---3--:R0:W1:Y:S02]  /*1ef0*/  I2F.F64.U32 R36, R4 ;  /* 0x0000000400247312 */ /* 0x0080640000201800 */
.L_x_3178:
[----:B------:R-:W-:Y:S05]  /*1f00*/  BSYNC.RECONVERGENT B7 ;  /* 0x0000000000077941 */ /* 0x000fea0003800200 */
.L_x_3172:
[----:B------:R-:W-:-:S07]  /*1f10*/  VIADD R31, R23, 0x80 ;  /* 0x00000080171f7836 */ /* 0x000fce0000000000 */
.L_x_3142:
[----:B------:R-:W-:Y:S05]  /*1f20*/  BSYNC.RECONVERGENT B6 ;  /* 0x0000000000067941 */ /* 0x000fea0003800200 */
.L_x_3141:
[----:B------:R-:W-:Y:S01]  /*1f30*/  ISETP.GE.AND P0, PT, R31, R2, PT ;  /* 0x000000021f00720c */ /* 0x000fe20003f06270 */
[----:B------:R-:W-:Y:S01]  /*1f40*/  BSSY.RECONVERGENT B6, `(.L_x_3201) ;  /* 0x00001e8000067945 */ /* 0x000fe20003800200 */
[----:B------:R-:W-:Y:S02]  /*1f50*/  CS2R R34, SRZ ;  /* 0x0000000000227805 */ /* 0x000fe4000001ff00 */
[----:B------:R-:W-:-:S09]  /*1f60*/  CS2R R28, SRZ ;  /* 0x00000000001c7805 */ /* 0x000fd2000001ff00 */
[----:B------:R-:W-:Y:S05]  /*1f70*/  @P0 BRA `(.L_x_3202) ;  /* 0x0000001c00900947 */ /* 0x000fea0003800000 */
[----:B0-----:R-:W0:Y:S01]  /*1f80*/  LDC.64 R4, c[0x0][0x3a8] ;  /* 0x0000ea00ff047b82 */ /* 0x001e220000000a00 */
        /* <DEDUP_REMOVED lines=20> */
.L_x_3207:
[----:B------:R-:W2:Y:S02]  /*20d0*/  LDG.E.U8 R4, desc[UR36][R4.64] ;  /* 0x0000002404047981 */ /* 0x000ea4000c1e1100 */
[----:B--2---:R0:W1:Y:S01]  /*20e0*/  I2F.F64.U16 R28, R4 ;  /* 0x00000004001c7312 */ /* 0x0040620000101800 */
[----:B------:R-:W-:Y:S05]  /*20f0*/  BRA `(.L_x_3209) ;  /* 0x0000000c00647947 */ /* 0x000fea0003800000 */
.L_x_3206:
        /* <DEDUP_REMOVED lines=9> */
.L_x_3211:
[----:B------:R-:W2:Y:S02]  /*2190*/  LDG.E R4, desc[UR36][R4.64] ;  /* 0x0000002404047981 */ /* 0x000ea4000c1e1900 */
[----:B--2---:R0:W1:Y:S01]  /*21a0*/  I2F.F64 R28, R4 ;  /* 0x00000004001c7312 */ /* 0x0040620000201c00 */
[----:B------:R-:W-:Y:S05]  /*21b0*/  BRA `(.L_x_3209) ;  /* 0x0000000c00347947 */ /* 0x000fea0003800000 */
.L_x_3210:
[----:B------:R-:W2:Y:S02]  /*21c0*/  LDG.E.U16 R4, desc[UR36][R4.64] ;  /* 0x0000002404047981 */ /* 0x000ea4000c1e1500 */
[----:B--2---:R0:W1:Y:S01]  /*21d0*/  I2F.F64.S16 R28, R4 ;  /* 0x00000004001c7312 */ /* 0x0040620000101c00 */
[----:B------:R-:W-:Y:S05]  /*21e0*/  BRA `(.L_x_3209) ;  /* 0x0000000c00287947 */ /* 0x000fea0003800000 */
.L_x_3205:
        /* <DEDUP_REMOVED lines=10> */
.L_x_3213:
[----:B---3--:R-:W3:Y:S02]  /*2290*/  LDG.E.U16 R0, desc[UR36][R4.64] ;  /* 0x0000002404007981 */ /* 0x008ee4000c1e1500 */
[----:B---3--:R-:W-:-:S05]  /*22a0*/  HADD2.F32 R0, -RZ, R0.H0_H0 ;  /* 0x20000000ff007230 */ /* 0x008fca0000004100 */
[----:B------:R-:W-:-:S04]  /*22b0*/  FMUL.FTZ R0, R0, 1 ;  /* 0x3f80000000007820 */ /* 0x000fc80000410000 */
[----:B------:R0:W1:Y:S01]  /*22c0*/  F2F.F64.F32 R28, R0 ;  /* 0x00000000001c7310 */ /* 0x0000620000201800 */
[----:B------:R-:W-:Y:S05]  /*22d0*/  BRA `(.L_x_3209) ;  /* 0x0000000800ec7947 */ /* 0x000fea0003800000 */
.L_x_3212:
        /* <DEDUP_REMOVED lines=10> */
.L_x_3215:
[----:B------:R-:W3:Y:S02]  /*2380*/  LDG.E.U16 R4, desc[UR36][R4.64] ;  /* 0x0000002404047981 */ /* 0x000ee4000c1e1500 */
[----:B---3--:R-:W-:-:S05]  /*2390*/  HADD2.F32 R0, -RZ, R4.H0_H0 ;  /* 0x20000004ff007230 */ /* 0x008fca0000004100 */
[----:B------:R-:W-:-:S04]  /*23a0*/  FMUL.FTZ R0, R0, 1 ;  /* 0x3f80000000007820 */ /* 0x000fc80000410000 */
[----:B------:R0:W1:Y:S01]  /*23b0*/  F2F.F64.F32 R28, R0 ;  /* 0x00000000001c7310 */ /* 0x0000620000201800 */
[----:B------:R-:W-:Y:S05]  /*23c0*/  BRA `(.L_x_3209) ;  /* 0x0000000800b07947 */ /* 0x000fea0003800000 */
.L_x_3214:
[----:B------:R0:W5:Y:S01]  /*23d0*/  LDG.E.64 R28, desc[UR36][R4.64] ;  /* 0x00000024041c7981 */ /* 0x000162000c1e1b00 */
[----:B------:R-:W-:Y:S05]  /*23e0*/  BRA `(.L_x_3209) ;  /* 0x0000000800a87947 */ /* 0x000fea0003800000 */
.L_x_3204:
        /* <DEDUP_REMOVED lines=13> */
.L_x_3218:
[----:B------:R0:W5:Y:S01]  /*24c0*/  LDG.E.64 R28, desc[UR36][R4.64] ;  /* 0x00000024041c7981 */ /* 0x000162000c1e1b00 */
[----:B------:R-:W-:Y:S05]  /*24d0*/  BRA `(.L_x_3209) ;  /* 0x00000008006c7947 */ /* 0x000fea0003800000 */
.L_x_3217:
[----:B------:R-:W-:-:S09]  /*24e0*/  UISETP.NE.AND UP0, UPT, UR4, 0xf, UPT ;  /* 0x0000000f0400788c */ /* 0x000fd2000bf05270 */
[----:B------:R-:W-:Y:S05]  /*24f0*/  BRA.U !UP0, `(.L_x_3219) ;  /* 0x0000000108a07547 */ /* 0x000fea000b800000 */
[----:B------:R-:W-:-:S09]  /*2500*/  UISETP.NE.AND UP0, UPT, UR4, 0x17, UPT ;  /* 0x000000170400788c */ /* 0x000fd2000bf05270 */
[----:B------:R-:W-:Y:S05]  /*2510*/  BRA.U !UP0, `(.L_x_3220) ;  /* 0x00000001085c7547 */ /* 0x000fea000b800000 */
[----:B------:R-:W-:-:S09]  /*2520*/  UISETP.NE.AND UP0, UPT, UR4, 0x18, UPT ;  /* 0x000000180400788c */ /* 0x000fd2000bf05270 */
[----:B------:R-:W-:Y:S05]  /*2530*/  BRA.U UP0, `(.L_x_3208) ;  /* 0x0000000500f87547 */ /* 0x000fea000b800000 */
[----:B---3--:R-:W3:Y:S01]  /*2540*/  LDG.E.U8 R0, desc[UR36][R4.64] ;  /* 0x0000002404007981 */ /* 0x008ee2000c1e1100 */
        /* <DEDUP_REMOVED lines=20> */
.L_x_3220:
[----:B------:R-:W3:Y:S02]  /*2690*/  LDG.E.U8 R4, desc[UR36][R4.64] ;  /* 0x0000002404047981 */ /* 0x000ee4000c1e1100 */
[C---:B---3--:R-:W-:Y:S02]  /*26a0*/  IMAD.SHL.U32 R0, R4.reuse, 0x2000000, RZ ;  /* 0x0200000004007824 */ /* 0x048fe400078e00ff */
        /* <DEDUP_REMOVED lines=9> */
[----:B------:R-:W-:-:S05]  /*2740*/  LOP3.LUT R0, R0, 0x80000000, R3, 0xf8, !PT ;  /* 0x8000000000007812 */ /* 0x000fca00078ef803 */
[----:B------:R-:W-:-:S04]  /*2750*/  FMUL.FTZ R0, R0, 1 ;  /* 0x3f80000000007820 */ /* 0x000fc80000410000 */
[----:B------:R0:W1:Y:S01]  /*2760*/  F2F.F64.F32 R28, R0 ;  /* 0x00000000001c7310 */ /* 0x0000620000201800 */
[----:B------:R-:W-:Y:S05]  /*2770*/  BRA `(.L_x_3209) ;  /* 0x0000000400c47947 */ /* 0x000fea0003800000 */
.L_x_3219:
[----:B---3--:R-:W3:Y:S02]  /*2780*/  LDG.E.U16 R0, desc[UR36][R4.64] ;  /* 0x0000002404007981 */ /* 0x008ee4000c1e1500 */
[----:B---3--:R-:W-:-:S04]  /*2790*/  IMAD.U32 R0, R0, 0x10000, RZ ;  /* 0x0001000000007824 */ /* 0x008fc800078e00ff */
[----:B------:R-:W-:-:S04]  /*27a0*/  FMUL.FTZ R0, R0, 1 ;  /* 0x3f80000000007820 */ /* 0x000fc80000410000 */
[----:B------:R0:W1:Y:S01]  /*27b0*/  F2F.F64.F32 R28, R0 ;  /* 0x00000000001c7310 */ /* 0x0000620000201800 */
[----:B------:R-:W-:Y:S05]  /*27c0*/  BRA `(.L_x_3209) ;  /* 0x0000000400b07947 */ /* 0x000fea0003800000 */
.L_x_3216:
        /* <DEDUP_REMOVED lines=11> */
.L_x_3223:
        /* <DEDUP_REMOVED lines=8> */
[--C-:B---3--:R-:W-:Y:S01]  /*2900*/  SHF.R.U32.HI R0, RZ, 0x3, R4.reuse ;  /* 0x00000003ff007819 */ /* 0x108fe20000011604 */
        /* <DEDUP_REMOVED lines=12> */
.L_x_3225:
[----:B------:R-:W-:Y:S05]  /*29d0*/  BSYNC.RECONVERGENT B0 ;  /* 0x0000000000007941 */ /* 0x000fea0003800200 */
.L_x_3224:
[----:B------:R-:W-:Y:S01]  /*29e0*/  IMAD.SHL.U32 R0, R0, 0x100000, RZ ;  /* 0x0010000000007824 */ /* 0x000fe200078e00ff */
[----:B------:R-:W-:-:S04]  /*29f0*/  LEA R3, R3, 0x3b800000, 0x17 ;  /* 0x3b80000003037811 */ /* 0x000fc800078eb8ff */
[----:B------:R-:W-:-:S05]  /*2a00*/  LOP3.LUT R0, R3, R0, R7, 0xfe, !PT ;  /* 0x0000000003007212 */ /* 0x000fca00078efe07 */
[----:B------:R-:W-:-:S04]  /*2a10*/  FMUL.FTZ R0, R0, 1 ;  /* 0x3f80000000007820 */ /* 0x000fc80000410000 */
[----:B------:R0:W1:Y:S01]  /*2a20*/  F2F.F64.F32 R28, R0 ;  /* 0x00000000001c7310 */ /* 0x0000620000201800 */
[----:B------:R-:W-:Y:S05]  /*2a30*/  BRA `(.L_x_3209) ;  /* 0x0000000400147947 */ /* 0x000fea0003800000 */
.L_x_3222:
        /* <DEDUP_REMOVED lines=21> */
.L_x_3227:
[----:B------:R-:W-:Y:S05]  /*2b90*/  BSYNC.RECONVERGENT B0 ;  /* 0x0000000000007941 */ /* 0x000fea0003800200 */
.L_x_3226:
[----:B------:R-:W-:Y:S01]  /*2ba0*/  IMAD.SHL.U32 R0, R0, 0x200000, RZ ;  /* 0x0020000000007824 */ /* 0x000fe200078e00ff */
[----:B------:R-:W-:-:S04]  /*2bb0*/  LEA R3, R3, 0x37800000, 0x17 ;  /* 0x3780000003037811 */ /* 0x000fc800078eb8ff */
[----:B------:R-:W-:-:S05]  /*2bc0*/  LOP3.LUT R0, R3, R0, R7, 0xfe, !PT ;  /* 0x0000000003007212 */ /* 0x000fca00078efe07 */
[----:B------:R-:W-:-:S04]  /*2bd0*/  FMUL.FTZ R0, R0, 1 ;  /* 0x3f80000000007820 */ /* 0x000fc80000410000 */
[----:B------:R0:W1:Y:S01]  /*2be0*/  F2F.F64.F32 R28, R0 ;  /* 0x00000000001c7310 */ /* 0x0000620000201800 */
[----:B------:R-:W-:Y:S05]  /*2bf0*/  BRA `(.L_x_3209) ;  /* 0x0000000000a47947 */ /* 0x000fea0003800000 */
.L_x_3221:
        /* <DEDUP_REMOVED lines=16> */
[----:B------:R1:W0:Y:S01]  /*2d00*/  @P0 F2F.F64.F32 R28, R0 ;  /* 0x00000000001c0310 */ /* 0x0002220000201800 */
[----:B------:R-:W-:Y:S05]  /*2d10*/  BRA `(.L_x_3209) ;  /* 0x00000000005c7947 */ /* 0x000fea0003800000 */
.L_x_3208:
        /* <DEDUP_REMOVED lines=16> */
.L_x_3230:
[----:B------:R-:W-:Y:S01]  /*2e20*/  CS2R R28, SRZ ;  /* 0x00000000001c7805 */ /* 0x000fe2000001ff00 */
[----:B------:R-:W-:Y:S06]  /*2e30*/  BRA `(.L_x_3209) ;  /* 0x0000000000147947 */ /* 0x000fec0003800000 */
.L_x_3229:
[----:B------:R-:W2:Y:S02]  /*2e40*/  LDG.E.64 R28, desc[UR36][R4.64] ;  /* 0x00000024041c7981 */ /* 0x000ea4000c1e1b00 */
[----:B--2---:R-:W0:Y:S01]  /*2e50*/  I2F.F64.U64 R28, R28 ;  /* 0x0000001c001c7312 */ /* 0x004e220000301800 */
[----:B------:R-:W-:Y:S05]  /*2e60*/  BRA `(.L_x_3209) ;  /* 0x0000000000087947 */ /* 0x000fea0003800000 */
.L_x_3228:
[----:B------:R-:W2:Y:S02]  /*2e70*/  LDG.E R4, desc[UR36][R4.64] ;  /* 0x0000002404047981 */ /* 0x000ea4000c1e1900 */
[----:B--2---:R0:W1:Y:S02]  /*2e80*/  I2F.F64.U32 R28, R4 ;  /* 0x00000004001c7312 */ /* 0x0040640000201800 */
.L_x_3209:
[----:B------:R-:W-:Y:S05]  /*2e90*/  BSYNC.RECONVERGENT B7 ;  /* 0x0000000000077941 */ /* 0x000fea0003800200 */
.L_x_3203:
[----:B0-----:R-:W0:Y:S01]  /*2ea0*/  LDC.64 R4, c[0x0][0x3b0] ;  /* 0x0000ec00ff047b82 */ /* 0x001e220000000a00 */
        /* <DEDUP_REMOVED lines=17> */
[----:B--2---:R0:W2:Y:S01]  /*2fc0*/  I2F.F64.S16 R34, R4 ;  /* 0x0000000400227312 */ /* 0x0040a20000101c00 */
[----:B------:R-:W-:Y:S05]  /*2fd0*/  BRA `(.L_x_3237) ;  /* 0x0000000c00707947 */ /* 0x000fea0003800000 */
.L_x_3235:
[----:B------:R-:W2:Y:S02]  /*2fe0*/  LDG.E.U8 R4, desc[UR36][R4.64] ;  /* 0x0000002404047981 */ /* 0x000ea4000c1e1100 */
[----:B--2---:R0:W2:Y:S01]  /*2ff0*/  I2F.F64.U16 R34, R4 ;  /* 0x0000000400227312 */ /* 0x0040a20000101800 */
[----:B------:R-:W-:Y:S05]  /*3000*/  BRA `(.L_x_3237) ;  /* 0x0000000c00647947 */ /* 0x000fea0003800000 */
.L_x_3234:
        /* <DEDUP_REMOVED lines=9> */
.L_x_3239:
[----:B------:R-:W2:Y:S02]  /*30a0*/  LDG.E R4, desc[UR36][R4.64] ;  /* 0x0000002404047981 */ /* 0x000ea4000c1e1900 */
[----:B--2---:R0:W2:Y:S01]  /*30b0*/  I2F.F64 R34, R4 ;  /* 0x0000000400227312 */ /* 0x0040a20000201c00 */
[----:B------:R-:W-:Y:S05]  /*30c0*/  BRA `(.L_x_3237) ;  /* 0x0000000c00347947 */ /* 0x000fea0003800000 */
.L_x_3238:
[----:B------:R-:W2:Y:S02]  /*30d0*/  LDG.E.U16 R4, desc[UR36][R4.64] ;  /* 0x0000002404047981 */ /* 0x000ea4000c1e1500 */
[----:B--2---:R0:W2:Y:S01]  /*30e0*/  I2F.F64.S16 R34, R4 ;  /* 0x0000000400227312 */ /* 0x0040a20000101c00 */
[----:B------:R-:W-:Y:S05]  /*30f0*/  BRA `(.L_x_3237) ;  /* 0x0000000c00287947 */ /* 0x000fea0003800000 */
.L_x_3233:
        /* <DEDUP_REMOVED lines=10> */
.L_x_3241:
[----:B-1-3--:R-:W2:Y:S02]  /*31a0*/  LDG.E.U16 R0, desc[UR36][R4.64] ;  /* 0x0000002404007981 */ /* 0x00aea4000c1e1500 */
[----:B--2---:R-:W-:-:S05]  /*31b0*/  HADD2.F32 R0, -RZ, R0.H0_H0 ;  /* 0x20000000ff007230 */ /* 0x004fca0000004100 */
[----:B------:R-:W-:-:S04]  /*31c0*/  FMUL.FTZ R0, R0, 1 ;  /* 0x3f80000000007820 */ /* 0x000fc80000410000 */
[----:B------:R0:W1:Y:S01]  /*31d0*/  F2F.F64.F32 R34, R0 ;  /* 0x0000000000227310 */ /* 0x0000620000201800 */
[----:B------:R-:W-:Y:S05]  /*31e0*/  BRA `(.L_x_3237) ;  /* 0x0000000800ec7947 */ /* 0x000fea0003800000 */
.L_x_3240:
        /* <DEDUP_REMOVED lines=10> */
.L_x_3243:
[----:B------:R-:W1:Y:S02]  /*3290*/  LDG.E.U16 R4, desc[UR36][R4.64] ;  /* 0x0000002404047981 */ /* 0x000e64000c1e1500 */
[----:B-1-3--:R-:W-:-:S05]  /*32a0*/  HADD2.F32 R0, -RZ, R4.H0_H0 ;  /* 0x20000004ff007230 */ /* 0x00afca0000004100 */
[----:B------:R-:W-:-:S04]  /*32b0*/  FMUL.FTZ R0, R0, 1 ;  /* 0x3f80000000007820 */ /* 0x000fc80000410000 */
[----:B------:R0:W1:Y:S01]  /*32c0*/  F2F.F64.F32 R34, R0 ;  /* 0x0000000000227310 */ /* 0x0000620000201800 */
[----:B------:R-:W-:Y:S05]  /*32d0*/  BRA `(.L_x_3237) ;  /* 0x0000000800b07947 */ /* 0x000fea0003800000 */
.L_x_3242:
[----:B------:R0:W5:Y:S01]  /*32e0*/  LDG.E.64 R34, desc[UR36][R4.64] ;  /* 0x0000002404227981 */ /* 0x000162000c1e1b00 */
[----:B------:R-:W-:Y:S05]  /*32f0*/  BRA `(.L_x_3237) ;  /* 0x0000000800a87947 */ /* 0x000fea0003800000 */
.L_x_3232:
        /* <DEDUP_REMOVED lines=13> */
.L_x_3246:
[----:B------:R0:W5:Y:S01]  /*33d0*/  LDG.E.64 R34, desc[UR36][R4.64] ;  /* 0x0000002404227981 */ /* 0x000162000c1e1b00 */
[----:B------:R-:W-:Y:S05]  /*33e0*/  BRA `(.L_x_3237) ;  /* 0x00000008006c7947 */ /* 0x000fea0003800000 */
.L_x_3245:
[----:B------:R-:W-:-:S09]  /*33f0*/  UISETP.NE.AND UP0, UPT, UR4, 0xf, UPT ;  /* 0x0000000f0400788c */ /* 0x000fd2000bf05270 */
[----:B------:R-:W-:Y:S05]  /*3400*/  BRA.U !UP0, `(.L_x_3247) ;  /* 0x0000000108a07547 */ /* 0x000fea000b800000 */
[----:B------:R-:W-:-:S09]  /*3410*/  UISETP.NE.AND UP0, UPT, UR4, 0x17, UPT ;  /* 0x000000170400788c */ /* 0x000fd2000bf05270 */
[----:B------:R-:W-:Y:S05]  /*3420*/  BRA.U !UP0, `(.L_x_3248) ;  /* 0x00000001085c7547 */ /* 0x000fea000b800000 */
[----:B------:R-:W-:-:S09]  /*3430*/  UISETP.NE.AND UP0, UPT, UR4, 0x18, UPT ;  /* 0x000000180400788c */ /* 0x000fd2000bf05270 */
[----:B------:R-:W-:Y:S05]  /*3440*/  BRA.U UP0, `(.L_x_3236) ;  /* 0x0000000500f87547 */ /* 0x000fea000b800000 */
[----:B-1-3--:R-:W2:Y:S01]  /*3450*/  LDG.E.U8 R0, desc[UR36][R4.64] ;  /* 0x0000002404007981 */ /* 0x00aea2000c1e1100 */
        /* <DEDUP_REMOVED lines=20> */
.L_x_3248:
[----:B------:R-:W1:Y:S02]  /*35a0*/  LDG.E.U8 R4, desc[UR36][R4.64] ;  /* 0x0000002404047981 */ /* 0x000e64000c1e1100 */
[C---:B-1-3--:R-:W-:Y:S02]  /*35b0*/  IMAD.SHL.U32 R0, R4.reuse, 0x2000000, RZ ;  /* 0x0200000004007824 */ /* 0x04afe400078e00ff */
        /* <DEDUP_REMOVED lines=13> */
.L_x_3247:
[----:B-1-3--:R-:W2:Y:S02]  /*3690*/  LDG.E.U16 R0, desc[UR36][R4.64] ;  /* 0x0000002404007981 */ /* 0x00aea4000c1e1500 */
[----:B--2---:R-:W-:-:S04]  /*36a0*/  IMAD.U32 R0, R0, 0x10000, RZ ;  /* 0x0001000000007824 */ /* 0x004fc800078e00ff */
[----:B------:R-:W-:-:S04]  /*36b0*/  FMUL.FTZ R0, R0, 1 ;  /* 0x3f80000000007820 */ /* 0x000fc80000410000 */
[----:B------:R0:W1:Y:S01]  /*36c0*/  F2F.F64.F32 R34, R0 ;  /* 0x0000000000227310 */ /* 0x0000620000201800 */
[----:B------:R-:W-:Y:S05]  /*36d0*/  BRA `(.L_x_3237) ;  /* 0x0000000400b07947 */ /* 0x000fea0003800000 */
.L_x_3244:
        /* <DEDUP_REMOVED lines=9> */
[----:B--2---:R0:W2:Y:S01]  /*3770*/  I2F.F64.U16 R34, R4 ;  /* 0x0000000400227312 */ /* 0x0040a20000101800 */
[----:B------:R-:W-:Y:S05]  /*3780*/  BRA `(.L_x_3237) ;  /* 0x0000000400847947 */ /* 0x000fea0003800000 */
.L_x_3251:
        /* <DEDUP_REMOVED lines=8> */
[--C-:B-1-3--:R-:W-:Y:S01]  /*3810*/  SHF.R.U32.HI R0, RZ, 0x3, R4.reuse ;  /* 0x00000003ff007819 */ /* 0x10afe20000011604 */
        /* <DEDUP_REMOVED lines=12> */
.L_x_3253:
[----:B------:R-:W-:Y:S05]  /*38e0*/  BSYNC.RECONVERGENT B0 ;  /* 0x0000000000007941 */ /* 0x000fea0003800200 */
.L_x_3252:
[----:B------:R-:W-:Y:S01]  /*38f0*/  IMAD.SHL.U32 R0, R0, 0x100000, RZ ;  /* 0x0010000000007824 */ /* 0x000fe200078e00ff */
[----:B------:R-:W-:-:S04]  /*3900*/  LEA R3, R3, 0x3b800000, 0x17 ;  /* 0x3b80000003037811 */ /* 0x000fc800078eb8ff */
[----:B------:R-:W-:-:S05]  /*3910*/  LOP3.LUT R0, R3, R0, R7, 0xfe, !PT ;  /* 0x0000000003007212 */ /* 0x000fca00078efe07 */
[----:B------:R-:W-:-:S04]  /*3920*/  FMUL.FTZ R0, R0, 1 ;  /* 0x3f80000000007820 */ /* 0x000fc80000410000 */
[----:B------:R0:W1:Y:S01]  /*3930*/  F2F.F64.F32 R34, R0 ;  /* 0x0000000000227310 */ /* 0x0000620000201800 */
[----:B------:R-:W-:Y:S05]  /*3940*/  BRA `(.L_x_3237) ;  /* 0x0000000400147947 */ /* 0x000fea0003800000 */
.L_x_3250:
        /* <DEDUP_REMOVED lines=21> */
.L_x_3255:
[----:B------:R-:W-:Y:S05]  /*3aa0*/  BSYNC.RECONVERGENT B0 ;  /* 0x0000000000007941 */ /* 0x000fea0003800200 */
.L_x_3254:
[----:B------:R-:W-:Y:S01]  /*3ab0*/  IMAD.SHL.U32 R0, R0, 0x200000, RZ ;  /* 0x0020000000007824 */ /* 0x000fe200078e00ff */
[----:B------:R-:W-:-:S04]  /*3ac0*/  LEA R3, R3, 0x37800000, 0x17 ;  /* 0x3780000003037811 */ /* 0x000fc800078eb8ff */
[----:B------:R-:W-:-:S05]  /*3ad0*/  LOP3.LUT R0, R3, R0, R7, 0xfe, !PT ;  /* 0x0000000003007212 */ /* 0x000fca00078efe07 */
[----:B------:R-:W-:-:S04]  /*3ae0*/  FMUL.FTZ R0, R0, 1 ;  /* 0x3f80000000007820 */ /* 0x000fc80000410000 */
[----:B------:R0:W1:Y:S01]  /*3af0*/  F2F.F64.F32 R34, R0 ;  /* 0x0000000000227310 */ /* 0x0000620000201800 */
[----:B------:R-:W-:Y:S05]  /*3b00*/  BRA `(.L_x_3237) ;  /* 0x0000000000a47947 */ /* 0x000fea0003800000 */
.L_x_3249:
        /* <DEDUP_REMOVED lines=18> */
.L_x_3236:
[----:B------:R-:W-:Y:S01]  /*3c30*/  MOV R14, 0x0 ;  /* 0x00000000000e7802 */ /* 0x000fe20000000f00 */
[----:B------:R-:W0:Y:S01]  /*3c40*/  LDCU.64 UR4, c[0x4][0x128] ;  /* 0x01002500ff0477ac */ /* 0x000e220008000a00 */
[----:B------:R-:W-:Y:S02]  /*3c50*/  IMAD.MOV.U32 R8, RZ, RZ, 0x4e ;  /* 0x0000004eff087424 */ /* 0x000fe400078e00ff */
[----:B------:R-:W-:Y:S01]  /*3c60*/  IMAD.MOV.U32 R12, RZ, RZ, 0x1 ;  /* 0x00000001ff0c7424 */ /* 0x000fe200078e00ff */
[----:B------:R-:W2:Y:S01]  /*3c70*/  LDCU.64 UR6, c[0x4][0x130] ;  /* 0x01002600ff0677ac */ /* 0x000ea20008000a00 */
[----:B------:R-:W1:Y:S01]  /*3c80*/  LDC.64 R14, c[0x4][R14] ;  /* 0x010000000e0e7b82 */ /* 0x000e620000000a00 */
[----:B------:R-:W-:Y:S01]  /*3c90*/  IMAD.MOV.U32 R13, RZ, RZ, RZ ;  /* 0x000000ffff0d7224 */ /* 0x000fe200078e00ff */
[----:B------:R-:W3:Y:S01]  /*3ca0*/  LDCU.64 UR8, c[0x4][0x8] ;  /* 0x01000100ff0877ac */ /* 0x000ee20008000a00 */
[----:B0-----:R-:W-:Y:S02]  /*3cb0*/  IMAD.U32 R4, RZ, RZ, UR4 ;  /* 0x00000004ff047e24 */ /* 0x001fe4000f8e00ff */
[----:B------:R-:W-:-:S02]  /*3cc0*/  IMAD.U32 R5, RZ, RZ, UR5 ;  /* 0x00000005ff057e24 */ /* 0x000fc4000f8e00ff */
[----:B--2---:R-:W-:Y:S02]  /*3cd0*/  IMAD.U32 R6, RZ, RZ, UR6 ;  /* 0x00000006ff067e24 */ /* 0x004fe4000f8e00ff */
[----:B------:R-:W-:Y:S02]  /*3ce0*/  IMAD.U32 R7, RZ, RZ, UR7 ;  /* 0x00000007ff077e24 */ /* 0x000fe4000f8e00ff */
[----:B---3--:R-:W-:Y:S02]  /*3cf0*/  IMAD.U32 R10, RZ, RZ, UR8 ;  /* 0x00000008ff0a7e24 */ /* 0x008fe4000f8e00ff */
[----:B------:R-:W-:-:S07]  /*3d00*/  IMAD.U32 R11, RZ, RZ, UR9 ;  /* 0x00000009ff0b7e24 */ /* 0x000fce000f8e00ff */
[----:B------:R-:W-:-:S07]  /*3d10*/  LEPC R20, `(.L_x_3258) ;  /* 0x000000001014794e */ /* 0x000fce0000000000 */
[----:B-1--45:R-:W-:Y:S05]  /*3d20*/  CALL.ABS.NOINC R14 ;  /* 0x000000000e007343 */ /* 0x032fea0003c00000 */
.L_x_3258:
[----:B------:R-:W-:Y:S01]  /*3d30*/  CS2R R34, SRZ ;  /* 0x0000000000227805 */ /* 0x000fe2000001ff00 */
[----:B------:R-:W-:Y:S06]  /*3d40*/  BRA `(.L_x_3237) ;  /* 0x0000000000147947 */ /* 0x000fec0003800000 */
.L_x_3257:
[----:B------:R-:W2:Y:S02]  /*3d50*/  LDG.E.64 R34, desc[UR36][R4.64] ;  /* 0x0000002404227981 */ /* 0x000ea4000c1e1b00 */
[----:B--2---:R-:W0:Y:S01]  /*3d60*/  I2F.F64.U64 R34, R34 ;  /* 0x0000002200227312 */ /* 0x004e220000301800 */
[----:B------:R-:W-:Y:S05]  /*3d70*/  BRA `(.L_x_3237) ;  /* 0x0000000000087947 */ /* 0x000fea0003800000 */
.L_x_3256:
[----:B------:R-:W2:Y:S02]  /*3d80*/  LDG.E R4, desc[UR36][R4.64] ;  /* 0x0000002404047981 */ /* 0x000ea4000c1e1900 */
[----:B--2---:R0:W2:Y:S02]  /*3d90*/  I2F.F64.U32 R34, R4 ;  /* 0x0000000400227312 */ /* 0x0040a40000201800 */
.L_x_3237:
[----:B------:R-:W-:Y:S05]  /*3da0*/  BSYNC.RECONVERGENT B7 ;  /* 0x0000000000077941 */ /* 0x000fea0003800200 */
.L_x_3231:
[----:B------:R-:W-:-:S07]  /*3db0*/  VIADD R31, R31, 0x80 ;  /* 0x000000801f1f7836 */ /* 0x000fce0000000000 */
.L_x_3202:
[----:B------:R-:W-:Y:S05]  /*3dc0*/  BSYNC.RECONVERGENT B6 ;  /* 0x0000000000067941 */ /* 0x000fea0003800200 */
.L_x_3201:
        /* <DEDUP_REMOVED lines=26> */
.L_x_3265:
[----:B------:R-:W2:Y:S02]  /*3f70*/  LDG.E.U8 R4, desc[UR36][R4.64] ;  /* 0x0000002404047981 */ /* 0x000ea4000c1e1100 */
[----:B--2---:R0:W1:Y:S01]  /*3f80*/  I2F.F64.U16 R24, R4 ;  /* 0x0000000400187312 */ /* 0x0040620000101800 */
[----:B------:R-:W-:Y:S05]  /*3f90*/  BRA `(.L_x_3267) ;  /* 0x0000000c00647947 */ /* 0x000fea0003800000 */
.L_x_3264:
        /* <DEDUP_REMOVED lines=9> */
.L_x_3269:
[----:B------:R-:W2:Y:S02]  /*4030*/  LDG.E R4, desc[UR36][R4.64] ;  /* 0x0000002404047981 */ /* 0x000ea4000c1e1900 */
[----:B--2---:R0:W1:Y:S01]  /*4040*/  I2F.F64 R24, R4 ;  /* 0x0000000400187312 */ /* 0x0040620000201c00 */
[----:B------:R-:W-:Y:S05]  /*4050*/  BRA `(.L_x_3267) ;  /* 0x0000000c00347947 */ /* 0x000fea0003800000 */
.L_x_3268:
[----:B------:R-:W2:Y:S02]  /*4060*/  LDG.E.U16 R4, desc[UR36][R4.64] ;  /* 0x0000002404047981 */ /* 0x000ea4000c1e1500 */
[----:B--2---:R0:W1:Y:S01]  /*4070*/  I2F.F64.S16 R24, R4 ;  /* 0x0000000400187312 */ /* 0x0040620000101c00 */
[----:B------:R-:W-:Y:S05]  /*4080*/  BRA `(.L_x_3267) ;  /* 0x0000000c00287947 */ /* 0x000fea0003800000 */
.L_x_3263:
        /* <DEDUP_REMOVED lines=10> */
.L_x_3271:
[----:B---3--:R-:W3:Y:S02]  /*4130*/  LDG.E.U16 R0, desc[UR36][R4.64] ;  /* 0x0000002404007981 */ /* 0x008ee4000c1e1500 */
[----:B---3--:R-:W-:-:S05]  /*4140*/  HADD2.F32 R0, -RZ, R0.H0_H0 ;  /* 0x20000000ff007230 */ /* 0x008fca0000004100 */
[----:B------:R-:W-:-:S04]  /*4150*/  FMUL.FTZ R0, R0, 1 ;  /* 0x3f80000000007820 */ /* 0x000fc80000410000 */
[----:B------:R0:W1:Y:S01]  /*4160*/  F2F.F64.F32 R24, R0 ;  /* 0x0000000000187310 */ /* 0x0000620000201800 */
[----:B------:R-:W-:Y:S05]  /*4170*/  BRA `(.L_x_3267) ;  /* 0x0000000800ec7947 */ /* 0x000fea0003800000 */
.L_x_3270:
        /* <DEDUP_REMOVED lines=10> */
.L_x_3273:
[----:B------:R-:W3:Y:S02]  /*4220*/  LDG.E.U16 R4, desc[UR36][R4.64] ;  /* 0x0000002404047981 */ /* 0x000ee4000c1e1500 */
[----:B---3--:R-:W-:-:S05]  /*4230*/  HADD2.F32 R0, -RZ, R4.H0_H0 ;  /* 0x20000004ff007230 */ /* 0x008fca0000004100 */
[----:B------:R-:W-:-:S04]  /*4240*/  FMUL.FTZ R0, R0, 1 ;  /* 0x3f80000000007820 */ /* 0x000fc80000410000 */
[----:B------:R0:W1:Y:S01]  /*4250*/  F2F.F64.F32 R24, R0 ;  /* 0x0000000000187310 */ /* 0x0000620000201800 */
[----:B------:R-:W-:Y:S05]  /*4260*/  BRA `(.L_x_3267) ;  /* 0x0000000800b07947 */ /* 0x000fea0003800000 */
.L_x_3272:
[----:B------:R0:W5:Y:S01]  /*4270*/  LDG.E.64 R24, desc[UR36][R4.64] ;  /* 0x0000002404187981 */ /* 0x000162000c1e1b00 */
[----:B------:R-:W-:Y:S05]  /*4280*/  BRA `(.L_x_3267) ;  /* 0x0000000800a87947 */ /* 0x000fea0003800000 */
.L_x_3262:
        /* <DEDUP_REMOVED lines=13> */
.L_x_3276:
[----:B------:R0:W5:Y:S01]  /*4360*/  LDG.E.64 R24, desc[UR36][R4.64] ;  /* 0x0000002404187981 */ /* 0x000162000c1e1b00 */
[----:B------:R-:W-:Y:S05]  /*4370*/  BRA `(.L_x_3267) ;  /* 0x00000008006c7947 */ /* 0x000fea0003800000 */
.L_x_3275:
        /* <DEDUP_REMOVED lines=27> */
.L_x_3278:
        /* <DEDUP_REMOVED lines=15> */
.L_x_3277:
[----:B---3--:R-:W3:Y:S02]  /*4620*/  LDG.E.U16 R0, desc[UR36][R4.64] ;  /* 0x0000002404007981 */ /* 0x008ee4000c1e1500 */
[----:B---3--:R-:W-:-:S04]  /*4630*/  IMAD.U32 R0, R0, 0x10000, RZ ;  /* 0x0001000000007824 */ /* 0x008fc800078e00ff */
[----:B------:R-:W-:-:S04]  /*4640*/  FMUL.FTZ R0, R0, 1 ;  /* 0x3f80000000007820 */ /* 0x000fc80000410000 */
[----:B------:R0:W1:Y:S01]  /*4650*/  F2F.F64.F32 R24, R0 ;  /* 0x0000000000187310 */ /* 0x0000620000201800 */
[----:B------:R-:W-:Y:S05]  /*4660*/  BRA `(.L_x_3267) ;  /* 0x0000000400b07947 */ /* 0x000fea0003800000 */
.L_x_3274:
        /* <DEDUP_REMOVED lines=11> */
.L_x_3281:
        /* <DEDUP_REMOVED lines=21> */
.L_x_3283:
[----:B------:R-:W-:Y:S05]  /*4870*/  BSYNC.RECONVERGENT B0 ;  /* 0x0000000000007941 */ /* 0x000fea0003800200 */
.L_x_3282:
[----:B------:R-:W-:Y:S01]  /*4880*/  IMAD.SHL.U32 R0, R0, 0x100000, RZ ;  /* 0x0010000000007824 */ /* 0x000fe200078e00ff */
[----:B------:R-:W-:-:S04]  /*4890*/  LEA R3, R3, 0x3b800000, 0x17 ;  /* 0x3b80000003037811 */ /* 0x000fc800078eb8ff */
[----:B------:R-:W-:-:S05]  /*48a0*/  LOP3.LUT R0, R3, R0, R7, 0xfe, !PT ;  /* 0x0000000003007212 */ /* 0x000fca00078efe07 */
[----:B------:R-:W-:-:S04]  /*48b0*/  FMUL.FTZ R0, R0, 1 ;  /* 0x3f80000000007820 */ /* 0x000fc80000410000 */
[----:B------:R0:W1:Y:S01]  /*48c0*/  F2F.F64.F32 R24, R0 ;  /* 0x0000000000187310 */ /* 0x0000620000201800 */
[----:B------:R-:W-:Y:S05]  /*48d0*/  BRA `(.L_x_3267) ;  /* 0x0000000400147947 */ /* 0x000fea0003800000 */
.L_x_3280:
        /* <DEDUP_REMOVED lines=21> */
.L_x_3285:
[----:B------:R-:W-:Y:S05]  /*4a30*/  BSYNC.RECONVERGENT B0 ;  /* 0x0000000000007941 */ /* 0x000fea0003800200 */
.L_x_3284:
[----:B------:R-:W-:Y:S01]  /*4a40*/  IMAD.SHL.U32 R0, R0, 0x200000, RZ ;  /* 0x0020000000007824 */ /* 0x000fe200078e00ff */
[----:B------:R-:W-:-:S04]  /*4a50*/  LEA R3, R3, 0x37800000, 0x17 ;  /* 0x3780000003037811 */ /* 0x000fc800078eb8ff */
[----:B------:R-:W-:-:S05]  /*4a60*/  LOP3.LUT R0, R3, R0, R7, 0xfe, !PT ;  /* 0x0000000003007212 */ /* 0x000fca00078efe07 */
[----:B------:R-:W-:-:S04]  /*4a70*/  FMUL.FTZ R0, R0, 1 ;  /* 0x3f80000000007820 */ /* 0x000fc80000410000 */
[----:B------:R0:W1:Y:S01]  /*4a80*/  F2F.F64.F32 R24, R0 ;  /* 0x0000000000187310 */ /* 0x0000620000201800 */
[----:B------:R-:W-:Y:S05]  /*4a90*/  BRA `(.L_x_3267) ;  /* 0x0000000000a47947 */ /* 0x000fea0003800000 */
.L_x_3279:
        /* <DEDUP_REMOVED lines=18> */
.L_x_3266:
        /* <DEDUP_REMOVED lines=16> */
.L_x_3288:
[----:B------:R-:W-:Y:S01]  /*4cc0*/  CS2R R24, SRZ ;  /* 0x0000000000187805 */ /* 0x000fe2000001ff00 */
[----:B------:R-:W-:Y:S06]  /*4cd0*/  BRA `(.L_x_3267) ;  /* 0x0000000000147947 */ /* 0x000fec0003800000 */
.L_x_3287:
[----:B------:R-:W2:Y:S02]  /*4ce0*/  LDG.E.64 R24, desc[UR36][R4.64] ;  /* 0x0000002404187981 */ /* 0x000ea4000c1e1b00 */
[----:B--2---:R-:W0:Y:S01]  /*4cf0*/  I2F.F64.U64 R24, R24 ;  /* 0x0000001800187312 */ /* 0x004e220000301800 */
[----:B------:R-:W-:Y:S05]  /*4d00*/  BRA `(.L_x_3267) ;  /* 0x0000000000087947 */ /* 0x000fea0003800000 */
.L_x_3286:
[----:B------:R-:W2:Y:S02]  /*4d10*/  LDG.E R4, desc[UR36][R4.64] ;  /* 0x0000002404047981 */ /* 0x000ea4000c1e1900 */
[----:B--2---:R0:W1:Y:S02]  /*4d20*/  I2F.F64.U32 R24, R4 ;  /* 0x0000000400187312 */ /* 0x0040640000201800 */
.L_x_3267:
[----:B------:R-:W-:Y:S05]  /*4d30*/  BSYNC.RECONVERGENT B7 ;  /* 0x0000000000077941 */ /* 0x000fea0003800200 */
.L_x_3261:
[----:B0-----:R-:W0:Y:S01]  /*4d40*/  LDC.64 R4, c[0x0][0x3b0] ;  /* 0x0000ec00ff047b82 */ /* 0x001e220000000a00 */
[----:B------:R-:W3:Y:S01]  /*4d50*/  LDCU UR5, c[0x0][0x3c4] ;  /* 0x00007880ff0577ac */ /* 0x000ee20008000800 */
[----:B------:R-:W-:Y:S01]  /*4d60*/  BSSY.RECONVERGENT B7, `(.L_x_3289) ;  /* 0x00000ee000077945 */ /* 0x000fe20003800200 */
[----:B------:R-:W-:-:S04]  /*4d70*/  UPRMT UR4, UR39, 0x9910, URZ ;  /* 0x0000991027047896 */ /* 0x000fc800080000ff */
[----:B------:R-:W-:Y:S01]  /*4d80*/  UISETP.GT.AND UP0, UPT, UR4, 0x9, UPT ;  /* 0x000000090400788c */ /* 0x000fe2000bf04270 */
[----:B---3--:R-:W-:-:S05]  /*4d90*/  IMAD R3, R16, UR5, RZ ;  /* 0x0000000510037c24 */ /* 0x008fca000f8e02ff */
        /* <DEDUP_REMOVED lines=12> */
[----:B---3--:R0:W3:Y:S01]  /*4e60*/  I2F.F64.S16 R26, R4 ;  /* 0x00000004001a7312 */ /* 0x0080e20000101c00 */
[----:B------:R-:W-:Y:S05]  /*4e70*/  BRA `(.L_x_3295) ;  /* 0x0000000c00707947 */ /* 0x000fea0003800000 */
.L_x_3293:
[----:B------:R-:W3:Y:S02]  /*4e80*/  LDG.E.U8 R4, desc[UR36][R4.64] ;  /* 0x0000002404047981 */ /* 0x000ee4000c1e1100 */
[----:B---3--:R0:W3:Y:S01]  /*4e90*/  I2F.F64.U16 R26, R4 ;  /* 0x00000004001a7312 */ /* 0x0080e20000101800 */
[----:B------:R-:W-:Y:S05]  /*4ea0*/  BRA `(.L_x_3295) ;  /* 0x0000000c00647947 */ /* 0x000fea0003800000 */
.L_x_3292:
        /* <DEDUP_REMOVED lines=9> */
.L_x_3297:
[----:B------:R-:W3:Y:S02]  /*4f40*/  LDG.E R4, desc[UR36][R4.64] ;  /* 0x0000002404047981 */ /* 0x000ee4000c1e1900 */
[----:B---3--:R0:W3:Y:S01]  /*4f50*/  I2F.F64 R26, R4 ;  /* 0x00000004001a7312 */ /* 0x0080e20000201c00 */
[----:B------:R-:W-:Y:S05]  /*4f60*/  BRA `(.L_x_3295) ;  /* 0x0000000c00347947 */ /* 0x000fea0003800000 */
.L_x_3296:
[----:B------:R-:W3:Y:S02]  /*4f70*/  LDG.E.U16 R4, desc[UR36][R4.64] ;  /* 0x0000002404047981 */ /* 0x000ee4000c1e1500 */
[----:B---3--:R0:W3:Y:S01]  /*4f80*/  I2F.F64.S16 R26, R4 ;  /* 0x00000004001a7312 */ /* 0x0080e20000101c00 */
[----:B------:R-:W-:Y:S05]  /*4f90*/  BRA `(.L_x_3295) ;  /* 0x0000000c00287947 */ /* 0x000fea0003800000 */
.L_x_3291:
        /* <DEDUP_REMOVED lines=10> */
.L_x_3299:
[----:B------:R-:W3:Y:S02]  /*5040*/  LDG.E.U16 R0, desc[UR36][R4.64] ;  /* 0x0000002404007981 */ /* 0x000ee4000c1e1500 */
[----:B---3--:R-:W-:-:S05]  /*5050*/  HADD2.F32 R0, -RZ, R0.H0_H0 ;  /* 0x20000000ff007230 */ /* 0x008fca0000004100 */
[----:B------:R-:W-:-:S04]  /*5060*/  FMUL.FTZ R0, R0, 1 ;  /* 0x3f80000000007820 */ /* 0x000fc80000410000 */
[----:B------:R0:W3:Y:S01]  /*5070*/  F2F.F64.F32 R26, R0 ;  /* 0x00000000001a7310 */ /* 0x0000e20000201800 */
[----:B------:R-:W-:Y:S05]  /*5080*/  BRA `(.L_x_3295) ;  /* 0x0000000800ec7947 */ /* 0x000fea0003800000 */
.L_x_3298:
        /* <DEDUP_REMOVED lines=10> */
.L_x_3301:
[----:B------:R-:W3:Y:S02]  /*5130*/  LDG.E.U16 R4, desc[UR36][R4.64] ;  /* 0x0000002404047981 */ /* 0x000ee4000c1e1500 */
[----:B---3--:R-:W-:-:S05]  /*5140*/  HADD2.F32 R0, -RZ, R4.H0_H0 ;  /* 0x20000004ff007230 */ /* 0x008fca0000004100 */
[----:B------:R-:W-:-:S04]  /*5150*/  FMUL.FTZ R0, R0, 1 ;  /* 0x3f80000000007820 */ /* 0x000fc80000410000 */
[----:B------:R0:W3:Y:S01]  /*5160*/  F2F.F64.F32 R26, R0 ;  /* 0x00000000001a7310 */ /* 0x0000e20000201800 */
[----:B------:R-:W-:Y:S05]  /*5170*/  BRA `(.L_x_3295) ;  /* 0x0000000800b07947 */ /* 0x000fea0003800000 */
.L_x_3300:
[----:B------:R0:W5:Y:S01]  /*5180*/  LDG.E.64 R26, desc[UR36][R4.64] ;  /* 0x00000024041a7981 */ /* 0x000162000c1e1b00 */
[----:B------:R-:W-:Y:S05]  /*5190*/  BRA `(.L_x_3295) ;  /* 0x0000000800a87947 */ /* 0x000fea0003800000 */
.L_x_3290:
        /* <DEDUP_REMOVED lines=13> */
.L_x_3304:
[----:B------:R0:W5:Y:S01]  /*5270*/  LDG.E.64 R26, desc[UR36][R4.64] ;  /* 0x00000024041a7981 */ /* 0x000162000c1e1b00 */
[----:B------:R-:W-:Y:S05]  /*5280*/  BRA `(.L_x_3295) ;  /* 0x00000008006c7947 */ /* 0x000fea0003800000 */
.L_x_3303:
        /* <DEDUP_REMOVED lines=25> */
[----:B------:R0:W3:Y:S01]  /*5420*/  F2F.F64.F32 R26, R3 ;  /* 0x00000003001a7310 */ /* 0x0000e20000201800 */
[----:B------:R-:W-:Y:S05]  /*5430*/  BRA `(.L_x_3295) ;  /* 0x0000000800007947 */ /* 0x000fea0003800000 */
.L_x_3306:
        /* <DEDUP_REMOVED lines=13> */
[----:B------:R0:W3:Y:S01]  /*5510*/  F2F.F64.F32 R26, R0 ;  /* 0x00000000001a7310 */ /* 0x0000e20000201800 */
[----:B------:R-:W-:Y:S05]  /*5520*/  BRA `(.L_x_3295) ;  /* 0x0000000400c47947 */ /* 0x000fea0003800000 */
.L_x_3305:
[----:B------:R-:W3:Y:S02]  /*5530*/  LDG.E.U16 R0, desc[UR36][R4.64] ;  /* 0x0000002404007981 */ /* 0x000ee4000c1e1500 */
[----:B---3--:R-:W-:-:S04]  /*5540*/  IMAD.U32 R0, R0, 0x10000, RZ ;  /* 0x0001000000007824 */ /* 0x008fc800078e00ff */
[----:B------:R-:W-:-:S04]  /*5550*/  FMUL.FTZ R0, R0, 1 ;  /* 0x3f80000000007820 */ /* 0x000fc80000410000 */
[----:B------:R0:W3:Y:S01]  /*5560*/  F2F.F64.F32 R26, R0 ;  /* 0x00000000001a7310 */ /* 0x0000e20000201800 */
[----:B------:R-:W-:Y:S05]  /*5570*/  BRA `(.L_x_3295) ;  /* 0x0000000400b07947 */ /* 0x000fea0003800000 */
.L_x_3302:
        /* <DEDUP_REMOVED lines=9> */
[----:B---3--:R0:W3:Y:S01]  /*5610*/  I2F.F64.U16 R26, R4 ;  /* 0x00000004001a7312 */ /* 0x0080e20000101800 */
[----:B------:R-:W-:Y:S05]  /*5620*/  BRA `(.L_x_3295) ;  /* 0x0000000400847947 */ /* 0x000fea0003800000 */
.L_x_3309:
        /* <DEDUP_REMOVED lines=21> */
.L_x_3311:
[----:B------:R-:W-:Y:S05]  /*5780*/  BSYNC.RECONVERGENT B0 ;  /* 0x0000000000007941 */ /* 0x000fea0003800200 */
.L_x_3310:
[----:B------:R-:W-:Y:S01]  /*5790*/  IMAD.SHL.U32 R0, R0, 0x100000, RZ ;  /* 0x0010000000007824 */ /* 0x000fe200078e00ff */
[----:B------:R-:W-:-:S04]  /*57a0*/  LEA R3, R3, 0x3b800000, 0x17 ;  /* 0x3b80000003037811 */ /* 0x000fc800078eb8ff */
[----:B------:R-:W-:-:S05]  /*57b0*/  LOP3.LUT R0, R3, R0, R7, 0xfe, !PT ;  /* 0x0000000003007212 */ /* 0x000fca00078efe07 */
[----:B------:R-:W-:-:S04]  /*57c0*/  FMUL.FTZ R0, R0, 1 ;  /* 0x3f80000000007820 */ /* 0x000fc80000410000 */
[----:B------:R0:W3:Y:S01]  /*57d0*/  F2F.F64.F32 R26, R0 ;  /* 0x00000000001a7310 */ /* 0x0000e20000201800 */
[----:B------:R-:W-:Y:S05]  /*57e0*/  BRA `(.L_x_3295) ;  /* 0x0000000400147947 */ /* 0x000fea0003800000 */
.L_x_3308:
        /* <DEDUP_REMOVED lines=21> */
.L_x_3313:
[----:B------:R-:W-:Y:S05]  /*5940*/  BSYNC.RECONVERGENT B0 ;  /* 0x0000000000007941 */ /* 0x000fea0003800200 */
.L_x_3312:
[----:B------:R-:W-:Y:S01]  /*5950*/  IMAD.SHL.U32 R0, R0, 0x200000, RZ ;  /* 0x0020000000007824 */ /* 0x000fe200078e00ff */
[----:B------:R-:W-:-:S04]  /*5960*/  LEA R3, R3, 0x37800000, 0x17 ;  /* 0x3780000003037811 */ /* 0x000fc800078eb8ff */
[----:B------:R-:W-:-:S05]  /*5970*/  LOP3.LUT R0, R3, R0, R7, 0xfe, !PT ;  /* 0x0000000003007212 */ /* 0x000fca00078efe07 */
[----:B------:R-:W-:-:S04]  /*5980*/  FMUL.FTZ R0, R0, 1 ;  /* 0x3f80000000007820 */ /* 0x000fc80000410000 */
[----:B------:R0:W3:Y:S01]  /*5990*/  F2F.F64.F32 R26, R0 ;  /* 0x00000000001a7310 */ /* 0x0000e20000201800 */
[----:B------:R-:W-:Y:S05]  /*59a0*/  BRA `(.L_x_3295) ;  /* 0x0000000000a47947 */ /* 0x000fea0003800000 */
.L_x_3307:
        /* <DEDUP_REMOVED lines=16> */
[----:B------:R0:W3:Y:S01]  /*5ab0*/  @P0 F2F.F64.F32 R26, R0 ;  /* 0x00000000001a0310 */ /* 0x0000e20000201800 */
[----:B------:R-:W-:Y:S05]  /*5ac0*/  BRA `(.L_x_3295) ;  /* 0x00000000005c7947 */ /* 0x000fea0003800000 */
.L_x_3294:
[----:B------:R-:W-:Y:S01]  /*5ad0*/  MOV R14, 0x0 ;  /* 0x00000000000e7802 */ /* 0x000fe20000000f00 */
[----:B------:R-:W0:Y:S01]  /*5ae0*/  LDCU.64 UR4, c[0x4][0x128] ;  /* 0x01002500ff0477ac */ /* 0x000e220008000a00 */
[----:B------:R-:W-:Y:S02]  /*5af0*/  IMAD.MOV.U32 R8, RZ, RZ, 0x4e ;  /* 0x0000004eff087424 */ /* 0x000fe400078e00ff */
[----:B------:R-:W-:Y:S01]  /*5b00*/  IMAD.MOV.U32 R12, RZ, RZ, 0x1 ;  /* 0x00000001ff0c7424 */ /* 0x000fe200078e00ff */
[----:B------:R-:W3:Y:S01]  /*5b10*/  LDCU.64 UR6, c[0x4][0x130] ;  /* 0x01002600ff0677ac */ /* 0x000ee20008000a00 */
[----:B------:R-:W1:Y:S01]  /*5b20*/  LDC.64 R14, c[0x4][R14] ;  /* 0x010000000e0e7b82 */ /* 0x000e620000000a00 */
[----:B------:R-:W-:Y:S01]  /*5b30*/  IMAD.MOV.U32 R13, RZ, RZ, RZ ;  /* 0x000000ffff0d7224 */ /* 0x000fe200078e00ff */
[----:B------:R-:W2:Y:S01]  /*5b40*/  LDCU.64 UR8, c[0x4][0x8] ;  /* 0x01000100ff0877ac */ /* 0x000ea20008000a00 */
[----:B0-----:R-:W-:Y:S02]  /*5b50*/  IMAD.U32 R4, RZ, RZ, UR4 ;  /* 0x00000004ff047e24 */ /* 0x001fe4000f8e00ff */
[----:B------:R-:W-:-:S02]  /*5b60*/  IMAD.U32 R5, RZ, RZ, UR5 ;  /* 0x00000005ff057e24 */ /* 0x000fc4000f8e00ff */
[----:B---3--:R-:W-:Y:S02]  /*5b70*/  IMAD.U32 R6, RZ, RZ, UR6 ;  /* 0x00000006ff067e24 */ /* 0x008fe4000f8e00ff */
[----:B------:R-:W-:Y:S02]  /*5b80*/  IMAD.U32 R7, RZ, RZ, UR7 ;  /* 0x00000007ff077e24 */ /* 0x000fe4000f8e00ff */
[----:B--2---:R-:W-:Y:S02]  /*5b90*/  IMAD.U32 R10, RZ, RZ, UR8 ;  /* 0x00000008ff0a7e24 */ /* 0x004fe4000f8e00ff */
[----:B------:R-:W-:-:S07]  /*5ba0*/  IMAD.U32 R11, RZ, RZ, UR9 ;  /* 0x00000009ff0b7e24 */ /* 0x000fce000f8e00ff */
[----:B------:R-:W-:-:S07]  /*5bb0*/  LEPC R20, `(.L_x_3316) ;  /* 0x000000001014794e */ /* 0x000fce0000000000 */
[----:B-1--45:R-:W-:Y:S05]  /*5bc0*/  CALL.ABS.NOINC R14 ;  /* 0x000000000e007343 */ /* 0x032fea0003c00000 */
.L_x_3316:
[----:B------:R-:W-:Y:S01]  /*5bd0*/  CS2R R26, SRZ ;  /* 0x00000000001a7805 */ /* 0x000fe2000001ff00 */
[----:B------:R-:W-:Y:S06]  /*5be0*/  BRA `(.L_x_3295) ;  /* 0x0000000000147947 */ /* 0x000fec0003800000 */
.L_x_3315:
[----:B------:R-:W3:Y:S02]  /*5bf0*/  LDG.E.64 R26, desc[UR36][R4.64] ;  /* 0x00000024041a7981 */ /* 0x000ee4000c1e1b00 */
[----:B---3--:R-:W0:Y:S01]  /*5c00*/  I2F.F64.U64 R26, R26 ;  /* 0x0000001a001a7312 */ /* 0x008e220000301800 */
[----:B------:R-:W-:Y:S05]  /*5c10*/  BRA `(.L_x_3295) ;  /* 0x0000000000087947 */ /* 0x000fea0003800000 */
.L_x_3314:
[----:B------:R-:W3:Y:S02]  /*5c20*/  LDG.E R4, desc[UR36][R4.64] ;  /* 0x0000002404047981 */ /* 0x000ee4000c1e1900 */
[----:B---3--:R0:W3:Y:S02]  /*5c30*/  I2F.F64.U32 R26, R4 ;  /* 0x00000004001a7312 */ /* 0x0080e40000201800 */
.L_x_3295:
[----:B------:R-:W-:Y:S05]  /*5c40*/  BSYNC.RECONVERGENT B7 ;  /* 0x0000000000077941 */ /* 0x000fea0003800200 */
.L_x_3289:
[----:B------:R-:W-:-:S07]  /*5c50*/  VIADD R31, R31, 0x80 ;  /* 0x000000801f1f7836 */ /* 0x000fce0000000000 */
.L_x_3260:
[----:B------:R-:W-:Y:S05]  /*5c60*/  BSYNC.RECONVERGENT B6 ;  /* 0x0000000000067941 */ /* 0x000fea0003800200 */
.L_x_3259:
        /* <DEDUP_REMOVED lines=26> */
.L_x_3323:
[----:B------:R-:W2:Y:S02]  /*5e10*/  LDG.E.U8 R4, desc[UR36][R4.64] ;  /* 0x0000002404047981 */ /* 0x000ea4000c1e1100 */
[----:B--2---:R0:W1:Y:S01]  /*5e20*/  I2F.F64.U16 R16, R4 ;  /* 0x0000000400107312 */ /* 0x0040620000101800 */
[----:B------:R-:W-:Y:S05]  /*5e30*/  BRA `(.L_x_3325) ;  /* 0x0000000c00647947 */ /* 0x000fea0003800000 */
.L_x_3322:
        /* <DEDUP_REMOVED lines=9> */
.L_x_3327:
[----:B------:R-:W2:Y:S02]  /*5ed0*/  LDG.E R4, desc[UR36][R4.64] ;  /* 0x0000002404047981 */ /* 0x000ea4000c1e1900 */
[----:B--2---:R0:W1:Y:S01]  /*5ee0*/  I2F.F64 R16, R4 ;  /* 0x0000000400107312 */ /* 0x0040620000201c00 */
[----:B------:R-:W-:Y:S05]  /*5ef0*/  BRA `(.L_x_3325) ;  /* 0x0000000c00347947 */ /* 0x000fea0003800000 */
.L_x_3326:
[----:B------:R-:W2:Y:S02]  /*5f00*/  LDG.E.U16 R4, desc[UR36][R4.64] ;  /* 0x0000002404047981 */ /* 0x000ea4000c1e1500 */
[----:B--2---:R0:W1:Y:S01]  /*5f10*/  I2F.F64.S16 R16, R4 ;  /* 0x0000000400107312 */ /* 0x0040620000101c00 */
[----:B------:R-:W-:Y:S05]  /*5f20*/  BRA `(.L_x_3325) ;  /* 0x0000000c00287947 */ /* 0x000fea0003800000 */
.L_x_3321:
        /* <DEDUP_REMOVED lines=10> */
.L_x_3329:
[----:B---3--:R-:W3:Y:S02]  /*5fd0*/  LDG.E.U16 R0, desc[UR36][R4.64] ;  /* 0x0000002404007981 */ /* 0x008ee4000c1e1500 */
[----:B---3--:R-:W-:-:S05]  /*5fe0*/  HADD2.F32 R0, -RZ, R0.H0_H0 ;  /* 0x20000000ff007230 */ /* 0x008fca0000004100 */
[----:B------:R-:W-:-:S04]  /*5ff0*/  FMUL.FTZ R0, R0, 1 ;  /* 0x3f80000000007820 */ /* 0x000fc80000410000 */
[----:B------:R0:W1:Y:S01]  /*6000*/  F2F.F64.F32 R16, R0 ;  /* 0x0000000000107310 */ /* 0x0000620000201800 */
[----:B------:R-:W-:Y:S05]  /*6010*/  BRA `(.L_x_3325) ;  /* 0x0000000800ec7947 */ /* 0x000fea0003800000 */
.L_x_3328:
        /* <DEDUP_REMOVED lines=10> */
.L_x_3331:
[----:B------:R-:W3:Y:S02]  /*60c0*/  LDG.E.U16 R4, desc[UR36][R4.64] ;  /* 0x0000002404047981 */ /* 0x000ee4000c1e1500 */
[----:B---3--:R-:W-:-:S05]  /*60d0*/  HADD2.F32 R0, -RZ, R4.H0_H0 ;  /* 0x20000004ff007230 */ /* 0x008fca0000004100 */
[----:B------:R-:W-:-:S04]  /*60e0*/  FMUL.FTZ R0, R0, 1 ;  /* 0x3f80000000007820 */ /* 0x000fc80000410000 */
[----:B------:R0:W1:Y:S01]  /*60f0*/  F2F.F64.F32 R16, R0 ;  /* 0x0000000000107310 */ /* 0x0000620000201800 */
[----:B------:R-:W-:Y:S05]  /*6100*/  BRA `(.L_x_3325) ;  /* 0x0000000800b07947 */ /* 0x000fea0003800000 */
.L_x_3330:
[----:B------:R0:W5:Y:S01]  /*6110*/  LDG.E.64 R16, desc[UR36][R4.64] ;  /* 0x0000002404107981 */ /* 0x000162000c1e1b00 */
[----:B------:R-:W-:Y:S05]  /*6120*/  BRA `(.L_x_3325) ;  /* 0x0000000800a87947 */ /* 0x000fea0003800000 */
.L_x_3320:
        /* <DEDUP_REMOVED lines=13> */
.L_x_3334:
[----:B------:R0:W5:Y:S01]  /*6200*/  LDG.E.64 R16, desc[UR36][R4.64] ;  /* 0x0000002404107981 */ /* 0x000162000c1e1b00 */
[----:B------:R-:W-:Y:S05]  /*6210*/  BRA `(.L_x_3325) ;  /* 0x00000008006c7947 */ /* 0x000fea0003800000 */
.L_x_3333:
        /* <DEDUP_REMOVED lines=27> */
.L_x_3336:
        /* <DEDUP_REMOVED lines=15> */
.L_x_3335:
[----:B---3--:R-:W3:Y:S02]  /*64c0*/  LDG.E.U16 R0, desc[UR36][R4.64] ;  /* 0x0000002404007981 */ /* 0x008ee4000c1e1500 */
[----:B---3--:R-:W-:-:S04]  /*64d0*/  IMAD.U32 R0, R0, 0x10000, RZ ;  /* 0x0001000000007824 */ /* 0x008fc800078e00ff */
[----:B------:R-:W-:-:S04]  /*64e0*/  FMUL.FTZ R0, R0, 1 ;  /* 0x3f80000000007820 */ /* 0x000fc80000410000 */
[----:B------:R0:W1:Y:S01]  /*64f0*/  F2F.F64.F32 R16, R0 ;  /* 0x0000000000107310 */ /* 0x0000620000201800 */
[----:B------:R-:W-:Y:S05]  /*6500*/  BRA `(.L_x_3325) ;  /* 0x0000000400b07947 */ /* 0x000fea0003800000 */
.L_x_3332:
        /* <DEDUP_REMOVED lines=11> */
.L_x_3339:
        /* <DEDUP_REMOVED lines=21> */
.L_x_3341:
[----:B------:R-:W-:Y:S05]  /*6710*/  BSYNC.RECONVERGENT B0 ;  /* 0x0000000000007941 */ /* 0x000fea0003800200 */
.L_x_3340:
[----:B------:R-:W-:Y:S01]  /*6720*/  IMAD.SHL.U32 R0, R0, 0x100000, RZ ;  /* 0x0010000000007824 */ /* 0x000fe200078e00ff */
[----:B------:R-:W-:-:S04]  /*6730*/  LEA R3, R3, 0x3b800000, 0x17 ;  /* 0x3b80000003037811 */ /* 0x000fc800078eb8ff */
[----:B------:R-:W-:-:S05]  /*6740*/  LOP3.LUT R0, R3, R0, R7, 0xfe, !PT ;  /* 0x0000000003007212 */ /* 0x000fca00078efe07 */
[----:B------:R-:W-:-:S04]  /*6750*/  FMUL.FTZ R0, R0, 1 ;  /* 0x3f80000000007820 */ /* 0x000fc80000410000 */
[----:B------:R0:W1:Y:S01]  /*6760*/  F2F.F64.F32 R16, R0 ;  /* 0x0000000000107310 */ /* 0x0000620000201800 */
[----:B------:R-:W-:Y:S05]  /*6770*/  BRA `(.L_x_3325) ;  /* 0x0000000400147947 */ /* 0x000fea0003800000 */
.L_x_3338:
        /* <DEDUP_REMOVED lines=21> */
.L_x_3343:
[----:B------:R-:W-:Y:S05]  /*68d0*/  BSYNC.RECONVERGENT B0 ;  /* 0x0000000000007941 */ /* 0x000fea0003800200 */
.L_x_3342:
[----:B------:R-:W-:Y:S01]  /*68e0*/  IMAD.SHL.U32 R0, R0, 0x200000, RZ ;  /* 0x0020000000007824 */ /* 0x000fe200078e00ff */
[----:B------:R-:W-:-:S04]  /*68f0*/  LEA R3, R3, 0x37800000, 0x17 ;  /* 0x3780000003037811 */ /* 0x000fc800078eb8ff */
[----:B------:R-:W-:-:S05]  /*6900*/  LOP3.LUT R0, R3, R0, R7, 0xfe, !PT ;  /* 0x0000000003007212 */ /* 0x000fca00078efe07 */
[----:B------:R-:W-:-:S04]  /*6910*/  FMUL.FTZ R0, R0, 1 ;  /* 0x3f80000000007820 */ /* 0x000fc80000410000 */
[----:B------:R0:W1:Y:S01]  /*6920*/  F2F.F64.F32 R16, R0 ;  /* 0x0000000000107310 */ /* 0x0000620000201800 */
[----:B------:R-:W-:Y:S05]  /*6930*/  BRA `(.L_x_3325) ;  /* 0x0000000000a47947 */ /* 0x000fea0003800000 */
.L_x_3337:
        /* <DEDUP_REMOVED lines=18> */
.L_x_3324:
        /* <DEDUP_REMOVED lines=16> */
.L_x_3346:
[----:B------:R-:W-:Y:S01]  /*6b60*/  CS2R R16, SRZ ;  /* 0x0000000000107805 */ /* 0x000fe2000001ff00 */
[----:B------:R-:W-:Y:S06]  /*6b70*/  BRA `(.L_x_3325) ;  /* 0x0000000000147947 */ /* 0x000fec0003800000 */
.L_x_3345:
[----:B------:R-:W2:Y:S02]  /*6b80*/  LDG.E.64 R16, desc[UR36][R4.64] ;  /* 0x0000002404107981 */ /* 0x000ea4000c1e1b00 */
[----:B--2---:R-:W0:Y:S01]  /*6b90*/  I2F.F64.U64 R16, R16 ;  /* 0x0000001000107312 */ /* 0x004e220000301800 */
[----:B------:R-:W-:Y:S05]  /*6ba0*/  BRA `(.L_x_3325) ;  /* 0x0000000000087947 */ /* 0x000fea0003800000 */
.L_x_3344:
[----:B------:R-:W2:Y:S02]  /*6bb0*/  LDG.E R4, desc[UR36][R4.64] ;  /* 0x0000002404047981 */ /* 0x000ea4000c1e1900 */
[----:B--2---:R0:W1:Y:S02]  /*6bc0*/  I2F.F64.U32 R16, R4 ;  /* 0x0000000400107312 */ /* 0x0040640000201800 */
.L_x_3325:
[----:B------:R-:W-:Y:S05]  /*6bd0*/  BSYNC.RECONVERGENT B6 ;  /* 0x0000000000067941 */ /* 0x000fea0003800200 */
.L_x_3319:
[----:B0-----:R-:W0:Y:S01]  /*6be0*/  LDC.64 R4, c[0x0][0x3b0] ;  /* 0x0000ec00ff047b82 */ /* 0x001e220000000a00 */
[----:B------:R-:W3:Y:S01]  /*6bf0*/  LDCU UR5, c[0x0][0x3c4] ;  /* 0x00007880ff0577ac */ /* 0x000ee20008000800 */
        /* <DEDUP_REMOVED lines=17> */
.L_x_3350:
[----:B------:R-:W3:Y:S02]  /*6d10*/  LDG.E.U8 R4, desc[UR36][R4.64] ;  /* 0x0000002404047981 */ /* 0x000ee4000c1e1100 */
[----:B---3--:R0:W3:Y:S01]  /*6d20*/  I2F.F64.U16 R18, R4 ;  /* 0x0000000400127312 */ /* 0x0080e20000101800 */
[----:B------:R-:W-:Y:S05]  /*6d30*/  BRA `(.L_x_3318) ;  /* 0x0000000c00587947 */ /* 0x000fea0003800000 */
.L_x_3349:
        /* <DEDUP_REMOVED lines=9> */
.L_x_3353:
[----:B------:R-:W3:Y:S02]  /*6dd0*/  LDG.E R4, desc[UR36][R4.64] ;  /* 0x0000002404047981 */ /* 0x000ee4000c1e1900 */
[----:B---3--:R0:W3:Y:S01]  /*6de0*/  I2F.F64 R18, R4 ;  /* 0x0000000400127312 */ /* 0x0080e20000201c00 */
[----:B------:R-:W-:Y:S05]  /*6df0*/  BRA `(.L_x_3318) ;  /* 0x0000000c00287947 */ /* 0x000fea0003800000 */
.L_x_3352:
[----:B------:R-:W3:Y:S02]  /*6e00*/  LDG.E.U16 R4, desc[UR36][R4.64] ;  /* 0x0000002404047981 */ /* 0x000ee4000c1e1500 */
[----:B---3--:R0:W3:Y:S01]  /*6e10*/  I2F.F64.S16 R18, R4 ;  /* 0x0000000400127312 */ /* 0x0080e20000101c00 */
[----:B------:R-:W-:Y:S05]  /*6e20*/  BRA `(.L_x_3318) ;  /* 0x0000000c001c7947 */ /* 0x000fea0003800000 */
.L_x_3348:
        /* <DEDUP_REMOVED lines=10> */
.L_x_3355:
[----:B------:R-:W3:Y:S02]  /*6ed0*/  LDG.E.U16 R0, desc[UR36][R4.64] ;  /* 0x0000002404007981 */ /* 0x000ee4000c1e1500 */
[----:B---3--:R-:W-:-:S05]  /*6ee0*/  HADD2.F32 R0, -RZ, R0.H0_H0 ;  /* 0x20000000ff007230 */ /* 0x008fca0000004100 */
[----:B------:R-:W-:-:S04]  /*6ef0*/  FMUL.FTZ R0, R0, 1 ;  /* 0x3f80000000007820 */ /* 0x000fc80000410000 */
[----:B------:R0:W3:Y:S01]  /*6f00*/  F2F.F64.F32 R18, R0 ;  /* 0x0000000000127310 */ /* 0x0000e20000201800 */
[----:B------:R-:W-:Y:S05]  /*6f10*/  BRA `(.L_x_3318) ;  /* 0x0000000800e07947 */ /* 0x000fea0003800000 */
.L_x_3354:
        /* <DEDUP_REMOVED lines=10> */
.L_x_3357:
[----:B------:R-:W3:Y:S02]  /*6fc0*/  LDG.E.U16 R4, desc[UR36][R4.64] ;  /* 0x0000002404047981 */ /* 0x000ee4000c1e1500 */
[----:B---3--:R-:W-:-:S05]  /*6fd0*/  HADD2.F32 R0, -RZ, R4.H0_H0 ;  /* 0x20000004ff007230 */ /* 0x008fca0000004100 */
[----:B------:R-:W-:-:S04]  /*6fe0*/  FMUL.FTZ R0, R0, 1 ;  /* 0x3f80000000007820 */ /* 0x000fc80000410000 */
[----:B------:R0:W3:Y:S01]  /*6ff0*/  F2F.F64.F32 R18, R0 ;  /* 0x0000000000127310 */ /* 0x0000e20000201800 */
[----:B------:R-:W-:Y:S05]  /*7000*/  BRA `(.L_x_3318) ;  /* 0x0000000800a47947 */ /* 0x000fea0003800000 */
.L_x_3356:
[----:B------:R0:W5:Y:S01]  /*7010*/  LDG.E.64 R18, desc[UR36][R4.64] ;  /* 0x0000002404127981 */ /* 0x000162000c1e1b00 */
[----:B------:R-:W-:Y:S05]  /*7020*/  BRA `(.L_x_3318) ;  /* 0x00000008009c7947 */ /* 0x000fea0003800000 */
.L_x_3347:
        /* <DEDUP_REMOVED lines=13> */
.L_x_3360:
[----:B------:R0:W5:Y:S01]  /*7100*/  LDG.E.64 R18, desc[UR36][R4.64] ;  /* 0x0000002404127981 */ /* 0x000162000c1e1b00 */
[----:B------:R-:W-:Y:S05]  /*7110*/  BRA `(.L_x_3318) ;  /* 0x0000000800607947 */ /* 0x000fea0003800000 */
.L_x_3359:
        /* <DEDUP_REMOVED lines=27> */
.L_x_3362:
        /* <DEDUP_REMOVED lines=15> */
.L_x_3361:
[----:B------:R-:W3:Y:S02]  /*73c0*/  LDG.E.U16 R0, desc[UR36][R4.64] ;  /* 0x0000002404007981 */ /* 0x000ee4000c1e1500 */
[----:B---3--:R-:W-:-:S04]  /*73d0*/  IMAD.U32 R0, R0, 0x10000, RZ ;  /* 0x0001000000007824 */ /* 0x008fc800078e00ff */
[----:B------:R-:W-:-:S04]  /*73e0*/  FMUL.FTZ R0, R0, 1 ;  /* 0x3f80000000007820 */ /* 0x000fc80000410000 */
[----:B------:R0:W3:Y:S01]  /*73f0*/  F2F.F64.F32 R18, R0 ;  /* 0x0000000000127310 */ /* 0x0000e20000201800 */
[----:B------:R-:W-:Y:S05]  /*7400*/  BRA `(.L_x_3318) ;  /* 0x0000000400a47947 */ /* 0x000fea0003800000 */
.L_x_3358:
        /* <DEDUP_REMOVED lines=11> */
.L_x_3365:
[----:B------:R-:W3:Y:S02]  /*74c0*/  LDG.E.U8 R4, desc[UR36][R4.64] ;  /* 0x0000002404047981 */ /* 0x000ee4000c1e1100 */
        /* <DEDUP_REMOVED lines=19> */
.L_x_3367:
[----:B------:R-:W-:Y:S05]  /*7600*/  BSYNC.RECONVERGENT B0 ;  /* 0x0000000000007941 */ /* 0x000fea0003800200 */
.L_x_3366:
[----:B------:R-:W-:Y:S01]  /*7610*/  IMAD.SHL.U32 R0, R0, 0x100000, RZ ;  /* 0x0010000000007824 */ /* 0x000fe200078e00ff */
[----:B------:R-:W-:-:S04]  /*7620*/  LEA R3, R3, 0x3b800000, 0x17 ;  /* 0x3b80000003037811 */ /* 0x000fc800078eb8ff */
[----:B------:R-:W-:-:S05]  /*7630*/  LOP3.LUT R0, R3, R0, R7, 0xfe, !PT ;  /* 0x0000000003007212 */ /* 0x000fca00078efe07 */
[----:B------:R-:W-:-:S04]  /*7640*/  FMUL.FTZ R0, R0, 1 ;  /* 0x3f80000000007820 */ /* 0x000fc80000410000 */
[----:B------:R0:W3:Y:S01]  /*7650*/  F2F.F64.F32 R18, R0 ;  /* 0x0000000000127310 */ /* 0x0000e20000201800 */
[----:B------:R-:W-:Y:S05]  /*7660*/  BRA `(.L_x_3318) ;  /* 0x00000004000c7947 */ /* 0x000fea0003800000 */
.L_x_3364:
        /* <DEDUP_REMOVED lines=20> */
.L_x_3369:
[----:B------:R-:W-:Y:S05]  /*77b0*/  BSYNC.RECONVERGENT B0 ;  /* 0x0000000000007941 */ /* 0x000fea0003800200 */
.L_x_3368:
[----:B------:R-:W-:Y:S01]  /*77c0*/  IMAD.SHL.U32 R0, R0, 0x200000, RZ ;  /* 0x0020000000007824 */ /* 0x000fe200078e00ff */
[----:B------:R-:W-:-:S04]  /*77d0*/  LEA R3, R3, 0x37800000, 0x17 ;  /* 0x3780000003037811 */ /* 0x000fc800078eb8ff */
[----:B------:R-:W-:-:S05]  /*77e0*/  LOP3.LUT R0, R3, R0, R7, 0xfe, !PT ;  /* 0x0000000003007212 */ /* 0x000fca00078efe07 */
[----:B------:R-:W-:-:S04]  /*77f0*/  FMUL.FTZ R0, R0, 1 ;  /* 0x3f80000000007820 */ /* 0x000fc80000410000 */
[----:B------:R0:W3:Y:S01]  /*7800*/  F2F.F64.F32 R18, R0 ;  /* 0x0000000000127310 */ /* 0x0000e20000201800 */
[----:B------:R-:W-:Y:S05]  /*7810*/  BRA `(.L_x_3318) ;  /* 0x0000000000a07947 */ /* 0x000fea0003800000 */
.L_x_3363:
        /* <DEDUP_REMOVED lines=18> */
.L_x_3351:
        /* <DEDUP_REMOVED lines=16> */
.L_x_3372:
[----:B------:R-:W-:Y:S05]  /*7a40*/  BRA `(.L_x_3318) ;  /* 0x0000000000147947 */ /* 0x000fea0003800000 */
.L_x_3371:
[----:B------:R-:W3:Y:S02]  /*7a50*/  LDG.E.64 R18, desc[UR36][R4.64] ;  /* 0x0000002404127981 */ /* 0x000ee4000c1e1b00 */
[----:B---3--:R-:W0:Y:S01]  /*7a60*/  I2F.F64.U64 R18, R18 ;  /* 0x0000001200127312 */ /* 0x008e220000301800 */
[----:B------:R-:W-:Y:S05]  /*7a70*/  BRA `(.L_x_3318) ;  /* 0x0000000000087947 */ /* 0x000fea0003800000 */
.L_x_3370:
[----:B------:R-:W3:Y:S02]  /*7a80*/  LDG.E R4, desc[UR36][R4.64] ;  /* 0x0000002404047981 */ /* 0x000ee4000c1e1900 */
[----:B---3--:R0:W3:Y:S02]  /*7a90*/  I2F.F64.U32 R18, R4 ;  /* 0x0000000400127312 */ /* 0x0080e40000201800 */
.L_x_3318:
[----:B------:R-:W-:Y:S05]  /*7aa0*/  BSYNC.RECONVERGENT B7 ;  /* 0x0000000000077941 */ /* 0x000fea0003800200 */
.L_x_3317:
[----:B------:R-:W-:Y:S01]  /*7ab0*/  ISETP.GE.AND P0, PT, R23, R2, PT ;  /* 0x000000021700720c */ /* 0x000fe20003f06270 */
[----:B------:R-:W-:-:S12]  /*7ac0*/  BSSY.RECONVERGENT B0, `(.L_x_3373) ;  /* 0x000005b000007945 */ /* 0x000fd80003800200 */
[----:B------:R-:W-:Y:S05]  /*7ad0*/  @P0 BRA `(.L_x_3374) ;  /* 0x0000000400640947 */ /* 0x000fea0003800000 */
[----:B------:R-:W0:Y:S01]  /*7ae0*/  LDCU.64 UR4, c[0x0][0x388] ;  /* 0x00007100ff0477ac */ /* 0x000e220008000a00 */
[----:B------:R-:W2:Y:S01]  /*7af0*/  LDCU.64 UR6, c[0x0][0x390] ;  /* 0x00007200ff0677ac */ /* 0x000ea20008000a00 */
[----:B01---5:R-:W-:-:S08]  /*7b00*/  DMUL R36, R36, UR4 ;  /* 0x0000000424247c28 */ /* 0x023fd00008000000 */
[----:B--2---:R-:W-:-:S14]  /*7b10*/  DSETP.GT.AND P0, PT, R36, UR6, PT ;  /* 0x0000000624007e2a */ /* 0x004fdc000bf04000 */
        /* <DEDUP_REMOVED lines=15> */
[----:B------:R-:W-:Y:S01]  /*7c10*/  UMOV UR5, 0x3e5ade15 ;  /* 0x3e5ade1500057882 */ /* 0x000fe20000000000 */
[----:B------:R-:W-:-:S06]  /*7c20*/  IMAD.MOV.U32 R9, RZ, RZ, 0x3e928af3 ;  /* 0x3e928af3ff097424 */ /* 0x000fcc00078e00ff */
        /* <DEDUP_REMOVED lines=34> */
[----:B---3--:R-:W-:Y:S02]  /*7e50*/  @!P0 LEA.HI R0, R4, R4, RZ, 0x1 ;  /* 0x0000000404008211 */ /* 0x008fe400078f08ff */
[----:B------:R-:W-:Y:S02]  /*7e60*/  FSEL R7, R7, RZ, P1 ;  /* 0x000000ff07077208 */ /* 0x000fe40000800000 */
[----:B------:R-:W-:-:S05]  /*7e70*/  @!P0 SHF.R.S32.HI R5, RZ, 0x1, R0 ;  /* 0x00000001ff058819 */ /* 0x000fca0000011400 */
[----:B------:R-:W-:Y:S02]  /*7e80*/  @!P0 IMAD.IADD R4, R4, 0x1, -R5 ;  /* 0x0000000104048824 */ /* 0x000fe400078e0a05 */
[----:B------:R-:W-:-:S03]  /*7e90*/  @!P0 IMAD R5, R5, 0x100000, R9 ;  /* 0x0010000005058824 */ /* 0x000fc600078e0209 */
[----:B------:R-:W-:Y:S01]  /*7ea0*/  @!P0 LEA R9, R4, 0x3ff00000, 0x14 ;  /* 0x3ff0000004098811 */ /* 0x000fe200078ea0ff */
[----:B------:R-:W-:Y:S02]  /*7eb0*/  @!P0 IMAD.MOV.U32 R4, RZ, RZ, R8 ;  /* 0x000000ffff048224 */ /* 0x000fe400078e0008 */
[----:B------:R-:W-:-:S06]  /*7ec0*/  @!P0 IMAD.MOV.U32 R8, RZ, RZ, RZ ;  /* 0x000000ffff088224 */ /* 0x000fcc00078e00ff */
[----:B------:R-:W-:-:S11]  /*7ed0*/  @!P0 DMUL R6, R4, R8 ;  /* 0x0000000804068228 */ /* 0x000fd60000000000 */
.L_x_3376:
[----:B------:R-:W-:Y:S05]  /*7ee0*/  BSYNC.RECONVERGENT B1 ;  /* 0x0000000000017941 */ /* 0x000fea0003800200 */
.L_x_3375:
[----:B------:R-:W-:Y:S01]  /*7ef0*/  DADD R4, R6, 1 ;  /* 0x3ff0000006047429 */ /* 0x000fe20000000000 */
[----:B------:R-:W-:Y:S01]  /*7f00*/  IMAD.MOV.U32 R8, RZ, RZ, 0x1 ;  /* 0x00000001ff087424 */ /* 0x000fe200078e00ff */
[----:B------:R-:W-:Y:S04]  /*7f10*/  BSSY.RECONVERGENT B1, `(.L_x_3374) ;  /* 0x0000015000017945 */ /* 0x000fe80003800200 */
[----:B------:R-:W0:Y:S02]  /*7f20*/  MUFU.RCP64H R9, R5 ;  /* 0x0000000500097308 */ /* 0x000e240000001800 */
[----:B0-----:R-:W-:-:S08]  /*7f30*/  DFMA R10, -R4, R8, 1 ;  /* 0x3ff00000040a742b */ /* 0x001fd00000000108 */
[----:B------:R-:W-:-:S08]  /*7f40*/  DFMA R10, R10, R10, R10 ;  /* 0x0000000a0a0a722b */ /* 0x000fd0000000000a */
[----:B------:R-:W-:Y:S02]  /*7f50*/  DFMA R10, R8, R10, R8 ;  /* 0x0000000a080a722b */ /* 0x000fe40000000008 */
[----:B----4-:R-:W-:-:S06]  /*7f60*/  DMUL R8, R32, R6 ;  /* 0x0000000620087228 */ /* 0x010fcc0000000000 */
[----:B------:R-:W-:-:S04]  /*7f70*/  DFMA R12, -R4, R10, 1 ;  /* 0x3ff00000040c742b */ /* 0x000fc8000000010a */
[----:B------:R-:W-:-:S04]  /*7f80*/  FSETP.GEU.AND P1, PT, |R9|, 6.5827683646048100446e-37, PT ;  /* 0x036000000900780b */ /* 0x000fc80003f2e200 */
[----:B------:R-:W-:-:S08]  /*7f90*/  DFMA R12, R10, R12, R10 ;  /* 0x0000000c0a0c722b */ /* 0x000fd0000000000a */
[----:B------:R-:W-:-:S08]  /*7fa0*/  DMUL R32, R8, R12 ;  /* 0x0000000c08207228 */ /* 0x000fd00000000000 */
[----:B------:R-:W-:-:S08]  /*7fb0*/  DFMA R6, -R4, R32, R8 ;  /* 0x000000200406722b */ /* 0x000fd00000000108 */
[----:B------:R-:W-:-:S10]  /*7fc0*/  DFMA R32, R12, R6, R32 ;  /* 0x000000060c20722b */ /* 0x000fd40000000020 */
[----:B---3--:R-:W-:-:S05]  /*7fd0*/  FFMA R0, RZ, R5, R33 ;  /* 0x00000005ff007223 */ /* 0x008fca0000000021 */
[----:B------:R-:W-:-:S13]  /*7fe0*/  FSETP.GT.AND P0, PT, |R0|, 1.469367938527859385e-39, PT ;  /* 0x001000000000780b */ /* 0x000fda0003f04200 */
[----:B------:R-:W-:Y:S05]  /*7ff0*/  @P0 BRA P1, `(.L_x_3377) ;  /* 0x0000000000180947 */ /* 0x000fea0000800000 */
[----:B------:R-:W-:Y:S01]  /*8000*/  IMAD.MOV.U32 R6, RZ, RZ, R4 ;  /* 0x000000ffff067224 */ /* 0x000fe200078e0004 */
[----:B------:R-:W-:Y:S01]  /*8010*/  MOV R0, 0x8040 ;  /* 0x0000804000007802 */ /* 0x000fe20000000f00 */
[----:B------:R-:W-:-:S07]  /*8020*/  IMAD.MOV.U32 R7, RZ, RZ, R5 ;  /* 0x000000ffff077224 */ /* 0x000fce00078e0005 */
[----:B------:R-:W-:Y:S05]  /*8030*/  CALL.REL.NOINC `($__internal_1_$__cuda_sm20_div_rn_f64_full) ;  /* 0x0000005800307944 */ /* 0x000fea0003c00000 */
[----:B------:R-:W-:Y:S02]  /*8040*/  IMAD.MOV.U32 R32, RZ, RZ, R12 ;  /* 0x000000ffff207224 */ /* 0x000fe400078e000c */
[----:B------:R-:W-:-:S07]  /*8050*/  IMAD.MOV.U32 R33, RZ, RZ, R13 ;  /* 0x000000ffff217224 */ /* 0x000fce00078e000d */
.L_x_3377:
[----:B------:R-:W-:Y:S05]  /*8060*/  BSYNC.RECONVERGENT B1 ;  /* 0x0000000000017941 */ /* 0x000fea0003800200 */
.L_x_3374:
[----:B------:R-:W-:Y:S05]  /*8070*/  BSYNC.RECONVERGENT B0 ;  /* 0x0000000000007941 */ /* 0x000fea0003800200 */
.L_x_3373:
[----:B------:R-:W-:Y:S01]  /*8080*/  VIADD R31, R23, 0x80 ;  /* 0x00000080171f7836 */ /* 0x000fe20000000000 */
[----:B------:R-:W-:Y:S04]  /*8090*/  BSSY.RECONVERGENT B0, `(.L_x_3378) ;  /* 0x000005c000007945 */ /* 0x000fe80003800200 */
[----:B------:R-:W-:-:S13]  /*80a0*/  ISETP.GE.AND P0, PT, R31, R2, PT ;  /* 0x000000021f00720c */ /* 0x000fda0003f06270 */
[----:B------:R-:W-:Y:S05]  /*80b0*/  @P0 BRA `(.L_x_3379) ;  /* 0x0000000400640947 */ /* 0x000fea0003800000 */
[----:B------:R-:W0:Y:S01]  /*80c0*/  LDCU.64 UR4, c[0x0][0x388] ;  /* 0x00007100ff0477ac */ /* 0x000e220008000a00 */
[----:B------:R-:W3:Y:S01]  /*80d0*/  LDCU.64 UR6, c[0x0][0x390] ;  /* 0x00007200ff0677ac */ /* 0x000ee20008000a00 */
[----:B012--5:R-:W-:-:S08]  /*80e0*/  DMUL R34, R34, UR4 ;  /* 0x0000000422227c28 */ /* 0x027fd00008000000 */
[----:B---3--:R-:W-:-:S14]  /*80f0*/  DSETP.GT.AND P0, PT, R34, UR6, PT ;  /* 0x0000000622007e2a */ /* 0x008fdc000bf04000 */
        /* <DEDUP_REMOVED lines=51> */
[----:B------:R-:W-:Y:S02]  /*8430*/  @!P0 LEA.HI R0, R4, R4, RZ, 0x1 ;  /* 0x0000000404008211 */ /* 0x000fe400078f08ff */
        /* <DEDUP_REMOVED lines=8> */
.L_x_3381:
[----:B------:R-:W-:Y:S05]  /*84c0*/  BSYNC.RECONVERGENT B1 ;  /* 0x0000000000017941 */ /* 0x000fea0003800200 */
.L_x_3380:
[----:B------:R-:W-:Y:S01]  /*84d0*/  DADD R4, R6, 1 ;  /* 0x3ff0000006047429 */ /* 0x000fe20000000000 */
[----:B------:R-:W-:Y:S01]  /*84e0*/  IMAD.MOV.U32 R8, RZ, RZ, 0x1 ;  /* 0x00000001ff087424 */ /* 0x000fe200078e00ff */
[----:B------:R-:W-:Y:S04]  /*84f0*/  BSSY.RECONVERGENT B1, `(.L_x_3379) ;  /* 0x0000015000017945 */ /* 0x000fe80003800200 */
[----:B------:R-:W0:Y:S02]  /*8500*/  MUFU.RCP64H R9, R5 ;  /* 0x0000000500097308 */ /* 0x000e240000001800 */
[----:B0-----:R-:W-:-:S08]  /*8510*/  DFMA R10, -R4, R8, 1 ;  /* 0x3ff00000040a742b */ /* 0x001fd00000000108 */
[----:B------:R-:W-:-:S08]  /*8520*/  DFMA R10, R10, R10, R10 ;  /* 0x0000000a0a0a722b */ /* 0x000fd0000000000a */
[----:B------:R-:W-:Y:S02]  /*8530*/  DFMA R10, R8, R10, R8 ;  /* 0x0000000a080a722b */ /* 0x000fe40000000008 */
[----:B------:R-:W-:-:S06]  /*8540*/  DMUL R8, R28, R6 ;  /* 0x000000061c087228 */ /* 0x000fcc0000000000 */
[----:B------:R-:W-:-:S04]  /*8550*/  DFMA R12, -R4, R10, 1 ;  /* 0x3ff00000040c742b */ /* 0x000fc8000000010a */
[----:B------:R-:W-:-:S04]  /*8560*/  FSETP.GEU.AND P1, PT, |R9|, 6.5827683646048100446e-37, PT ;  /* 0x036000000900780b */ /* 0x000fc80003f2e200 */
        /* <DEDUP_REMOVED lines=8> */
[----:B------:R-:W-:Y:S01]  /*85f0*/  MOV R0, 0x8620 ;  /* 0x0000862000007802 */ /* 0x000fe20000000f00 */
[----:B------:R-:W-:-:S07]  /*8600*/  IMAD.MOV.U32 R7, RZ, RZ, R5 ;  /* 0x000000ffff077224 */ /* 0x000fce00078e0005 */
[----:B----4-:R-:W-:Y:S05]  /*8610*/  CALL.REL.NOINC `($__internal_1_$__cuda_sm20_div_rn_f64_full) ;  /* 0x0000005000b87944 */ /* 0x010fea0003c00000 */
[----:B------:R-:W-:Y:S02]  /*8620*/  IMAD.MOV.U32 R28, RZ, RZ, R12 ;  /* 0x000000ffff1c7224 */ /* 0x000fe400078e000c */
[----:B------:R-:W-:-:S07]  /*8630*/  IMAD.MOV.U32 R29, RZ, RZ, R13 ;  /* 0x000000ffff1d7224 */ /* 0x000fce00078e000d */
.L_x_3382:
[----:B------:R-:W-:Y:S05]  /*8640*/  BSYNC.RECONVERGENT B1 ;  /* 0x0000000000017941 */ /* 0x000fea0003800200 */
.L_x_3379:
[----:B------:R-:W-:Y:S05]  /*8650*/  BSYNC.RECONVERGENT B0 ;  /* 0x0000000000007941 */ /* 0x000fea0003800200 */
.L_x_3378:
[----:B0-----:R-:W-:Y:S01]  /*8660*/  VIADD R3, R23, 0x100 ;  /* 0x0000010017037836 */ /* 0x001fe20000000000 */
[----:B------:R-:W-:Y:S04]  /*8670*/  BSSY.RECONVERGENT B0, `(.L_x_3383) ;  /* 0x000005e000007945 */ /* 0x000fe80003800200 */
[----:B------:R-:W-:-:S13]  /*8680*/  ISETP.GE.AND P0, PT, R3, R2, PT ;  /* 0x000000020300720c */ /* 0x000fda0003f06270 */
[----:B------:R-:W-:Y:S05]  /*8690*/  @P0 BRA `(.L_x_3384) ;  /* 0x00000004006c0947 */ /* 0x000fea0003800000 */
[----:B------:R-:W3:Y:S01]  /*86a0*/  LDCU.64 UR4, c[0x0][0x388] ;  /* 0x00007100ff0477ac */ /* 0x000ee20008000a00 */
[----:B------:R-:W0:Y:S01]  /*86b0*/  LDCU.64 UR6, c[0x0][0x390] ;  /* 0x00007200ff0677ac */ /* 0x000e220008000a00 */
[----:B---3-5:R-:W-:-:S08]  /*86c0*/  DMUL R26, R26, UR4 ;  /* 0x000000041a1a7c28 */ /* 0x028fd00008000000 */
[----:B0-----:R-:W-:-:S14]  /*86d0*/  DSETP.GT.AND P0, PT, R26, UR6, PT ;  /* 0x000000061a007e2a */ /* 0x001fdc000bf04000 */
        /* <DEDUP_REMOVED lines=51> */
[----:B-1----:R-:W-:Y:S02]  /*8a10*/  @!P0 LEA.HI R0, R4, R4, RZ, 0x1 ;  /* 0x0000000404008211 */ /* 0x002fe400078f08ff */
        /* <DEDUP_REMOVED lines=8> */
.L_x_3386:
[----:B------:R-:W-:Y:S05]  /*8aa0*/  BSYNC.RECONVERGENT B1 ;  /* 0x0000000000017941 */ /* 0x000fea0003800200 */
.L_x_3385:
[----:B------:R-:W-:Y:S01]  /*8ab0*/  DADD R4, R6, 1 ;  /* 0x3ff0000006047429 */ /* 0x000fe20000000000 */
[----:B------:R-:W-:Y:S01]  /*8ac0*/  IMAD.MOV.U32 R8, RZ, RZ, 0x1 ;  /* 0x00000001ff087424 */ /* 0x000fe200078e00ff */
[----:B-12---:R-:W-:Y:S01]  /*8ad0*/  DMUL R12, R24, R6 ;  /* 0x00000006180c7228 */ /* 0x006fe20000000000 */
        /* <DEDUP_REMOVED lines=16> */
[----:B------:R-:W-:Y:S02]  /*8be0*/  IMAD.MOV.U32 R9, RZ, RZ, R13 ;  /* 0x000000ffff097224 */ /* 0x000fe400078e000d */
[----:B------:R-:W-:Y:S02]  /*8bf0*/  IMAD.MOV.U32 R6, RZ, RZ, R4 ;  /* 0x000000ffff067224 */ /* 0x000fe400078e0004 */
[----:B------:R-:W-:-:S07]  /*8c00*/  IMAD.MOV.U32 R7, RZ, RZ, R5 ;  /* 0x000000ffff077224 */ /* 0x000fce00078e0005 */
[----:B----4-:R-:W-:Y:S05]  /*8c10*/  CALL.REL.NOINC `($__internal_1_$__cuda_sm20_div_rn_f64_full) ;  /* 0x0000004c00387944 */ /* 0x010fea0003c00000 */
[----:B------:R-:W-:Y:S02]  /*8c20*/  IMAD.MOV.U32 R24, RZ, RZ, R12 ;  /* 0x000000ffff187224 */ /* 0x000fe400078e000c */
[----:B------:R-:W-:-:S07]  /*8c30*/  IMAD.MOV.U32 R25, RZ, RZ, R13 ;  /* 0x000000ffff197224 */ /* 0x000fce00078e000d */
.L_x_3387:
[----:B------:R-:W-:Y:S05]  /*8c40*/  BSYNC.RECONVERGENT B1 ;  /* 0x0000000000017941 */ /* 0x000fea0003800200 */
.L_x_3384:
[----:B------:R-:W-:Y:S05]  /*8c50*/  BSYNC.RECONVERGENT B0 ;  /* 0x0000000000007941 */ /* 0x000fea0003800200 */
.L_x_3383:
[----:B------:R-:W-:Y:S01]  /*8c60*/  VIADD R3, R23, 0x180 ;  /* 0x0000018017037836 */ /* 0x000fe20000000000 */
        /* <DEDUP_REMOVED lines=67> */
.L_x_3391:
[----:B------:R-:W-:Y:S05]  /*90a0*/  BSYNC.RECONVERGENT B1 ;  /* 0x0000000000017941 */ /* 0x000fea0003800200 */
.L_x_3390:
        /* <DEDUP_REMOVED lines=25> */
.L_x_3392:
[----:B------:R-:W-:Y:S05]  /*9240*/  BSYNC.RECONVERGENT B1 ;  /* 0x0000000000017941 */ /* 0x000fea0003800200 */
.L_x_3389:
[----:B------:R-:W-:Y:S05]  /*9250*/  BSYNC.RECONVERGENT B0 ;  /* 0x0000000000007941 */ /* 0x000fea0003800200 */
.L_x_3388:
[----:B---3-5:R-:W0:Y:S01]  /*9260*/  LDC.U8 R18, c[0x0][0x3c8] ;  /* 0x0000f200ff127b82 */ /* 0x028e220000000000 */
[----:B------:R-:W-:Y:S01]  /*9270*/  ISETP.GE.AND P0, PT, R23, R2, PT ;  /* 0x000000021700720c */ /* 0x000fe20003f06270 */
[----:B------:R-:W-:Y:S04]  /*9280*/  BSSY.RECONVERGENT B7, `(.L_x_3393) ;  /* 0x0000354000077945 */ /* 0x000fe80003800200 */
[----:B------:R-:W-:Y:S08]  /*9290*/  BSSY.RELIABLE B6, `(.L_x_3394) ;  /* 0x0000240000067945 */ /* 0x000ff00003800100 */
[----:B------:R-:W-:Y:S05]  /*92a0*/  @P0 BRA `(.L_x_3395) ;  /* 0x0000002000ec0947 */ /* 0x000fea0003800000 */
[----:B------:R-:W3:Y:S01]  /*92b0*/  LDCU UR4, c[0x0][0x3cc] ;  /* 0x00007980ff0477ac */ /* 0x000ee20008000800 */
[----:B------:R-:W5:Y:S01]  /*92c0*/  LDC.64 R4, c[0x0][0x3a0] ;  /* 0x0000e800ff047b82 */ /* 0x000f620000000a00 */
[----:B-1----:R-:W-:Y:S01]  /*92d0*/  IMAD R0, R22, 0x200, R23 ;  /* 0x0000020016007824 */ /* 0x002fe200078e0217 */
[----:B0-----:R-:W-:-:S03]  /*92e0*/  PRMT R6, R18, 0x9910, RZ ;  /* 0x0000991012067816 */ /* 0x001fc600000000ff */
[----:B---3--:R-:W-:Y:S02]  /*92f0*/  IMAD R3, R0, UR4, RZ ;  /* 0x0000000400037c24 */ /* 0x008fe4000f8e02ff */
[----:B------:R-:W-:-:S05]  /*9300*/  IMAD.MOV.U32 R0, RZ, RZ, R6 ;  /* 0x000000ffff007224 */ /* 0x000fca00078e0006 */
[----:B------:R-:W-:Y:S02]  /*9310*/  ISETP.GT.AND P0, PT, R0, 0x9, PT ;  /* 0x000000090000780c */ /* 0x000fe40003f04270 */
[----:B-----5:R-:W-:-:S05]  /*9320*/  IADD3 R4, P1, PT, R3, R4, RZ ;  /* 0x0000000403047210 */ /* 0x020fca0007f3e0ff */
        /* <DEDUP_REMOVED lines=10> */
[----:B--2-4-:R-:W0:Y:S01]  /*93d0*/  F2I.F64.TRUNC R33, R32 ;  /* 0x0000002000217311 */ /* 0x014e22000030d100 */
[----:B------:R-:W-:Y:S01]  /*93e0*/  IMAD.MOV.U32 R23, RZ, RZ, R31 ;  /* 0x000000ffff177224 */ /* 0x000fe200078e001f */
[----:B0-----:R0:W-:Y:S01]  /*93f0*/  STG.E.U8 desc[UR36][R4.64], R33 ;  /* 0x0000002104007986 */ /* 0x0011e2000c101124 */
[----:B------:R-:W-:Y:S05]  /*9400*/  BRA `(.L_x_3401) ;  /* 0x0000001000407947 */ /* 0x000fea0003800000 */
.L_x_3399:
[----:B--2-4-:R-:W0:Y:S01]  /*9410*/  F2I.S64.F64.TRUNC R32, R32 ;  /* 0x0000002000207311 */ /* 0x014e22000030d900 */
[----:B------:R-:W-:Y:S02]  /*9420*/  IMAD.MOV.U32 R23, RZ, RZ, R31 ;  /* 0x000000ffff177224 */ /* 0x000fe400078e001f */
[----:B0-----:R-:W-:-:S05]  /*9430*/  IMAD.MOV.U32 R3, RZ, RZ, R32 ;  /* 0x000000ffff037224 */ /* 0x001fca00078e0020 */
[----:B------:R0:W-:Y:S01]  /*9440*/  STG.E.U8 desc[UR36][R4.64], R3 ;  /* 0x0000000304007986 */ /* 0x0001e2000c101124 */
[----:B------:R-:W-:Y:S05]  /*9450*/  BRA `(.L_x_3401) ;  /* 0x00000010002c7947 */ /* 0x000fea0003800000 */
.L_x_3398:
[----:B------:R-:W-:-:S13]  /*9460*/  ISETP.NE.AND P0, PT, R0, 0x2, PT ;  /* 0x000000020000780c */ /* 0x000fda0003f05270 */
[----:B------:R-:W-:Y:S05]  /*9470*/  @!P0 BRA `(.L_x_3402) ;  /* 0x0000000000308947 */ /* 0x000fea0003800000 */
[----:B------:R-:W-:-:S13]  /*9480*/  ISETP.NE.AND P0, PT, R0, 0x3, PT ;  /* 0x000000030000780c */ /* 0x000fda0003f05270 */
[----:B------:R-:W-:Y:S05]  /*9490*/  @!P0 BRA `(.L_x_3403) ;  /* 0x0000000000188947 */ /* 0x000fea0003800000 */
[----:B------:R-:W-:-:S13]  /*94a0*/  ISETP.NE.AND P0, PT, R0, 0x4, PT ;  /* 0x000000040000780c */ /* 0x000fda0003f05270 */
[----:B------:R-:W-:Y:S05]  /*94b0*/  @P0 BRA `(.L_x_3400) ;  /* 0x0000000c005c0947 */ /* 0x000fea0003800000 */
[----:B--2-4-:R-:W0:Y:S01]  /*94c0*/  F2I.S64.F64.TRUNC R32, R32 ;  /* 0x0000002000207311 */ /* 0x014e22000030d900 */
[----:B------:R-:W-:Y:S01]  /*94d0*/  IMAD.MOV.U32 R23, RZ, RZ, R31 ;  /* 0x000000ffff177224 */ /* 0x000fe200078e001f */
[----:B0-----:R0:W-:Y:S01]  /*94e0*/  STG.E.64 desc[UR36][R4.64], R32 ;  /* 0x0000002004007986 */ /* 0x0011e2000c101b24 */
[----:B------:R-:W-:Y:S05]  /*94f0*/  BRA `(.L_x_3401) ;  /* 0x0000001000047947 */ /* 0x000fea0003800000 */
.L_x_3403:
[----:B--2-4-:R-:W0:Y:S01]  /*9500*/  F2I.F64.TRUNC R33, R32 ;  /* 0x0000002000217311 */ /* 0x014e22000030d100 */
[----:B------:R-:W-:Y:S01]  /*9510*/  IMAD.MOV.U32 R23, RZ, RZ, R31 ;  /* 0x000000ffff177224 */ /* 0x000fe200078e001f */
[----:B0-----:R0:W-:Y:S01]  /*9520*/  STG.E desc[UR36][R4.64], R33 ;  /* 0x0000002104007986 */ /* 0x0011e2000c101924 */
[----:B------:R-:W-:Y:S05]  /*9530*/  BRA `(.L_x_3401) ;  /* 0x0000000c00f47947 */ /* 0x000fea0003800000 */
.L_x_3402:
[----:B--2-4-:R-:W0:Y:S01]  /*9540*/  F2I.F64.TRUNC R33, R32 ;  /* 0x0000002000217311 */ /* 0x014e22000030d100 */
[----:B------:R-:W-:Y:S01]  /*9550*/  IMAD.MOV.U32 R23, RZ, RZ, R31 ;  /* 0x000000ffff177224 */ /* 0x000fe200078e001f */
[----:B0-----:R0:W-:Y:S01]  /*9560*/  STG.E.U16 desc[UR36][R4.64], R33 ;  /* 0x0000002104007986 */ /* 0x0011e2000c101524 */
[----:B------:R-:W-:Y:S05]  /*9570*/  BRA `(.L_x_3401) ;  /* 0x0000000c00e47947 */ /* 0x000fea0003800000 */
.L_x_3397:
[----:B------:R-:W-:-:S13]  /*9580*/  ISETP.GT.AND P0, PT, R0, 0x6, PT ;  /* 0x000000060000780c */ /* 0x000fda0003f04270 */
[----:B------:R-:W-:Y:S05]  /*9590*/  @P0 BRA `(.L_x_3404) ;  /* 0x0000000000540947 */ /* 0x000fea0003800000 */
[----:B------:R-:W-:-:S13]  /*95a0*/  ISETP.NE.AND P0, PT, R0, 0x5, PT ;  /* 0x000000050000780c */ /* 0x000fda0003f05270 */
[----:B------:R-:W-:Y:S05]  /*95b0*/  @!P0 BRA `(.L_x_3405) ;  /* 0x0000000000288947 */ /* 0x000fea0003800000 */
[----:B------:R-:W-:-:S13]  /*95c0*/  ISETP.NE.AND P0, PT, R0, 0x6, PT ;  /* 0x000000060000780c */ /* 0x000fda0003f05270 */
[----:B------:R-:W-:Y:S05]  /*95d0*/  @P0 BRA `(.L_x_3400) ;  /* 0x0000000c00140947 */ /* 0x000fea0003800000 */
[----:B------:R-:W-:Y:S01]  /*95e0*/  UMOV UR4, 0xf0000000 ;  /* 0xf000000000047882 */ /* 0x000fe20000000000 */
[----:B------:R-:W-:Y:S01]  /*95f0*/  UMOV UR5, 0x380fffff ;  /* 0x380fffff00057882 */ /* 0x000fe20000000000 */
[----:B--2-4-:R-:W0:Y:S01]  /*9600*/  F2F.F32.F64 R3, R32 ;  /* 0x0000002000037310 */ /* 0x014e220000301000 */
[----:B------:R-:W-:Y:S01]  /*9610*/  DSETP.GEU.AND P0, PT, |R32|, UR4, PT ;  /* 0x0000000420007e2a */ /* 0x000fe2000bf0e200 */
[----:B------:R-:W-:-:S13]  /*9620*/  IMAD.MOV.U32 R23, RZ, RZ, R31 ;  /* 0x000000ffff177224 */ /* 0x000fda00078e001f */
[----:B0-----:R-:W-:-:S05]  /*9630*/  @!P0 FMUL R3, R3, 1.175494350822287508e-38 ;  /* 0x0080000003038820 */ /* 0x001fca0000400000 */
[----:B------:R1:W-:Y:S01]  /*9640*/  STG.E desc[UR36][R4.64], R3 ;  /* 0x0000000304007986 */ /* 0x0003e2000c101924 */
[----:B------:R-:W-:Y:S05]  /*9650*/  BRA `(.L_x_3401) ;  /* 0x0000000c00ac7947 */ /* 0x000fea0003800000 */
.L_x_3405:
[----:B------:R-:W-:Y:S01]  /*9660*/  UMOV UR4, 0xf0000000 ;  /* 0xf000000000047882 */ /* 0x000fe20000000000 */
[----:B------:R-:W-:Y:S01]  /*9670*/  UMOV UR5, 0x380fffff ;  /* 0x380fffff00057882 */ /* 0x000fe20000000000 */
[----:B--2-4-:R-:W0:Y:S01]  /*9680*/  F2F.F32.F64 R0, R32 ;  /* 0x0000002000007310 */ /* 0x014e220000301000 */
[----:B------:R-:W-:Y:S01]  /*9690*/  DSETP.GEU.AND P0, PT, |R32|, UR4, PT ;  /* 0x0000000420007e2a */ /* 0x000fe2000bf0e200 */
[----:B------:R-:W-:-:S13]  /*96a0*/  IMAD.MOV.U32 R23, RZ, RZ, R31 ;  /* 0x000000ffff177224 */ /* 0x000fda00078e001f */
[----:B0-----:R-:W-:-:S05]  /*96b0*/  @!P0 FMUL R0, R0, 1.175494350822287508e-38 ;  /* 0x0080000000008820 */ /* 0x001fca0000400000 */
[----:B------:R-:W-:-:S05]  /*96c0*/  F2FP.F16.F32.PACK_AB R0, RZ, R0 ;  /* 0x00000000ff00723e */ /* 0x000fca00000000ff */
[----:B------:R0:W-:Y:S01]  /*96d0*/  STG.E.U16 desc[UR36][R4.64], R0 ;  /* 0x0000000004007986 */ /* 0x0001e2000c101524 */
[----:B------:R-:W-:Y:S05]  /*96e0*/  BRA `(.L_x_3401) ;  /* 0x0000000c00887947 */ /* 0x000fea0003800000 */
.L_x_3404:
[----:B------:R-:W-:-:S13]  /*96f0*/  ISETP.NE.AND P0, PT, R0, 0x7, PT ;  /* 0x000000070000780c */ /* 0x000fda0003f05270 */
[----:B------:R-:W-:Y:S05]  /*9700*/  @!P0 BRA `(.L_x_3406) ;  /* 0x00000000005c8947 */ /* 0x000fea0003800000 */
        /* <DEDUP_REMOVED lines=8> */
[----:B------:R-:W-:Y:S02]  /*9790*/  IMAD.MOV.U32 R7, RZ, RZ, RZ ;  /* 0x000000ffff077224 */ /* 0x000fe400078e00ff */
[----:B------:R-:W-:-:S11]  /*97a0*/  IMAD.MOV.U32 R23, RZ, RZ, R31 ;  /* 0x000000ffff177224 */ /* 0x000fd600078e001f */
[----:B0-----:R-:W-:-:S05]  /*97b0*/  @!P0 FMUL R6, R6, 1.175494350822287508e-38 ;  /* 0x0080000006068820 */ /* 0x001fca0000400000 */
[----:B------:R3:W-:Y:S01]  /*97c0*/  STG.E.64 desc[UR36][R4.64], R6 ;  /* 0x0000000604007986 */ /* 0x0007e2000c101b24 */
[----:B------:R-:W-:Y:S05]  /*97d0*/  BRA `(.L_x_3401) ;  /* 0x0000000c004c7947 */ /* 0x000fea0003800000 */
.L_x_3407:
[----:B------:R-:W-:Y:S01]  /*97e0*/  UMOV UR4, 0xf0000000 ;  /* 0xf000000000047882 */ /* 0x000fe20000000000 */
[----:B------:R-:W-:Y:S01]  /*97f0*/  UMOV UR5, 0x380fffff ;  /* 0x380fffff00057882 */ /* 0x000fe20000000000 */
[----:B--2-4-:R-:W0:Y:S01]  /*9800*/  F2F.F32.F64 R0, R32 ;  /* 0x0000002000007310 */ /* 0x014e220000301000 */
[----:B------:R-:W-:Y:S01]  /*9810*/  DSETP.GEU.AND P0, PT, |R32|, UR4, PT ;  /* 0x0000000420007e2a */ /* 0x000fe2000bf0e200 */
[----:B------:R-:W-:-:S13]  /*9820*/  IMAD.MOV.U32 R23, RZ, RZ, R31 ;  /* 0x000000ffff177224 */ /* 0x000fda00078e001f */
[----:B0-----:R-:W-:-:S05]  /*9830*/  @!P0 FMUL R0, R0, 1.175494350822287508e-38 ;  /* 0x0080000000008820 */ /* 0x001fca0000400000 */
[----:B------:R-:W-:-:S04]  /*9840*/  F2FP.F16.F32.PACK_AB R3, RZ, R0 ;  /* 0x00000000ff03723e */ /* 0x000fc800000000ff */
[----:B------:R-:W-:-:S05]  /*9850*/  PRMT R3, R3, 0x5410, RZ ;  /* 0x0000541003037816 */ /* 0x000fca00000000ff */
[----:B------:R2:W-:Y:S01]  /*9860*/  STG.E desc[UR36][R4.64], R3 ;  /* 0x0000000304007986 */ /* 0x0005e2000c101924 */
[----:B------:R-:W-:Y:S05]  /*9870*/  BRA `(.L_x_3401) ;  /* 0x0000000c00247947 */ /* 0x000fea0003800000 */
.L_x_3406:
[----:B--2-4-:R4:W-:Y:S01]  /*9880*/  STG.E.64 desc[UR36][R4.64], R32 ;  /* 0x0000002004007986 */ /* 0x0149e2000c101b24 */
[----:B------:R-:W-:Y:S01]  /*9890*/  IMAD.MOV.U32 R23, RZ, RZ, R31 ;  /* 0x000000ffff177224 */ /* 0x000fe200078e001f */
[----:B------:R-:W-:Y:S06]  /*98a0*/  BRA `(.L_x_3401) ;  /* 0x0000000c00187947 */ /* 0x000fec0003800000 */
.L_x_3396:
        /* <DEDUP_REMOVED lines=8> */
[----:B--2-4-:R-:W-:Y:S01]  /*9930*/  DSETP.NEU.AND P0, PT, R32, RZ, PT ;  /* 0x000000ff2000722a */ /* 0x014fe20003f0d000 */
[----:B------:R-:W-:-:S05]  /*9940*/  IMAD.MOV.U32 R23, RZ, RZ, R31 ;  /* 0x000000ffff177224 */ /* 0x000fca00078e001f */
[----:B------:R-:W-:-:S05]  /*9950*/  SEL R3, RZ, 0x1, !P0 ;  /* 0x00000001ff037807 */ /* 0x000fca0004000000 */
[----:B------:R0:W-:Y:S01]  /*9960*/  STG.E.U8 desc[UR36][R4.64], R3 ;  /* 0x0000000304007986 */ /* 0x0001e2000c101124 */
[----:B------:R-:W-:Y:S05]  /*9970*/  BRA `(.L_x_3401) ;  /* 0x0000000800e47947 */ /* 0x000fea0003800000 */
.L_x_3410:
[----:B--2---:R-:W-:Y:S01]  /*9980*/  CS2R R34, SRZ ;  /* 0x0000000000227805 */ /* 0x004fe2000001ff00 */
[----:B------:R-:W-:-:S04]  /*9990*/  IMAD.MOV.U32 R23, RZ, RZ, R31 ;  /* 0x000000ffff177224 */ /* 0x000fc800078e001f */
[----:B----4-:R0:W-:Y:S01]  /*99a0*/  STG.E.128 desc[UR36][R4.64], R32 ;  /* 0x0000002004007986 */ /* 0x0101e2000c101d24 */
[----:B------:R-:W-:Y:S05]  /*99b0*/  BRA `(.L_x_3401) ;  /* 0x0000000800d47947 */ /* 0x000fea0003800000 */
.L_x_3409:
        /* <DEDUP_REMOVED lines=23> */
.L_x_3414:
[----:B------:R-:W-:Y:S05]  /*9b30*/  BSYNC.RECONVERGENT B0 ;  /* 0x0000000000007941 */ /* 0x000fea0003800200 */
.L_x_3413:
[----:B------:R-:W-:Y:S01]  /*9b40*/  LOP3.LUT R7, R0, 0x80, R7, 0xf8, !PT ;  /* 0x0000008000077812 */ /* 0x000fe200078ef807 */
[----:B------:R-:W-:-:S04]  /*9b50*/  IMAD.MOV.U32 R23, RZ, RZ, R31 ;  /* 0x000000ffff177224 */ /* 0x000fc800078e001f */
[----:B------:R0:W-:Y:S01]  /*9b60*/  STG.E.U8 desc[UR36][R4.64], R7 ;  /* 0x0000000704007986 */ /* 0x0001e2000c101124 */
[----:B------:R-:W-:Y:S05]  /*9b70*/  BRA `(.L_x_3401) ;  /* 0x0000000800647947 */ /* 0x000fea0003800000 */
.L_x_3412:
[----:B------:R-:W-:Y:S01]  /*9b80*/  UMOV UR4, 0xf0000000 ;  /* 0xf000000000047882 */ /* 0x000fe20000000000 */
[----:B------:R-:W-:Y:S01]  /*9b90*/  UMOV UR5, 0x380fffff ;  /* 0x380fffff00057882 */ /* 0x000fe20000000000 */
[----:B--2-4-:R-:W0:Y:S01]  /*9ba0*/  F2F.F32.F64 R8, R32 ;  /* 0x0000002000087310 */ /* 0x014e220000301000 */
        /* <DEDUP_REMOVED lines=16> */
.L_x_3416:
[----:B------:R-:W-:Y:S05]  /*9cb0*/  BSYNC.RECONVERGENT B0 ;  /* 0x0000000000007941 */ /* 0x000fea0003800200 */
.L_x_3415:
[----:B------:R-:W-:Y:S01]  /*9cc0*/  LOP3.LUT R7, R0, 0x80, R7, 0xf8, !PT ;  /* 0x0000008000077812 */ /* 0x000fe200078ef807 */
[----:B------:R-:W-:-:S04]  /*9cd0*/  IMAD.MOV.U32 R23, RZ, RZ, R31 ;  /* 0x000000ffff177224 */ /* 0x000fc800078e001f */
[----:B------:R0:W-:Y:S01]  /*9ce0*/  STG.E.U8 desc[UR36][R4.64], R7 ;  /* 0x0000000704007986 */ /* 0x0001e2000c101124 */
[----:B------:R-:W-:Y:S05]  /*9cf0*/  BRA `(.L_x_3401) ;  /* 0x0000000800047947 */ /* 0x000fea0003800000 */
.L_x_3411:
[----:B------:R-:W-:Y:S01]  /*9d00*/  UMOV UR4, 0xf0000000 ;  /* 0xf000000000047882 */ /* 0x000fe20000000000 */
[----:B------:R-:W-:Y:S01]  /*9d10*/  UMOV UR5, 0x380fffff ;  /* 0x380fffff00057882 */ /* 0x000fe20000000000 */
[----:B--2-4-:R-:W0:Y:S01]  /*9d20*/  F2F.F32.F64 R0, R32 ;  /* 0x0000002000007310 */ /* 0x014e220000301000 */
[----:B------:R-:W-:Y:S01]  /*9d30*/  DSETP.GEU.AND P0, PT, |R32|, UR4, PT ;  /* 0x0000000420007e2a */ /* 0x000fe2000bf0e200 */
[----:B------:R-:W-:-:S13]  /*9d40*/  IMAD.MOV.U32 R23, RZ, RZ, R31 ;  /* 0x000000ffff177224 */ /* 0x000fda00078e001f */
[----:B0-----:R-:W-:-:S05]  /*9d50*/  @!P0 FMUL R0, R0, 1.175494350822287508e-38 ;  /* 0x0080000000008820 */ /* 0x001fca0000400000 */
[----:B------:R-:W-:-:S05]  /*9d60*/  F2FP.BF16.F32.PACK_AB R0, RZ, R0 ;  /* 0x00000000ff00723e */ /* 0x000fca00000010ff */
[----:B------:R0:W-:Y:S01]  /*9d70*/  STG.E.U16 desc[UR36][R4.64], R0 ;  /* 0x0000000004007986 */ /* 0x0001e2000c101524 */
[----:B------:R-:W-:Y:S05]  /*9d80*/  BRA `(.L_x_3401) ;  /* 0x0000000400e07947 */ /* 0x000fea0003800000 */
.L_x_3408:
        /* <DEDUP_REMOVED lines=8> */
[----:B--2-4-:R-:W0:Y:S01]  /*9e10*/  F2I.U32.F64.TRUNC R33, R32 ;  /* 0x0000002000217311 */ /* 0x014e22000030d000 */
[----:B------:R-:W-:Y:S01]  /*9e20*/  IMAD.MOV.U32 R23, RZ, RZ, R31 ;  /* 0x000000ffff177224 */ /* 0x000fe200078e001f */
[----:B0-----:R0:W-:Y:S01]  /*9e30*/  STG.E.U16 desc[UR36][R4.64], R33 ;  /* 0x0000002104007986 */ /* 0x0011e2000c101524 */
[----:B------:R-:W-:Y:S05]  /*9e40*/  BRA `(.L_x_3401) ;  /* 0x0000000400b07947 */ /* 0x000fea0003800000 */
.L_x_3419:
[----:B------:R-:W-:Y:S01]  /*9e50*/  UMOV UR4, 0xf0000000 ;  /* 0xf000000000047882 */ /* 0x000fe20000000000 */
[----:B------:R-:W-:Y:S01]  /*9e60*/  UMOV UR5, 0x380fffff ;  /* 0x380fffff00057882 */ /* 0x000fe20000000000 */
[----:B--2-4-:R-:W0:Y:S01]  /*9e70*/  F2F.F32.F64 R7, R32 ;  /* 0x0000002000077310 */ /* 0x014e220000301000 */
        /* <DEDUP_REMOVED lines=14> */
.L_x_3422:
[----:B------:R-:W-:-:S04]  /*9f60*/  SHF.R.U32.HI R0, RZ, 0x14, R7 ;  /* 0x00000014ff007819 */ /* 0x000fc80000011607 */
[----:B------:R-:W-:-:S04]  /*9f70*/  LOP3.LUT R0, R0, 0x1, RZ, 0xc0, !PT ;  /* 0x0000000100007812 */ /* 0x000fc800078ec0ff */
[----:B------:R-:W-:-:S04]  /*9f80*/  IADD3 R0, PT, PT, R7, 0x487ffff, R0 ;  /* 0x0487ffff07007810 */ /* 0x000fc80007ffe000 */
[----:B------:R-:W-:-:S04]  /*9f90*/  SHF.R.U32.HI R0, RZ, 0x14, R0 ;  /* 0x00000014ff007819 */ /* 0x000fc80000011600 */
[----:B------:R-:W-:-:S07]  /*9fa0*/  LOP3.LUT R3, R0, 0xff, RZ, 0xc0, !PT ;  /* 0x000000ff00037812 */ /* 0x000fce00078ec0ff */
.L_x_3423:
[----:B------:R-:W-:-:S04]  /*9fb0*/  SHF.R.U32.HI R0, RZ, 0x18, R7 ;  /* 0x00000018ff007819 */ /* 0x000fc80000011607 */
[----:B------:R-:W-:-:S07]  /*9fc0*/  LOP3.LUT R0, R3, 0x80, R0, 0xf8, !PT ;  /* 0x0000008003007812 */ /* 0x000fce00078ef800 */
.L_x_3421:
[----:B------:R-:W-:Y:S05]  /*9fd0*/  BSYNC.RECONVERGENT B0 ;  /* 0x0000000000007941 */ /* 0x000fea0003800200 */
.L_x_3420:
[----:B------:R0:W-:Y:S01]  /*9fe0*/  STG.E.U8 desc[UR36][R4.64], R0 ;  /* 0x0000000004007986 */ /* 0x0001e2000c101124 */
[----:B------:R-:W-:Y:S01]  /*9ff0*/  IMAD.MOV.U32 R23, RZ, RZ, R31 ;  /* 0x000000ffff177224 */ /* 0x000fe200078e001f */
[----:B------:R-:W-:Y:S06]  /*a000*/  BRA `(.L_x_3401) ;  /* 0x0000000400407947 */ /* 0x000fec0003800000 */
.L_x_3418:
        /* <DEDUP_REMOVED lines=17> */
.L_x_3426:
[----:B------:R-:W-:-:S04]  /*a120*/  SHF.R.U32.HI R0, RZ, 0x15, R7 ;  /* 0x00000015ff007819 */ /* 0x000fc80000011607 */
[----:B------:R-:W-:-:S04]  /*a130*/  LOP3.LUT R0, R0, 0x1, RZ, 0xc0, !PT ;  /* 0x0000000100007812 */ /* 0x000fc800078ec0ff */
[----:B------:R-:W-:-:S04]  /*a140*/  IADD3 R0, PT, PT, R7, 0x88fffff, R0 ;  /* 0x088fffff07007810 */ /* 0x000fc80007ffe000 */
[----:B------:R-:W-:-:S04]  /*a150*/  SHF.R.U32.HI R0, RZ, 0x15, R0 ;  /* 0x00000015ff007819 */ /* 0x000fc80000011600 */
[----:B------:R-:W-:-:S07]  /*a160*/  LOP3.LUT R3, R0, 0xff, RZ, 0xc0, !PT ;  /* 0x000000ff00037812 */ /* 0x000fce00078ec0ff */
.L_x_3427:
[----:B------:R-:W-:-:S04]  /*a170*/  SHF.R.U32.HI R0, RZ, 0x18, R7 ;  /* 0x00000018ff007819 */ /* 0x000fc80000011607 */
[----:B------:R-:W-:-:S07]  /*a180*/  LOP3.LUT R0, R3, 0x80, R0, 0xf8, !PT ;  /* 0x0000008003007812 */ /* 0x000fce00078ef800 */
.L_x_3425:
[----:B------:R-:W-:Y:S05]  /*a190*/  BSYNC.RECONVERGENT B0 ;  /* 0x0000000000007941 */ /* 0x000fea0003800200 */
.L_x_3424:
[----:B------:R0:W-:Y:S01]  /*a1a0*/  STG.E.U8 desc[UR36][R4.64], R0 ;  /* 0x0000000004007986 */ /* 0x0001e2000c101124 */
[----:B------:R-:W-:Y:S01]  /*a1b0*/  IMAD.MOV.U32 R23, RZ, RZ, R31 ;  /* 0x000000ffff177224 */ /* 0x000fe200078e001f */
[----:B------:R-:W-:Y:S06]  /*a1c0*/  BRA `(.L_x_3401) ;  /* 0x0000000000d07947 */ /* 0x000fec0003800000 */
.L_x_3417:
[----:B------:R-:W-:-:S13]  /*a1d0*/  ISETP.NE.AND P0, PT, R0, 0x1c, PT ;  /* 0x0000001c0000780c */ /* 0x000fda0003f05270 */
[----:B------:R-:W-:Y:S05]  /*a1e0*/  @!P0 BRA `(.L_x_3428) ;  /* 0x0000000000bc8947 */ /* 0x000fea0003800000 */
[----:B------:R-:W-:-:S13]  /*a1f0*/  ISETP.NE.AND P0, PT, R0, 0x1d, PT ;  /* 0x0000001d0000780c */ /* 0x000fda0003f05270 */
[----:B------:R-:W-:Y:S05]  /*a200*/  @!P0 BRA `(.L_x_3429) ;  /* 0x0000000000a48947 */ /* 0x000fea0003800000 */
[----:B------:R-:W-:-:S13]  /*a210*/  ISETP.NE.AND P0, PT, R0, 0x2c, PT ;  /* 0x0000002c0000780c */ /* 0x000fda0003f05270 */
[----:B------:R-:W-:Y:S05]  /*a220*/  @!P0 BRA `(.L_x_3430) ;  /* 0x0000000000488947 */ /* 0x000fea0003800000 */
.L_x_3400:
[----:B------:R-:W-:Y:S01]  /*a230*/  MOV R14, 0x0 ;  /* 0x00000000000e7802 */ /* 0x000fe20000000f00 */
[----:B------:R-:W0:Y:S01]  /*a240*/  LDCU.64 UR6, c[0x4][0x128] ;  /* 0x01002500ff0677ac */ /* 0x000e220008000a00 */
[----:B------:R-:W-:Y:S02]  /*a250*/  IMAD.MOV.U32 R8, RZ, RZ, 0x65 ;  /* 0x00000065ff087424 */ /* 0x000fe400078e00ff */
[----:B------:R-:W-:Y:S01]  /*a260*/  IMAD.MOV.U32 R12, RZ, RZ, 0x1 ;  /* 0x00000001ff0c7424 */ /* 0x000fe200078e00ff */
[----:B------:R-:W1:Y:S01]  /*a270*/  LDCU.64 UR8, c[0x4][0x130] ;  /* 0x01002600ff0877ac */ /* 0x000e620008000a00 */
[----:B------:R-:W3:Y:S01]  /*a280*/  LDC.64 R14, c[0x4][R14] ;  /* 0x010000000e0e7b82 */ /* 0x000ee20000000a00 */
        /* <DEDUP_REMOVED lines=10> */
.L_x_3431:
[----:B------:R-:W-:Y:S01]  /*a330*/  IMAD.MOV.U32 R23, RZ, RZ, R31 ;  /* 0x000000ffff177224 */ /* 0x000fe200078e001f */
[----:B------:R-:W-:Y:S06]  /*a340*/  BRA `(.L_x_3401) ;  /* 0x0000000000707947 */ /* 0x000fec0003800000 */
.L_x_3430:
[----:B------:R-:W-:Y:S01]  /*a350*/  UMOV UR4, 0xf0000000 ;  /* 0xf000000000047882 */ /* 0x000fe20000000000 */
[----:B------:R-:W-:Y:S01]  /*a360*/  UMOV UR5, 0x380fffff ;  /* 0x380fffff00057882 */ /* 0x000fe20000000000 */
[----:B--2-4-:R-:W0:Y:S01]  /*a370*/  F2F.F32.F64 R8, R32 ;  /* 0x0000002000087310 */ /* 0x014e220000301000 */
[----:B------:R-:W-:Y:S01]  /*a380*/  DSETP.GEU.AND P0, PT, |R32|, UR4, PT ;  /* 0x0000000420007e2a */ /* 0x000fe2000bf0e200 */
[----:B------:R-:W-:-:S13]  /*a390*/  IMAD.MOV.U32 R23, RZ, RZ, R31 ;  /* 0x000000ffff177224 */ /* 0x000fda00078e001f */
        /* <DEDUP_REMOVED lines=16> */
.L_x_3429:
[----:B--2-4-:R-:W0:Y:S01]  /*a4a0*/  F2I.U64.F64.TRUNC R32, R32 ;  /* 0x0000002000207311 */ /* 0x014e22000030d800 */
[----:B------:R-:W-:Y:S01]  /*a4b0*/  IMAD.MOV.U32 R23, RZ, RZ, R31 ;  /* 0x000000ffff177224 */ /* 0x000fe200078e001f */
[----:B0-----:R0:W-:Y:S01]  /*a4c0*/  STG.E.64 desc[UR36][R4.64], R32 ;  /* 0x0000002004007986 */ /* 0x0011e2000c101b24 */
[----:B------:R-:W-:Y:S05]  /*a4d0*/  BRA `(.L_x_3401) ;  /* 0x00000000000c7947 */ /* 0x000fea0003800000 */
.L_x_3428:
[----:B--2-4-:R-:W0:Y:S01]  /*a4e0*/  F2I.U32.F64.TRUNC R33, R32 ;  /* 0x0000002000217311 */ /* 0x014e22000030d000 */
[----:B------:R-:W-:Y:S01]  /*a4f0*/  IMAD.MOV.U32 R23, RZ, RZ, R31 ;  /* 0x000000ffff177224 */ /* 0x000fe200078e001f */
[----:B0-----:R0:W-:Y:S06]  /*a500*/  STG.E desc[UR36][R4.64], R33 ;  /* 0x0000002104007986 */ /* 0x0011ec000c101924 */
.L_x_3401:
[----:B------:R-:W-:-:S13]  /*a510*/  ISETP.GE.AND P0, PT, R23, R2, PT ;  /* 0x000000021700720c */ /* 0x000fda0003f06270 */
[----:B------:R-:W-:Y:S05]  /*a520*/  @P0 BREAK.RELIABLE B6 ;  /* 0x0000000000060942 */ /* 0x000fea0003800100 */
        /* <DEDUP_REMOVED lines=19> */
[----:B------:R-:W0:Y:S02]  /*a660*/  F2I.F64.TRUNC R29, R28 ;  /* 0x0000001c001d7311 */ /* 0x000e24000030d100 */
[----:B0-----:R0:W-:Y:S01]  /*a670*/  STG.E.U8 desc[UR36][R4.64], R29 ;  /* 0x0000001d04007986 */ /* 0x0011e2000c101124 */
[----:B------:R-:W-:Y:S05]  /*a680*/  BRA `(.L_x_3438) ;  /* 0x0000000c00f07947 */ /* 0x000fea0003800000 */
.L_x_3436:
[----:B------:R-:W0:Y:S02]  /*a690*/  F2I.S64.F64.TRUNC R28, R28 ;  /* 0x0000001c001c7311 */ /* 0x000e24000030d900 */
[----:B0-----:R-:W-:-:S05]  /*a6a0*/  IMAD.MOV.U32 R3, RZ, RZ, R28 ;  /* 0x000000ffff037224 */ /* 0x001fca00078e001c */
[----:B------:R0:W-:Y:S01]  /*a6b0*/  STG.E.U8 desc[UR36][R4.64], R3 ;  /* 0x0000000304007986 */ /* 0x0001e2000c101124 */
[----:B------:R-:W-:Y:S05]  /*a6c0*/  BRA `(.L_x_3438) ;  /* 0x0000000c00e07947 */ /* 0x000fea0003800000 */
.L_x_3435:
[----:B------:R-:W-:-:S13]  /*a6d0*/  ISETP.NE.AND P0, PT, R0, 0x2, PT ;  /* 0x000000020000780c */ /* 0x000fda0003f05270 */
[----:B------:R-:W-:Y:S05]  /*a6e0*/  @!P0 BRA `(.L_x_3439) ;  /* 0x0000000000288947 */ /* 0x000fea0003800000 */
[----:B------:R-:W-:-:S13]  /*a6f0*/  ISETP.NE.AND P0, PT, R0, 0x3, PT ;  /* 0x000000030000780c */ /* 0x000fda0003f05270 */
[----:B------:R-:W-:Y:S05]  /*a700*/  @!P0 BRA `(.L_x_3440) ;  /* 0x0000000000148947 */ /* 0x000fea0003800000 */
[----:B------:R-:W-:-:S13]  /*a710*/  ISETP.NE.AND P0, PT, R0, 0x4, PT ;  /* 0x000000040000780c */ /* 0x000fda0003f05270 */
[----:B------:R-:W-:Y:S05]  /*a720*/  @P0 BRA `(.L_x_3437) ;  /* 0x0000000800b40947 */ /* 0x000fea0003800000 */
[----:B------:R-:W0:Y:S02]  /*a730*/  F2I.S64.F64.TRUNC R28, R28 ;  /* 0x0000001c001c7311 */ /* 0x000e24000030d900 */
[----:B0-----:R0:W-:Y:S01]  /*a740*/  STG.E.64 desc[UR36][R4.64], R28 ;  /* 0x0000001c04007986 */ /* 0x0011e2000c101b24 */
[----:B------:R-:W-:Y:S05]  /*a750*/  BRA `(.L_x_3438) ;  /* 0x0000000c00bc7947 */ /* 0x000fea0003800000 */
.L_x_3440:
[----:B------:R-:W0:Y:S02]  /*a760*/  F2I.F64.TRUNC R29, R28 ;  /* 0x0000001c001d7311 */ /* 0x000e24000030d100 */
[----:B0-----:R0:W-:Y:S01]  /*a770*/  STG.E desc[UR36][R4.64], R29 ;  /* 0x0000001d04007986 */ /* 0x0011e2000c101924 */
[----:B------:R-:W-:Y:S05]  /*a780*/  BRA `(.L_x_3438) ;  /* 0x0000000c00b07947 */ /* 0x000fea0003800000 */
.L_x_3439:
[----:B------:R-:W0:Y:S02]  /*a790*/  F2I.F64.TRUNC R29, R28 ;  /* 0x0000001c001d7311 */ /* 0x000e24000030d100 */
[----:B0-----:R0:W-:Y:S01]  /*a7a0*/  STG.E.U16 desc[UR36][R4.64], R29 ;  /* 0x0000001d04007986 */ /* 0x0011e2000c101524 */
[----:B------:R-:W-:Y:S05]  /*a7b0*/  BRA `(.L_x_3438) ;  /* 0x0000000c00a47947 */ /* 0x000fea0003800000 */
.L_x_3434:
        /* <DEDUP_REMOVED lines=8> */
[----:B------:R-:W0:Y:S01]  /*a840*/  F2F.F32.F64 R3, R28 ;  /* 0x0000001c00037310 */ /* 0x000e220000301000 */
[----:B------:R-:W-:-:S14]  /*a850*/  DSETP.GEU.AND P0, PT, |R28|, UR4, PT ;  /* 0x000000041c007e2a */ /* 0x000fdc000bf0e200 */
[----:B0-----:R-:W-:-:S05]  /*a860*/  @!P0 FMUL R3, R3, 1.175494350822287508e-38 ;  /* 0x0080000003038820 */ /* 0x001fca0000400000 */
[----:B------:R0:W-:Y:S01]  /*a870*/  STG.E desc[UR36][R4.64], R3 ;  /* 0x0000000304007986 */ /* 0x0001e2000c101924 */
[----:B------:R-:W-:Y:S05]  /*a880*/  BRA `(.L_x_3438) ;  /* 0x0000000c00707947 */ /* 0x000fea0003800000 */
.L_x_3442:
[----:B------:R-:W-:Y:S01]  /*a890*/  UMOV UR4, 0xf0000000 ;  /* 0xf000000000047882 */ /* 0x000fe20000000000 */
[----:B------:R-:W-:Y:S01]  /*a8a0*/  UMOV UR5, 0x380fffff ;  /* 0x380fffff00057882 */ /* 0x000fe20000000000 */
[----:B------:R-:W0:Y:S01]  /*a8b0*/  F2F.F32.F64 R0, R28 ;  /* 0x0000001c00007310 */ /* 0x000e220000301000 */
[----:B------:R-:W-:-:S14]  /*a8c0*/  DSETP.GEU.AND P0, PT, |R28|, UR4, PT ;  /* 0x000000041c007e2a */ /* 0x000fdc000bf0e200 */
[----:B0-----:R-:W-:-:S05]  /*a8d0*/  @!P0 FMUL R0, R0, 1.175494350822287508e-38 ;  /* 0x0080000000008820 */ /* 0x001fca0000400000 */
[----:B------:R-:W-:-:S05]  /*a8e0*/  F2FP.F16.F32.PACK_AB R0, RZ, R0 ;  /* 0x00000000ff00723e */ /* 0x000fca00000000ff */
[----:B------:R1:W-:Y:S01]  /*a8f0*/  STG.E.U16 desc[UR36][R4.64], R0 ;  /* 0x0000000004007986 */ /* 0x0003e2000c101524 */
[----:B------:R-:W-:Y:S05]  /*a900*/  BRA `(.L_x_3438) ;  /* 0x0000000c00507947 */ /* 0x000fea0003800000 */
.L_x_3441:
        /* <DEDUP_REMOVED lines=8> */
[----:B------:R-:W0:Y:S01]  /*a990*/  F2F.F32.F64 R6, R28 ;  /* 0x0000001c00067310 */ /* 0x000e220000301000 */
[----:B------:R-:W-:Y:S01]  /*a9a0*/  DSETP.GEU.AND P0, PT, |R28|, UR4, PT ;  /* 0x000000041c007e2a */ /* 0x000fe2000bf0e200 */
[----:B------:R-:W-:-:S13]  /*a9b0*/  IMAD.MOV.U32 R7, RZ, RZ, RZ ;  /* 0x000000ffff077224 */ /* 0x000fda00078e00ff */
[----:B0-----:R-:W-:-:S05]  /*a9c0*/  @!P0 FMUL R6, R6, 1.175494350822287508e-38 ;  /* 0x0080000006068820 */ /* 0x001fca0000400000 */
[----:B------:R3:W-:Y:S01]  /*a9d0*/  STG.E.64 desc[UR36][R4.64], R6 ;  /* 0x0000000604007986 */ /* 0x0007e2000c101b24 */
[----:B------:R-:W-:Y:S05]  /*a9e0*/  BRA `(.L_x_3438) ;  /* 0x0000000c00187947 */ /* 0x000fea0003800000 */
.L_x_3444:
[----:B------:R-:W-:Y:S01]  /*a9f0*/  UMOV UR4, 0xf0000000 ;  /* 0xf000000000047882 */ /* 0x000fe20000000000 */
[----:B------:R-:W-:Y:S01]  /*aa00*/  UMOV UR5, 0x380fffff ;  /* 0x380fffff00057882 */ /* 0x000fe20000000000 */
[----:B------:R-:W0:Y:S01]  /*aa10*/  F2F.F32.F64 R0, R28 ;  /* 0x0000001c00007310 */ /* 0x000e220000301000 */
[----:B------:R-:W-:-:S14]  /*aa20*/  DSETP.GEU.AND P0, PT, |R28|, UR4, PT ;  /* 0x000000041c007e2a */ /* 0x000fdc000bf0e200 */
[----:B0-----:R-:W-:-:S05]  /*aa30*/  @!P0 FMUL R0, R0, 1.175494350822287508e-38 ;  /* 0x0080000000008820 */ /* 0x001fca0000400000 */
[----:B------:R-:W-:-:S04]  /*aa40*/  F2FP.F16.F32.PACK_AB R3, RZ, R0 ;  /* 0x00000000ff03723e */ /* 0x000fc800000000ff */
[----:B------:R-:W-:-:S05]  /*aa50*/  PRMT R3, R3, 0x5410, RZ ;  /* 0x0000541003037816 */ /* 0x000fca00000000ff */
[----:B------:R4:W-:Y:S01]  /*aa60*/  STG.E desc[UR36][R4.64], R3 ;  /* 0x0000000304007986 */ /* 0x0009e2000c101924 */
[----:B------:R-:W-:Y:S05]  /*aa70*/  BRA `(.L_x_3438) ;  /* 0x0000000800f47947 */ /* 0x000fea0003800000 */
.L_x_3443:
[----:B------:R2:W-:Y:S01]  /*aa80*/  STG.E.64 desc[UR36][R4.64], R28 ;  /* 0x0000001c04007986 */ /* 0x0005e2000c101b24 */
[----:B------:R-:W-:Y:S05]  /*aa90*/  BRA `(.L_x_3438) ;  /* 0x0000000800ec7947 */ /* 0x000fea0003800000 */
.L_x_3433:
        /* <DEDUP_REMOVED lines=10> */
[----:B------:R-:W0:Y:S02]  /*ab40*/  F2I.U32.F64.TRUNC R29, R28 ;  /* 0x0000001c001d7311 */ /* 0x000e24000030d000 */
[----:B0-----:R0:W-:Y:S01]  /*ab50*/  STG.E.U16 desc[UR36][R4.64], R29 ;  /* 0x0000001d04007986 */ /* 0x0011e2000c101524 */
[----:B------:R-:W-:Y:S05]  /*ab60*/  BRA `(.L_x_3438) ;  /* 0x0000000800b87947 */ /* 0x000fea0003800000 */
.L_x_3448:
[----:B------:R-:W-:Y:S01]  /*ab70*/  UMOV UR4, 0xf0000000 ;  /* 0xf000000000047882 */ /* 0x000fe20000000000 */
[----:B------:R-:W-:Y:S01]  /*ab80*/  UMOV UR5, 0x380fffff ;  /* 0x380fffff00057882 */ /* 0x000fe20000000000 */
[----:B------:R-:W0:Y:S01]  /*ab90*/  F2F.F32.F64 R7, R28 ;  /* 0x0000001c00077310 */ /* 0x000e220000301000 */
        /* <DEDUP_REMOVED lines=19> */
.L_x_3451:
[----:B------:R-:W-:-:S04]  /*acd0*/  SHF.R.U32.HI R3, RZ, 0x18, R7 ;  /* 0x00000018ff037819 */ /* 0x000fc80000011607 */
[----:B------:R-:W-:-:S07]  /*ace0*/  LOP3.LUT R0, R0, 0x80, R3, 0xf8, !PT ;  /* 0x0000008000007812 */ /* 0x000fce00078ef803 */
.L_x_3450:
[----:B------:R-:W-:Y:S05]  /*acf0*/  BSYNC.RECONVERGENT B0 ;  /* 0x0000000000007941 */ /* 0x000fea0003800200 */
.L_x_3449:
[----:B------:R0:W-:Y:S01]  /*ad00*/  STG.E.U8 desc[UR36][R4.64], R0 ;  /* 0x0000000004007986 */ /* 0x0001e2000c101124 */
[----:B------:R-:W-:Y:S05]  /*ad10*/  BRA `(.L_x_3438) ;  /* 0x00000008004c7947 */ /* 0x000fea0003800000 */
.L_x_3447:
        /* <DEDUP_REMOVED lines=22> */
.L_x_3454:
[----:B------:R-:W-:-:S04]  /*ae80*/  SHF.R.U32.HI R3, RZ, 0x18, R7 ;  /* 0x00000018ff037819 */ /* 0x000fc80000011607 */
[----:B------:R-:W-:-:S07]  /*ae90*/  LOP3.LUT R0, R0, 0x80, R3, 0xf8, !PT ;  /* 0x0000008000007812 */ /* 0x000fce00078ef803 */
.L_x_3453:
[----:B------:R-:W-:Y:S05]  /*aea0*/  BSYNC.RECONVERGENT B0 ;  /* 0x0000000000007941 */ /* 0x000fea0003800200 */
.L_x_3452:
[----:B------:R0:W-:Y:S01]  /*aeb0*/  STG.E.U8 desc[UR36][R4.64], R0 ;  /* 0x0000000004007986 */ /* 0x0001e2000c101124 */
[----:B------:R-:W-:Y:S05]  /*aec0*/  BRA `(.L_x_3438) ;  /* 0x0000000400e07947 */ /* 0x000fea0003800000 */
.L_x_3446:
        /* <DEDUP_REMOVED lines=26> */
.L_x_3456:
[----:B------:R-:W0:Y:S02]  /*b070*/  F2I.U64.F64.TRUNC R28, R28 ;  /* 0x0000001c001c7311 */ /* 0x000e24000030d800 */
[----:B0-----:R0:W-:Y:S01]  /*b080*/  STG.E.64 desc[UR36][R4.64], R28 ;  /* 0x0000001c04007986 */ /* 0x0011e2000c101b24 */
[----:B------:R-:W-:Y:S05]  /*b090*/  BRA `(.L_x_3438) ;  /* 0x00000004006c7947 */ /* 0x000fea0003800000 */
.L_x_3455:
[----:B------:R-:W0:Y:S02]  /*b0a0*/  F2I.U32.F64.TRUNC R29, R28 ;  /* 0x0000001c001d7311 */ /* 0x000e24000030d000 */
[----:B0-----:R0:W-:Y:S01]  /*b0b0*/  STG.E desc[UR36][R4.64], R29 ;  /* 0x0000001d04007986 */ /* 0x0011e2000c101924 */
[----:B------:R-:W-:Y:S05]  /*b0c0*/  BRA `(.L_x_3438) ;  /* 0x0000000400607947 */ /* 0x000fea0003800000 */
.L_x_3445:
[----:B------:R-:W-:-:S13]  /*b0d0*/  ISETP.GT.AND P0, PT, R0, 0xe, PT ;  /* 0x0000000e0000780c */ /* 0x000fda0003f04270 */
[----:B------:R-:W-:Y:S05]  /*b0e0*/  @P0 BRA `(.L_x_3457) ;  /* 0x00000000002c0947 */ /* 0x000fea0003800000 */
[----:B------:R-:W-:-:S13]  /*b0f0*/  ISETP.NE.AND P0, PT, R0, 0xa, PT ;  /* 0x0000000a0000780c */ /* 0x000fda0003f05270 */
[----:B------:R-:W-:Y:S05]  /*b100*/  @!P0 BRA `(.L_x_3458) ;  /* 0x0000000000188947 */ /* 0x000fea0003800000 */
[----:B------:R-:W-:-:S13]  /*b110*/  ISETP.NE.AND P0, PT, R0, 0xb, PT ;  /* 0x0000000b0000780c */ /* 0x000fda0003f05270 */
[----:B------:R-:W-:Y:S05]  /*b120*/  @P0 BRA `(.L_x_3437) ;  /* 0x0000000000340947 */ /* 0x000fea0003800000 */
[----:B------:R-:W-:-:S06]  /*b130*/  DSETP.NEU.AND P0, PT, R28, RZ, PT ;  /* 0x000000ff1c00722a */ /* 0x000fcc0003f0d000 */
[----:B------:R-:W-:-:S05]  /*b140*/  SEL R3, RZ, 0x1, !P0 ;  /* 0x00000001ff037807 */ /* 0x000fca0004000000 */
[----:B------:R0:W-:Y:S01]  /*b150*/  STG.E.U8 desc[UR36][R4.64], R3 ;  /* 0x0000000304007986 */ /* 0x0001e2000c101124 */
[----:B------:R-:W-:Y:S05]  /*b160*/  BRA `(.L_x_3438) ;  /* 0x0000000400387947 */ /* 0x000fea0003800000 */
.L_x_3458:
[----:B------:R-:W-:-:S05]  /*b170*/  CS2R R30, SRZ ;  /* 0x00000000001e7805 */ /* 0x000fca000001ff00 */
[----:B------:R0:W-:Y:S01]  /*b180*/  STG.E.128 desc[UR36][R4.64], R28 ;  /* 0x0000001c04007986 */ /* 0x0001e2000c101d24 */
[----:B------:R-:W-:Y:S05]  /*b190*/  BRA `(.L_x_3438) ;  /* 0x00000004002c7947 */ /* 0x000fea0003800000 */
.L_x_3457:
[----:B------:R-:W-:-:S13]  /*b1a0*/  ISETP.NE.AND P0, PT, R0, 0xf, PT ;  /* 0x0000000f0000780c */ /* 0x000fda0003f05270 */
[----:B------:R-:W-:Y:S05]  /*b1b0*/  @!P0 BRA `(.L_x_3459) ;  /* 0x0000000400088947 */ /* 0x000fea0003800000 */
[----:B------:R-:W-:-:S13]  /*b1c0*/  ISETP.NE.AND P0, PT, R0, 0x17, PT ;  /* 0x000000170000780c */ /* 0x000fda0003f05270 */
[----:B------:R-:W-:Y:S05]  /*b1d0*/  @!P0 BRA `(.L_x_3460) ;  /* 0x0000000000a08947 */ /* 0x000fea0003800000 */
[----:B------:R-:W-:-:S13]  /*b1e0*/  ISETP.NE.AND P0, PT, R0, 0x18, PT ;  /* 0x000000180000780c */ /* 0x000fda0003f05270 */
[----:B------:R-:W-:Y:S05]  /*b1f0*/  @!P0 BRA `(.L_x_3461) ;  /* 0x0000000000448947 */ /* 0x000fea0003800000 */
.L_x_3437:
        /* <DEDUP_REMOVED lines=16> */
.L_x_3462:
[----:B------:R-:W-:Y:S05]  /*b300*/  BRA `(.L_x_3438) ;  /* 0x0000000000d07947 */ /* 0x000fea0003800000 */
.L_x_3461:
[----:B------:R-:W-:Y:S01]  /*b310*/  UMOV UR4, 0xf0000000 ;  /* 0xf000000000047882 */ /* 0x000fe20000000000 */
[----:B------:R-:W-:Y:S01]  /*b320*/  UMOV UR5, 0x380fffff ;  /* 0x380fffff00057882 */ /* 0x000fe20000000000 */
[----:B------:R-:W0:Y:S01]  /*b330*/  F2F.F32.F64 R7, R28 ;  /* 0x0000001c00077310 */ /* 0x000e220000301000 */
        /* <DEDUP_REMOVED lines=14> */
.L_x_3464:
[----:B------:R-:W-:Y:S05]  /*b420*/  BSYNC.RECONVERGENT B0 ;  /* 0x0000000000007941 */ /* 0x000fea0003800200 */
.L_x_3463:
[----:B------:R-:W-:-:S05]  /*b430*/  LOP3.LUT R3, R0, 0x80, R3, 0xf8, !PT ;  /* 0x0000008000037812 */ /* 0x000fca00078ef803 */
[----:B------:R0:W-:Y:S01]  /*b440*/  STG.E.U8 desc[UR36][R4.64], R3 ;  /* 0x0000000304007986 */ /* 0x0001e2000c101124 */
[----:B------:R-:W-:Y:S05]  /*b450*/  BRA `(.L_x_3438) ;  /* 0x00000000007c7947 */ /* 0x000fea0003800000 */
.L_x_3460:
[----:B------:R-:W-:Y:S01]  /*b460*/  UMOV UR4, 0xf0000000 ;  /* 0xf000000000047882 */ /* 0x000fe20000000000 */
[----:B------:R-:W-:Y:S01]  /*b470*/  UMOV UR5, 0x380fffff ;  /* 0x380fffff00057882 */ /* 0x000fe20000000000 */
[----:B------:R-:W0:Y:S01]  /*b480*/  F2F.F32.F64 R7, R28 ;  /* 0x0000001c00077310 */ /* 0x000e220000301000 */
        /* <DEDUP_REMOVED lines=13> */
.L_x_3466:
[----:B------:R-:W-:Y:S01]  /*b560*/  IMAD.MOV.U32 R0, RZ, RZ, 0x7f ;  /* 0x0000007fff007424 */ /* 0x000fe200078e00ff */
[----:B------:R-:W-:-:S04]  /*b570*/  ISETP.GT.U32.AND P0, PT, R3, 0x7f800000, PT ;  /* 0x7f8000000300780c */ /* 0x000fc80003f04070 */
[----:B------:R-:W-:-:S09]  /*b580*/  SEL R0, R0, 0x7c, P0 ;  /* 0x0000007c00007807 */ /* 0x000fd20000000000 */
.L_x_3467:
[----:B------:R-:W-:Y:S05]  /*b590*/  BSYNC.RECONVERGENT B0 ;  /* 0x0000000000007941 */ /* 0x000fea0003800200 */
.L_x_3465:
[----:B------:R-:W-:-:S04]  /*b5a0*/  SHF.R.U32.HI R3, RZ, 0x18, R7 ;  /* 0x00000018ff037819 */ /* 0x000fc80000011607 */
[----:B------:R-:W-:-:S05]  /*b5b0*/  LOP3.LUT R3, R0, 0x80, R3, 0xf8, !PT ;  /* 0x0000008000037812 */ /* 0x000fca00078ef803 */
[----:B------:R0:W-:Y:S01]  /*b5c0*/  STG.E.U8 desc[UR36][R4.64], R3 ;  /* 0x0000000304007986 */ /* 0x0001e2000c101124 */
[----:B------:R-:W-:Y:S05]  /*b5d0*/  BRA `(.L_x_3438) ;  /* 0x00000000001c7947 */ /* 0x000fea0003800000 */
.L_x_3459:
[----:B------:R-:W-:Y:S01]  /*b5e0*/  UMOV UR4, 0xf0000000 ;  /* 0xf000000000047882 */ /* 0x000fe20000000000 */
[----:B------:R-:W-:Y:S01]  /*b5f0*/  UMOV UR5, 0x380fffff ;  /* 0x380fffff00057882 */ /* 0x000fe20000000000 */
[----:B------:R-:W0:Y:S01]  /*b600*/  F2F.F32.F64 R0, R28 ;  /* 0x0000001c00007310 */ /* 0x000e220000301000 */
[----:B------:R-:W-:-:S14]  /*b610*/  DSETP.GEU.AND P0, PT, |R28|, UR4, PT ;  /* 0x000000041c007e2a */ /* 0x000fdc000bf0e200 */
[----:B0-----:R-:W-:-:S05]  /*b620*/  @!P0 FMUL R0, R0, 1.175494350822287508e-38 ;  /* 0x0080000000008820 */ /* 0x001fca0000400000 */
[----:B------:R-:W-:-:S05]  /*b630*/  F2FP.BF16.F32.PACK_AB R0, RZ, R0 ;  /* 0x00000000ff00723e */ /* 0x000fca00000010ff */
[----:B------:R0:W-:Y:S02]  /*b640*/  STG.E.U16 desc[UR36][R4.64], R0 ;  /* 0x0000000004007986 */ /* 0x0001e4000c101524 */
.L_x_3438:
[----:B------:R-:W-:-:S07]  /*b650*/  VIADD R23, R23, 0x80 ;  /* 0x0000008017177836 */ /* 0x000fce0000000000 */
.L_x_3395:
[----:B------:R-:W-:-:S13]  /*b660*/  ISETP.GE.AND P0, PT, R23, R2, PT ;  /* 0x000000021700720c */ /* 0x000fda0003f06270 */
[----:B------:R-:W-:Y:S05]  /*b670*/  @P0 BREAK.RELIABLE B6 ;  /* 0x0000000000060942 */ /* 0x000fea0003800100 */
[----:B------:R-:W-:Y:S05]  /*b680*/  @P0 BRA `(.L_x_3432) ;  /* 0x00000010004c0947 */ /* 0x000fea0003800000 */
[----:B------:R-:W-:Y:S05]  /*b690*/  BSYNC.RELIABLE B6 ;  /* 0x0000000000067941 */ /* 0x000fea0003800100 */
.L_x_3394:
        /* <DEDUP_REMOVED lines=21> */
.L_x_3471:
[----:B------:R-:W0:Y:S02]  /*b7f0*/  F2I.S64.F64.TRUNC R24, R24 ;  /* 0x0000001800187311 */ /* 0x000e24000030d900 */
[----:B0-----:R-:W-:-:S05]  /*b800*/  IMAD.MOV.U32 R3, RZ, RZ, R24 ;  /* 0x000000ffff037224 */ /* 0x001fca00078e0018 */
[----:B------:R0:W-:Y:S01]  /*b810*/  STG.E.U8 desc[UR36][R4.64], R3 ;  /* 0x0000000304007986 */ /* 0x0001e2000c101124 */
[----:B------:R-:W-:Y:S05]  /*b820*/  BRA `(.L_x_3473) ;  /* 0x0000000c00e07947 */ /* 0x000fea0003800000 */
.L_x_3470:
        /* <DEDUP_REMOVED lines=9> */
.L_x_3475:
[----:B------:R-:W0:Y:S02]  /*b8c0*/  F2I.F64.TRUNC R25, R24 ;  /* 0x0000001800197311 */ /* 0x000e24000030d100 */
[----:B0-----:R0:W-:Y:S01]  /*b8d0*/  STG.E desc[UR36][R4.64], R25 ;  /* 0x0000001904007986 */ /* 0x0011e2000c101924 */
[----:B------:R-:W-:Y:S05]  /*b8e0*/  BRA `(.L_x_3473) ;  /* 0x0000000c00b07947 */ /* 0x000fea0003800000 */
.L_x_3474:
[----:B------:R-:W0:Y:S02]  /*b8f0*/  F2I.F64.TRUNC R25, R24 ;  /* 0x0000001800197311 */ /* 0x000e24000030d100 */
[----:B0-----:R0:W-:Y:S01]  /*b900*/  STG.E.U16 desc[UR36][R4.64], R25 ;  /* 0x0000001904007986 */ /* 0x0011e2000c101524 */
[----:B------:R-:W-:Y:S05]  /*b910*/  BRA `(.L_x_3473) ;  /* 0x0000000c00a47947 */ /* 0x000fea0003800000 */
.L_x_3469:
        /* <DEDUP_REMOVED lines=13> */
.L_x_3477:
        /* <DEDUP_REMOVED lines=8> */
.L_x_3476:
        /* <DEDUP_REMOVED lines=14> */
.L_x_3479:
        /* <DEDUP_REMOVED lines=9> */
.L_x_3478:
[----:B------:R4:W-:Y:S01]  /*bbe0*/  STG.E.64 desc[UR36][R4.64], R24 ;  /* 0x0000001804007986 */ /* 0x0009e2000c101b24 */
[----:B------:R-:W-:Y:S05]  /*bbf0*/  BRA `(.L_x_3473) ;  /* 0x0000000800ec7947 */ /* 0x000fea0003800000 */
.L_x_3468:
        /* <DEDUP_REMOVED lines=13> */
.L_x_3483:
        /* <DEDUP_REMOVED lines=22> */
.L_x_3486:
[----:B------:R-:W-:-:S04]  /*be30*/  SHF.R.U32.HI R3, RZ, 0x18, R7 ;  /* 0x00000018ff037819 */ /* 0x000fc80000011607 */
[----:B------:R-:W-:-:S07]  /*be40*/  LOP3.LUT R0, R0, 0x80, R3, 0xf8, !PT ;  /* 0x0000008000007812 */ /* 0x000fce00078ef803 */
.L_x_3485:
[----:B------:R-:W-:Y:S05]  /*be50*/  BSYNC.RECONVERGENT B0 ;  /* 0x0000000000007941 */ /* 0x000fea0003800200 */
.L_x_3484:
[----:B------:R0:W-:Y:S01]  /*be60*/  STG.E.U8 desc[UR36][R4.64], R0 ;  /* 0x0000000004007986 */ /* 0x0001e2000c101124 */
[----:B------:R-:W-:Y:S05]  /*be70*/  BRA `(.L_x_3473) ;  /* 0x00000008004c7947 */ /* 0x000fea0003800000 */
.L_x_3482:
        /* <DEDUP_REMOVED lines=22> */
.L_x_3489:
[----:B------:R-:W-:-:S04]  /*bfe0*/  SHF.R.U32.HI R3, RZ, 0x18, R7 ;  /* 0x00000018ff037819 */ /* 0x000fc80000011607 */
[----:B------:R-:W-:-:S07]  /*bff0*/  LOP3.LUT R0, R0, 0x80, R3, 0xf8, !PT ;  /* 0x0000008000007812 */ /* 0x000fce00078ef803 */
.L_x_3488:
[----:B------:R-:W-:Y:S05]  /*c000*/  BSYNC.RECONVERGENT B0 ;  /* 0x0000000000007941 */ /* 0x000fea0003800200 */
.L_x_3487:
[----:B------:R0:W-:Y:S01]  /*c010*/  STG.E.U8 desc[UR36][R4.64], R0 ;  /* 0x0000000004007986 */ /* 0x0001e2000c101124 */
[----:B------:R-:W-:Y:S05]  /*c020*/  BRA `(.L_x_3473) ;  /* 0x0000000400e07947 */ /* 0x000fea0003800000 */
.L_x_3481:
        /* <DEDUP_REMOVED lines=26> */
.L_x_3491:
[----:B------:R-:W0:Y:S02]  /*c1d0*/  F2I.U64.F64.TRUNC R24, R24 ;  /* 0x0000001800187311 */ /* 0x000e24000030d800 */
[----:B0-----:R0:W-:Y:S01]  /*c1e0*/  STG.E.64 desc[UR36][R4.64], R24 ;  /* 0x0000001804007986 */ /* 0x0011e2000c101b24 */
[----:B------:R-:W-:Y:S05]  /*c1f0*/  BRA `(.L_x_3473) ;  /* 0x00000004006c7947 */ /* 0x000fea0003800000 */
.L_x_3490:
[----:B------:R-:W0:Y:S02]  /*c200*/  F2I.U32.F64.TRUNC R25, R24 ;  /* 0x0000001800197311 */ /* 0x000e24000030d000 */
[----:B0-----:R0:W-:Y:S01]  /*c210*/  STG.E desc[UR36][R4.64], R25 ;  /* 0x0000001904007986 */ /* 0x0011e2000c101924 */
[----:B------:R-:W-:Y:S05]  /*c220*/  BRA `(.L_x_3473) ;  /* 0x0000000400607947 */ /* 0x000fea0003800000 */
.L_x_3480:
        /* <DEDUP_REMOVED lines=10> */
.L_x_3493:
[----:B------:R-:W-:-:S05]  /*c2d0*/  CS2R R26, SRZ ;  /* 0x00000000001a7805 */ /* 0x000fca000001ff00 */
[----:B------:R0:W-:Y:S01]  /*c2e0*/  STG.E.128 desc[UR36][R4.64], R24 ;  /* 0x0000001804007986 */ /* 0x0001e2000c101d24 */
[----:B------:R-:W-:Y:S05]  /*c2f0*/  BRA `(.L_x_3473) ;  /* 0x00000004002c7947 */ /* 0x000fea0003800000 */
.L_x_3492:
[----:B------:R-:W-:-:S13]  /*c300*/  ISETP.NE.AND P0, PT, R0, 0xf, PT ;  /* 0x0000000f0000780c */ /* 0x000fda0003f05270 */
[----:B------:R-:W-:Y:S05]  /*c310*/  @!P0 BRA `(.L_x_3494) ;  /* 0x0000000400088947 */ /* 0x000fea0003800000 */
[----:B------:R-:W-:-:S13]  /*c320*/  ISETP.NE.AND P0, PT, R0, 0x17, PT ;  /* 0x000000170000780c */ /* 0x000fda0003f05270 */
[----:B------:R-:W-:Y:S05]  /*c330*/  @!P0 BRA `(.L_x_3495) ;  /* 0x0000000000a08947 */ /* 0x000fea0003800000 */
[----:B------:R-:W-:-:S13]  /*c340*/  ISETP.NE.AND P0, PT, R0, 0x18, PT ;  /* 0x000000180000780c */ /* 0x000fda0003f05270 */
[----:B------:R-:W-:Y:S05]  /*c350*/  @!P0 BRA `(.L_x_3496) ;  /* 0x0000000000448947 */ /* 0x000fea0003800000 */
.L_x_3472:
        /* <DEDUP_REMOVED lines=16> */
.L_x_3497:
[----:B------:R-:W-:Y:S05]  /*c460*/  BRA `(.L_x_3473) ;  /* 0x0000000000d07947 */ /* 0x000fea0003800000 */
.L_x_3496:
        /* <DEDUP_REMOVED lines=17> */
.L_x_3499:
[----:B------:R-:W-:Y:S05]  /*c580*/  BSYNC.RECONVERGENT B0 ;  /* 0x0000000000007941 */ /* 0x000fea0003800200 */
.L_x_3498:
[----:B------:R-:W-:-:S05]  /*c590*/  LOP3.LUT R3, R0, 0x80, R3, 0xf8, !PT ;  /* 0x0000008000037812 */ /* 0x000fca00078ef803 */
[----:B------:R0:W-:Y:S01]  /*c5a0*/  STG.E.U8 desc[UR36][R4.64], R3 ;  /* 0x0000000304007986 */ /* 0x0001e2000c101124 */
[----:B------:R-:W-:Y:S05]  /*c5b0*/  BRA `(.L_x_3473) ;  /* 0x00000000007c7947 */ /* 0x000fea0003800000 */
.L_x_3495:
        /* <DEDUP_REMOVED lines=16> */
.L_x_3501:
[----:B------:R-:W-:Y:S01]  /*c6c0*/  IMAD.MOV.U32 R0, RZ, RZ, 0x7f ;  /* 0x0000007fff007424 */ /* 0x000fe200078e00ff */
[----:B------:R-:W-:-:S04]  /*c6d0*/  ISETP.GT.U32.AND P0, PT, R3, 0x7f800000, PT ;  /* 0x7f8000000300780c */ /* 0x000fc80003f04070 */
[----:B------:R-:W-:-:S09]  /*c6e0*/  SEL R0, R0, 0x7c, P0 ;  /* 0x0000007c00007807 */ /* 0x000fd20000000000 */
.L_x_3502:
[----:B------:R-:W-:Y:S05]  /*c6f0*/  BSYNC.RECONVERGENT B0 ;  /* 0x0000000000007941 */ /* 0x000fea0003800200 */
.L_x_3500:
[----:B------:R-:W-:-:S04]  /*c700*/  SHF.R.U32.HI R3, RZ, 0x18, R7 ;  /* 0x00000018ff037819 */ /* 0x000fc80000011607 */
[----:B------:R-:W-:-:S05]  /*c710*/  LOP3.LUT R3, R0, 0x80, R3, 0xf8, !PT ;  /* 0x0000008000037812 */ /* 0x000fca00078ef803 */
[----:B------:R0:W-:Y:S01]  /*c720*/  STG.E.U8 desc[UR36][R4.64], R3 ;  /* 0x0000000304007986 */ /* 0x0001e2000c101124 */
[----:B------:R-:W-:Y:S05]  /*c730*/  BRA `(.L_x_3473) ;  /* 0x00000000001c7947 */ /* 0x000fea0003800000 */
.L_x_3494:
[----:B------:R-:W-:Y:S01]  /*c740*/  UMOV UR4, 0xf0000000 ;  /* 0xf000000000047882 */ /* 0x000fe20000000000 */
[----:B------:R-:W-:Y:S01]  /*c750*/  UMOV UR5, 0x380fffff ;  /* 0x380fffff00057882 */ /* 0x000fe20000000000 */
[----:B------:R-:W0:Y:S01]  /*c760*/  F2F.F32.F64 R0, R24 ;  /* 0x0000001800007310 */ /* 0x000e220000301000 */
[----:B------:R-:W-:-:S14]  /*c770*/  DSETP.GEU.AND P0, PT, |R24|, UR4, PT ;  /* 0x0000000418007e2a */ /* 0x000fdc000bf0e200 */
[----:B0-----:R-:W-:-:S05]  /*c780*/  @!P0 FMUL R0, R0, 1.175494350822287508e-38 ;  /* 0x0080000000008820 */ /* 0x001fca0000400000 */
[----:B------:R-:W-:-:S05]  /*c790*/  F2FP.BF16.F32.PACK_AB R0, RZ, R0 ;  /* 0x00000000ff00723e */ /* 0x000fca00000010ff */
[----:B------:R0:W-:Y:S02]  /*c7a0*/  STG.E.U16 desc[UR36][R4.64], R0 ;  /* 0x0000000004007986 */ /* 0x0001e4000c101524 */
.L_x_3473:
[----:B------:R-:W-:-:S07]  /*c7b0*/  VIADD R23, R23, 0x80 ;  /* 0x0000008017177836 */ /* 0x000fce0000000000 */
.L_x_3432:
[----:B------:R-:W-:Y:S05]  /*c7c0*/  BSYNC.RECONVERGENT B7 ;  /* 0x0000000000077941 */ /* 0x000fea0003800200 */
.L_x_3393:
[----:B------:R-:W-:-:S13]  /*c7d0*/  ISETP.GE.AND P0, PT, R23, R2, PT ;  /* 0x000000021700720c */ /* 0x000fda0003f06270 */
[----:B------:R-:W-:Y:S05]  /*c7e0*/  @P0 EXIT ;  /* 0x000000000000094d */ /* 0x000fea0003800000 */
[----:B01234-:R-:W0:Y:S01]  /*c7f0*/  LDC.64 R2, c[0x0][0x3a0] ;  /* 0x0000e800ff027b82 */ /* 0x01fe220000000a00 */
[----:B------:R-:W1:Y:S01]  /*c800*/  LDCU UR4, c[0x0][0x3cc] ;  /* 0x00007980ff0477ac */ /* 0x000e620008000800 */
[----:B------:R-:W-:Y:S01]  /*c810*/  PRMT R0, R18, 0x9910, RZ ;  /* 0x0000991012007816 */ /* 0x000fe200000000ff */
        /* <DEDUP_REMOVED lines=15> */
[----:B0-----:R-:W-:Y:S01]  /*c910*/  STG.E.U8 desc[UR36][R2.64], R17 ;  /* 0x0000001102007986 */ /* 0x001fe2000c101124 */
[----:B------:R-:W-:Y:S05]  /*c920*/  EXIT ;  /* 0x000000000000794d */ /* 0x000fea0003800000 */
.L_x_3506:
[----:B------:R-:W0:Y:S02]  /*c930*/  F2I.S64.F64.TRUNC R16, R16 ;  /* 0x0000001000107311 */ /* 0x000e24000030d900 */
[----:B0-----:R-:W-:-:S05]  /*c940*/  IMAD.MOV.U32 R5, RZ, RZ, R16 ;  /* 0x000000ffff057224 */ /* 0x001fca00078e0010 */
[----:B------:R-:W-:Y:S01]  /*c950*/  STG.E.U8 desc[UR36][R2.64], R5 ;  /* 0x0000000502007986 */ /* 0x000fe2000c101124 */
[----:B------:R-:W-:Y:S05]  /*c960*/  EXIT ;  /* 0x000000000000794d */ /* 0x000fea0003800000 */
.L_x_3505:
[----:B------:R-:W-:-:S13]  /*c970*/  ISETP.NE.AND P0, PT, R0, 0x2, PT ;  /* 0x000000020000780c */ /* 0x000fda0003f05270 */
[----:B------:R-:W-:Y:S05]  /*c980*/  @!P0 BRA `(.L_x_3508) ;  /* 0x0000000000288947 */ /* 0x000fea0003800000 */
[----:B------:R-:W-:-:S13]  /*c990*/  ISETP.NE.AND P0, PT, R0, 0x3, PT ;  /* 0x000000030000780c */ /* 0x000fda0003f05270 */
[----:B------:R-:W-:Y:S05]  /*c9a0*/  @!P0 BRA `(.L_x_3509) ;  /* 0x0000000000148947 */ /* 0x000fea0003800000 */
[----:B------:R-:W-:-:S13]  /*c9b0*/  ISETP.NE.AND P0, PT, R0, 0x4, PT ;  /* 0x000000040000780c */ /* 0x000fda0003f05270 */
[----:B------:R-:W-:Y:S05]  /*c9c0*/  @P0 BRA `(.L_x_3507) ;  /* 0x0000000800b40947 */ /* 0x000fea0003800000 */
[----:B------:R-:W0:Y:S02]  /*c9d0*/  F2I.S64.F64.TRUNC R16, R16 ;  /* 0x0000001000107311 */ /* 0x000e24000030d900 */
[----:B0-----:R-:W-:Y:S01]  /*c9e0*/  STG.E.64 desc[UR36][R2.64], R16 ;  /* 0x0000001002007986 */ /* 0x001fe2000c101b24 */
[----:B------:R-:W-:Y:S05]  /*c9f0*/  EXIT ;  /* 0x000000000000794d */ /* 0x000fea0003800000 */
.L_x_3509:
[----:B------:R-:W0:Y:S02]  /*ca00*/  F2I.F64.TRUNC R17, R16 ;  /* 0x0000001000117311 */ /* 0x000e24000030d100 */
[----:B0-----:R-:W-:Y:S01]  /*ca10*/  STG.E desc[UR36][R2.64], R17 ;  /* 0x0000001102007986 */ /* 0x001fe2000c101924 */
[----:B------:R-:W-:Y:S05]  /*ca20*/  EXIT ;  /* 0x000000000000794d */ /* 0x000fea0003800000 */
.L_x_3508:
[----:B------:R-:W0:Y:S02]  /*ca30*/  F2I.F64.TRUNC R17, R16 ;  /* 0x0000001000117311 */ /* 0x000e24000030d100 */
[----:B0-----:R-:W-:Y:S01]  /*ca40*/  STG.E.U16 desc[UR36][R2.64], R17 ;  /* 0x0000001102007986 */ /* 0x001fe2000c101524 */
[----:B------:R-:W-:Y:S05]  /*ca50*/  EXIT ;  /* 0x000000000000794d */ /* 0x000fea0003800000 */
.L_x_3504:
        /* <DEDUP_REMOVED lines=11> */
[----:B------:R-:W-:Y:S01]  /*cb10*/  STG.E desc[UR36][R2.64], R5 ;  /* 0x0000000502007986 */ /* 0x000fe2000c101924 */
[----:B------:R-:W-:Y:S05]  /*cb20*/  EXIT ;  /* 0x000000000000794d */ /* 0x000fea0003800000 */
.L_x_3511:
[----:B------:R-:W-:Y:S01]  /*cb30*/  UMOV UR4, 0xf0000000 ;  /* 0xf000000000047882 */ /* 0x000fe20000000000 */
[----:B------:R-:W-:Y:S01]  /*cb40*/  UMOV UR5, 0x380fffff ;  /* 0x380fffff00057882 */ /* 0x000fe20000000000 */
[----:B------:R-:W0:Y:S01]  /*cb50*/  F2F.F32.F64 R0, R16 ;  /* 0x0000001000007310 */ /* 0x000e220000301000 */
[----:B------:R-:W-:-:S14]  /*cb60*/  DSETP.GEU.AND P0, PT, |R16|, UR4, PT ;  /* 0x0000000410007e2a */ /* 0x000fdc000bf0e200 */
[----:B0-----:R-:W-:-:S05]  /*cb70*/  @!P0 FMUL R0, R0, 1.175494350822287508e-38 ;  /* 0x0080000000008820 */ /* 0x001fca0000400000 */
[----:B------:R-:W-:-:S05]  /*cb80*/  F2FP.F16.F32.PACK_AB R0, RZ, R0 ;  /* 0x00000000ff00723e */ /* 0x000fca00000000ff */
[----:B------:R-:W-:Y:S01]  /*cb90*/  STG.E.U16 desc[UR36][R2.64], R0 ;  /* 0x0000000002007986 */ /* 0x000fe2000c101524 */
[----:B------:R-:W-:Y:S05]  /*cba0*/  EXIT ;  /* 0x000000000000794d */ /* 0x000fea0003800000 */
.L_x_3510:
        /* <DEDUP_REMOVED lines=12> */
[----:B------:R-:W-:Y:S01]  /*cc70*/  STG.E.64 desc[UR36][R2.64], R4 ;  /* 0x0000000402007986 */ /* 0x000fe2000c101b24 */
[----:B------:R-:W-:Y:S05]  /*cc80*/  EXIT ;  /* 0x000000000000794d */ /* 0x000fea0003800000 */
.L_x_3513:
[----:B------:R-:W-:Y:S01]  /*cc90*/  UMOV UR4, 0xf0000000 ;  /* 0xf000000000047882 */ /* 0x000fe20000000000 */
[----:B------:R-:W-:Y:S01]  /*cca0*/  UMOV UR5, 0x380fffff ;  /* 0x380fffff00057882 */ /* 0x000fe20000000000 */
[----:B------:R-:W0:Y:S01]  /*ccb0*/  F2F.F32.F64 R0, R16 ;  /* 0x0000001000007310 */ /* 0x000e220000301000 */
[----:B------:R-:W-:-:S14]  /*ccc0*/  DSETP.GEU.AND P0, PT, |R16|, UR4, PT ;  /* 0x0000000410007e2a */ /* 0x000fdc000bf0e200 */
[----:B0-----:R-:W-:-:S05]  /*ccd0*/  @!P0 FMUL R0, R0, 1.175494350822287508e-38 ;  /* 0x0080000000008820 */ /* 0x001fca0000400000 */
[----:B------:R-:W-:-:S04]  /*cce0*/  F2FP.F16.F32.PACK_AB R5, RZ, R0 ;  /* 0x00000000ff05723e */ /* 0x000fc800000000ff */
[----:B------:R-:W-:-:S05]  /*ccf0*/  PRMT R5, R5, 0x5410, RZ ;  /* 0x0000541005057816 */ /* 0x000fca00000000ff */
[----:B------:R-:W-:Y:S01]  /*cd00*/  STG.E desc[UR36][R2.64], R5 ;  /* 0x0000000502007986 */ /* 0x000fe2000c101924 */
[----:B------:R-:W-:Y:S05]  /*cd10*/  EXIT ;  /* 0x000000000000794d */ /* 0x000fea0003800000 */
.L_x_3512:
[----:B------:R-:W-:Y:S01]  /*cd20*/  STG.E.64 desc[UR36][R2.64], R16 ;  /* 0x0000001002007986 */ /* 0x000fe2000c101b24 */
[----:B------:R-:W-:Y:S05]  /*cd30*/  EXIT ;  /* 0x000000000000794d */ /* 0x000fea0003800000 */
.L_x_3503:
        /* <DEDUP_REMOVED lines=11> */
[----:B0-----:R-:W-:Y:S01]  /*cdf0*/  STG.E.U16 desc[UR36][R2.64], R17 ;  /* 0x0000001102007986 */ /* 0x001fe2000c101524 */
[----:B------:R-:W-:Y:S05]  /*ce00*/  EXIT ;  /* 0x000000000000794d */ /* 0x000fea0003800000 */
.L_x_3517:
        /* <DEDUP_REMOVED lines=22> */
.L_x_3520:
[----:B------:R-:W-:-:S04]  /*cf70*/  SHF.R.U32.HI R5, RZ, 0x18, R5 ;  /* 0x00000018ff057819 */ /* 0x000fc80000011605 */
[----:B------:R-:W-:-:S07]  /*cf80*/  LOP3.LUT R0, R0, 0x80, R5, 0xf8, !PT ;  /* 0x0000008000007812 */ /* 0x000fce00078ef805 */
.L_x_3519:
[----:B------:R-:W-:Y:S05]  /*cf90*/  BSYNC.RECONVERGENT B0 ;  /* 0x0000000000007941 */ /* 0x000fea0003800200 */
.L_x_3518:
[----:B------:R-:W-:Y:S01]  /*cfa0*/  STG.E.U8 desc[UR36][R2.64], R0 ;  /* 0x0000000002007986 */ /* 0x000fe2000c101124 */
[----:B------:R-:W-:Y:S05]  /*cfb0*/  EXIT ;  /* 0x000000000000794d */ /* 0x000fea0003800000 */
.L_x_3516:
        /* <DEDUP_REMOVED lines=22> */
.L_x_3523:
[----:B------:R-:W-:-:S04]  /*d120*/  SHF.R.U32.HI R5, RZ, 0x18, R5 ;  /* 0x00000018ff057819 */ /* 0x000fc80000011605 */
[----:B------:R-:W-:-:S07]  /*d130*/  LOP3.LUT R0, R0, 0x80, R5, 0xf8, !PT ;  /* 0x0000008000007812 */ /* 0x000fce00078ef805 */
.L_x_3522:
[----:B------:R-:W-:Y:S05]  /*d140*/  BSYNC.RECONVERGENT B0 ;  /* 0x0000000000007941 */ /* 0x000fea0003800200 */
.L_x_3521:
[----:B------:R-:W-:Y:S01]  /*d150*/  STG.E.U8 desc[UR36][R2.64], R0 ;  /* 0x0000000002007986 */ /* 0x000fe2000c101124 */
[----:B------:R-:W-:Y:S05]  /*d160*/  EXIT ;  /* 0x000000000000794d */ /* 0x000fea0003800000 */
.L_x_3515:
        /* <DEDUP_REMOVED lines=26> */
.L_x_3525:
[----:B------:R-:W0:Y:S02]  /*d310*/  F2I.U64.F64.TRUNC R16, R16 ;  /* 0x0000001000107311 */ /* 0x000e24000030d800 */
[----:B0-----:R-:W-:Y:S01]  /*d320*/  STG.E.64 desc[UR36][R2.64], R16 ;  /* 0x0000001002007986 */ /* 0x001fe2000c101b24 */
[----:B------:R-:W-:Y:S05]  /*d330*/  EXIT ;  /* 0x000000000000794d */ /* 0x000fea0003800000 */
.L_x_3524:
[----:B------:R-:W0:Y:S02]  /*d340*/  F2I.U32.F64.TRUNC R17, R16 ;  /* 0x0000001000117311 */ /* 0x000e24000030d000 */
[----:B0-----:R-:W-:Y:S01]  /*d350*/  STG.E desc[UR36][R2.64], R17 ;  /* 0x0000001102007986 */ /* 0x001fe2000c101924 */
[----:B------:R-:W-:Y:S05]  /*d360*/  EXIT ;  /* 0x000000000000794d */ /* 0x000fea0003800000 */
.L_x_3514:
        /* <DEDUP_REMOVED lines=8> */
[----:B------:R-:W-:Y:S01]  /*d3f0*/  STG.E.U8 desc[UR36][R2.64], R5 ;  /* 0x0000000502007986 */ /* 0x000fe2000c101124 */
[----:B------:R-:W-:Y:S05]  /*d400*/  EXIT ;  /* 0x000000000000794d */ /* 0x000fea0003800000 */
.L_x_3527:
[----:B------:R-:W-:-:S05]  /*d410*/  CS2R R18, SRZ ;  /* 0x0000000000127805 */ /* 0x000fca000001ff00 */
[----:B------:R-:W-:Y:S01]  /*d420*/  STG.E.128 desc[UR36][R2.64], R16 ;  /* 0x0000001002007986 */ /* 0x000fe2000c101d24 */
[----:B------:R-:W-:Y:S05]  /*d430*/  EXIT ;  /* 0x000000000000794d */ /* 0x000fea0003800000 */
.L_x_3526:
[----:B------:R-:W-:-:S13]  /*d440*/  ISETP.NE.AND P0, PT, R0, 0xf, PT ;  /* 0x0000000f0000780c */ /* 0x000fda0003f05270 */
[----:B------:R-:W-:Y:S05]  /*d450*/  @!P0 BRA `(.L_x_3528) ;  /* 0x0000000400088947 */ /* 0x000fea0003800000 */
[----:B------:R-:W-:-:S13]  /*d460*/  ISETP.NE.AND P0, PT, R0, 0x17, PT ;  /* 0x000000170000780c */ /* 0x000fda0003f05270 */
[----:B------:R-:W-:Y:S05]  /*d470*/  @!P0 BRA `(.L_x_3529) ;  /* 0x0000000000a08947 */ /* 0x000fea0003800000 */
[----:B------:R-:W-:-:S13]  /*d480*/  ISETP.NE.AND P0, PT, R0, 0x18, PT ;  /* 0x000000180000780c */ /* 0x000fda0003f05270 */
[----:B------:R-:W-:Y:S05]  /*d490*/  @!P0 BRA `(.L_x_3530) ;  /* 0x0000000000448947 */ /* 0x000fea0003800000 */
.L_x_3507:
        /* <DEDUP_REMOVED lines=16> */
.L_x_3531:
[----:B------:R-:W-:Y:S05]  /*d5a0*/  EXIT ;  /* 0x000000000000794d */ /* 0x000fea0003800000 */
.L_x_3530:
        /* <DEDUP_REMOVED lines=17> */
.L_x_3533:
[----:B------:R-:W-:Y:S05]  /*d6c0*/  BSYNC.RECONVERGENT B0 ;  /* 0x0000000000007941 */ /* 0x000fea0003800200 */
.L_x_3532:
[----:B------:R-:W-:-:S05]  /*d6d0*/  LOP3.LUT R5, R0, 0x80, R5, 0xf8, !PT ;  /* 0x0000008000057812 */ /* 0x000fca00078ef805 */
[----:B------:R-:W-:Y:S01]  /*d6e0*/  STG.E.U8 desc[UR36][R2.64], R5 ;  /* 0x0000000502007986 */ /* 0x000fe2000c101124 */
[----:B------:R-:W-:Y:S05]  /*d6f0*/  EXIT ;  /* 0x000000000000794d */ /* 0x000fea0003800000 */
.L_x_3529:
        /* <DEDUP_REMOVED lines=16> */
.L_x_3535:
[----:B------:R-:W-:Y:S01]  /*d800*/  IMAD.MOV.U32 R0, RZ, RZ, 0x7f ;  /* 0x0000007fff007424 */ /* 0x000fe200078e00ff */
[----:B------:R-:W-:-:S04]  /*d810*/  ISETP.GT.U32.AND P0, PT, R4, 0x7f800000, PT ;  /* 0x7f8000000400780c */ /* 0x000fc80003f04070 */
[----:B------:R-:W-:-:S09]  /*d820*/  SEL R0, R0, 0x7c, P0 ;  /* 0x0000007c00007807 */ /* 0x000fd20000000000 */
.L_x_3536:
[----:B------:R-:W-:Y:S05]  /*d830*/  BSYNC.RECONVERGENT B0 ;  /* 0x0000000000007941 */ /* 0x000fea0003800200 */
.L_x_3534:
[----:B------:R-:W-:-:S04]  /*d840*/  SHF.R.U32.HI R5, RZ, 0x18, R5 ;  /* 0x00000018ff057819 */ /* 0x000fc80000011605 */
[----:B------:R-:W-:-:S05]  /*d850*/  LOP3.LUT R5, R0, 0x80, R5, 0xf8, !PT ;  /* 0x0000008000057812 */ /* 0x000fca00078ef805 */
[----:B------:R-:W-:Y:S01]  /*d860*/  STG.E.U8 desc[UR36][R2.64], R5 ;  /* 0x0000000502007986 */ /* 0x000fe2000c101124 */
[----:B------:R-:W-:Y:S05]  /*d870*/  EXIT ;  /* 0x000000000000794d */ /* 0x000fea0003800000 */
.L_x_3528:
[----:B------:R-:W-:Y:S01]  /*d880*/  UMOV UR4, 0xf0000000 ;  /* 0xf000000000047882 */ /* 0x000fe20000000000 */
[----:B------:R-:W-:Y:S01]  /*d890*/  UMOV UR5, 0x380fffff ;  /* 0x380fffff00057882 */ /* 0x000fe20000000000 */
[----:B------:R-:W0:Y:S01]  /*d8a0*/  F2F.F32.F64 R0, R16 ;  /* 0x0000001000007310 */ /* 0x000e220000301000 */
[----:B------:R-:W-:-:S14]  /*d8b0*/  DSETP.GEU.AND P0, PT, |R16|, UR4, PT ;  /* 0x0000000410007e2a */ /* 0x000fdc000bf0e200 */
[----:B0-----:R-:W-:-:S05]  /*d8c0*/  @!P0 FMUL R0, R0, 1.175494350822287508e-38 ;  /* 0x0080000000008820 */ /* 0x001fca0000400000 */
[----:B------:R-:W-:-:S05]  /*d8d0*/  F2FP.BF16.F32.PACK_AB R0, RZ, R0 ;  /* 0x00000000ff00723e */ /* 0x000fca00000010ff */
[----:B------:R-:W-:Y:S01]  /*d8e0*/  STG.E.U16 desc[UR36][R2.64], R0 ;  /* 0x0000000002007986 */ /* 0x000fe2000c101524 */
[----:B------:R-:W-:Y:S05]  /*d8f0*/  EXIT ;  /* 0x000000000000794d */ /* 0x000fea0003800000 */
        .weak           $__internal_1_$__cuda_sm20_div_rn_f64_full
        .type           $__internal_1_$__cuda_sm20_div_rn_f64_full,@function
        .size           $__internal_1_$__cuda_sm20_div_rn_f64_full,(.L_x_7542 - $__internal_1_$__cuda_sm20_div_rn_f64_full)
$__internal_1_$__cuda_sm20_div_rn_f64_full:
[C---:B------:R-:W-:Y:S01]  /*d900*/  FSETP.GEU.AND P0, PT, |R7|.reuse, 1.469367938527859385e-39, PT ;  /* 0x001000000700780b */ /* 0x040fe20003f0e200 */
[----:B------:R-:W-:Y:S01]  /*d910*/  IMAD.MOV.U32 R10, RZ, RZ, 0x1 ;  /* 0x00000001ff0a7424 */ /* 0x000fe200078e00ff */
[----:B------:R-:W-:Y:S01]  /*d920*/  LOP3.LUT R4, R7, 0x800fffff, RZ, 0xc0, !PT ;  /* 0x800fffff07047812 */ /* 0x000fe200078ec0ff */
[----:B------:R-:W-:Y:S01]  /*d930*/  IMAD.MOV.U32 R30, RZ, RZ, 0x1ca00000 ;  /* 0x1ca00000ff1e7424 */ /* 0x000fe200078e00ff */
[C---:B------:R-:W-:Y:S01]  /*d940*/  FSETP.GEU.AND P2, PT, |R9|.reuse, 1.469367938527859385e-39, PT ;  /* 0x001000000900780b */ /* 0x040fe20003f4e200 */
[----:B------:R-:W-:Y:S01]  /*d950*/  BSSY.RECONVERGENT B2, `(.L_x_3537) ;  /* 0x0000052000027945 */ /* 0x000fe20003800200 */
[----:B------:R-:W-:Y:S01]  /*d960*/  LOP3.LUT R5, R4, 0x3ff00000, RZ, 0xfc, !PT ;  /* 0x3ff0000004057812 */ /* 0x000fe200078efcff */
[----:B------:R-:W-:Y:S01]  /*d970*/  IMAD.MOV.U32 R4, RZ, RZ, R6 ;  /* 0x000000ffff047224 */ /* 0x000fe200078e0006 */
[----:B------:R-:W-:Y:S02]  /*d980*/  LOP3.LUT R3, R9, 0x7ff00000, RZ, 0xc0, !PT ;  /* 0x7ff0000009037812 */ /* 0x000fe400078ec0ff */
[----:B------:R-:W-:-:S03]  /*d990*/  LOP3.LUT R36, R7, 0x7ff00000, RZ, 0xc0, !PT ;  /* 0x7ff0000007247812 */ /* 0x000fc600078ec0ff */
[----:B------:R-:W-:Y:S01]  /*d9a0*/  @!P0 DMUL R4, R6, 8.98846567431157953865e+307 ;  /* 0x7fe0000006048828 */ /* 0x000fe20000000000 */
[----:B------:R-:W-:-:S03]  /*d9b0*/  ISETP.GE.U32.AND P1, PT, R3, R36, PT ;  /* 0x000000240300720c */ /* 0x000fc60003f26070 */
[----:B------:R-:W-:Y:S02]  /*d9c0*/  @!P2 LOP3.LUT R12, R7, 0x7ff00000, RZ, 0xc0, !PT ;  /* 0x7ff00000070ca812 */ /* 0x000fe400078ec0ff */
[----:B------:R-:W0:Y:S02]  /*d9d0*/  MUFU.RCP64H R11, R5 ;  /* 0x00000005000b7308 */ /* 0x000e240000001800 */
[----:B------:R-:W-:Y:S02]  /*d9e0*/  @!P2 ISETP.GE.U32.AND P3, PT, R3, R12, PT ;  /* 0x0000000c0300a20c */ /* 0x000fe40003f66070 */
[----:B------:R-:W-:Y:S02]  /*d9f0*/  @!P0 LOP3.LUT R36, R5, 0x7ff00000, RZ, 0xc0, !PT ;  /* 0x7ff0000005248812 */ /* 0x000fe400078ec0ff */
[----:B------:R-:W-:-:S04]  /*da00*/  @!P2 SEL R13, R30, 0x63400000, !P3 ;  /* 0x634000001e0da807 */ /* 0x000fc80005800000 */
[----:B------:R-:W-:-:S04]  /*da10*/  @!P2 LOP3.LUT R20, R13, 0x80000000, R9, 0xf8, !PT ;  /* 0x800000000d14a812 */ /* 0x000fc800078ef809 */
[----:B------:R-:W-:Y:S01]  /*da20*/  @!P2 LOP3.LUT R21, R20, 0x100000, RZ, 0xfc, !PT ;  /* 0x001000001415a812 */ /* 0x000fe200078efcff */
[----:B------:R-:W-:Y:S01]  /*da30*/  @!P2 IMAD.MOV.U32 R20, RZ, RZ, RZ ;  /* 0x000000ffff14a224 */ /* 0x000fe200078e00ff */
[----:B0-----:R-:W-:-:S08]  /*da40*/  DFMA R14, R10, -R4, 1 ;  /* 0x3ff000000a0e742b */ /* 0x001fd00000000804 */
[----:B------:R-:W-:-:S08]  /*da50*/  DFMA R14, R14, R14, R14 ;  /* 0x0000000e0e0e722b */ /* 0x000fd0000000000e */
[----:B------:R-:W-:Y:S01]  /*da60*/  DFMA R14, R10, R14, R10 ;  /* 0x0000000e0a0e722b */ /* 0x000fe2000000000a */
[----:B------:R-:W-:Y:S01]  /*da70*/  SEL R11, R30, 0x63400000, !P1 ;  /* 0x634000001e0b7807 */ /* 0x000fe20004800000 */
[----:B------:R-:W-:-:S03]  /*da80*/  IMAD.MOV.U32 R10, RZ, RZ, R8 ;  /* 0x000000ffff0a7224 */ /* 0x000fc600078e0008 */
[----:B------:R-:W-:-:S03]  /*da90*/  LOP3.LUT R11, R11, 0x800fffff, R9, 0xf8, !PT ;  /* 0x800fffff0b0b7812 */ /* 0x000fc600078ef809 */
[----:B------:R-:W-:-:S03]  /*daa0*/  DFMA R12, R14, -R4, 1 ;  /* 0x3ff000000e0c742b */ /* 0x000fc60000000804 */
[----:B------:R-:W-:-:S05]  /*dab0*/  @!P2 DFMA R10, R10, 2, -R20 ;  /* 0x400000000a0aa82b */ /* 0x000fca0000000814 */
[----:B------:R-:W-:-:S08]  /*dac0*/  DFMA R12, R14, R12, R14 ;  /* 0x0000000c0e0c722b */ /* 0x000fd0000000000e */
[----:B------:R-:W-:-:S08]  /*dad0*/  DMUL R14, R12, R10 ;  /* 0x0000000a0c0e7228 */ /* 0x000fd00000000000 */
[----:B------:R-:W-:-:S08]  /*dae0*/  DFMA R20, R14, -R4, R10 ;  /* 0x800000040e14722b */ /* 0x000fd0000000000a */
[----:B------:R-:W-:Y:S01]  /*daf0*/  DFMA R20, R12, R20, R14 ;  /* 0x000000140c14722b */ /* 0x000fe2000000000e */
[----:B------:R-:W-:Y:S01]  /*db00*/  IMAD.MOV.U32 R14, RZ, RZ, R3 ;  /* 0x000000ffff0e7224 */ /* 0x000fe200078e0003 */
[----:B------:R-:W-:Y:S01]  /*db10*/  @!P2 LOP3.LUT R14, R11, 0x7ff00000, RZ, 0xc0, !PT ;  /* 0x7ff000000b0ea812 */ /* 0x000fe200078ec0ff */
[----:B------:R-:W-:-:S04]  /*db20*/  VIADD R13, R36, 0xffffffff ;  /* 0xffffffff240d7836 */ /* 0x000fc80000000000 */
[----:B------:R-:W-:-:S05]  /*db30*/  VIADD R12, R14, 0xffffffff ;  /* 0xffffffff0e0c7836 */ /* 0x000fca0000000000 */
[----:B------:R-:W-:-:S04]  /*db40*/  ISETP.GT.U32.AND P0, PT, R12, 0x7feffffe, PT ;  /* 0x7feffffe0c00780c */ /* 0x000fc80003f04070 */
[----:B------:R-:W-:-:S13]  /*db50*/  ISETP.GT.U32.OR P0, PT, R13, 0x7feffffe, P0 ;  /* 0x7feffffe0d00780c */ /* 0x000fda0000704470 */
[----:B------:R-:W-:Y:S05]  /*db60*/  @P0 BRA `(.L_x_3538) ;  /* 0x00000000006c0947 */ /* 0x000fea0003800000 */
[----:B------:R-:W-:-:S04]  /*db70*/  LOP3.LUT R12, R7, 0x7ff00000, RZ, 0xc0, !PT ;  /* 0x7ff00000070c7812 */ /* 0x000fc800078ec0ff */
[CC--:B------:R-:W-:Y:S02]  /*db80*/  VIADDMNMX R8, R3.reuse, -R12.reuse, 0xb9600000, !PT ;  /* 0xb960000003087446 */ /* 0x0c0fe4000780090c */
[----:B------:R-:W-:Y:S02]  /*db90*/  ISETP.GE.U32.AND P0, PT, R3, R12, PT ;  /* 0x0000000c0300720c */ /* 0x000fe40003f06070 */
[----:B------:R-:W-:Y:S01]  /*dba0*/  VIMNMX R3, PT, PT, R8, 0x46a00000, PT ;  /* 0x46a0000008037848 */ /* 0x000fe20003fe0100 */
[----:B------:R-:W-:Y:S01]  /*dbb0*/  IMAD.MOV.U32 R8, RZ, RZ, RZ ;  /* 0x000000ffff087224 */ /* 0x000fe200078e00ff */
[----:B------:R-:W-:-:S05]  /*dbc0*/  SEL R30, R30, 0x63400000, !P0 ;  /* 0x634000001e1e7807 */ /* 0x000fca0004000000 */
[----:B------:R-:W-:-:S04]  /*dbd0*/  IMAD.IADD R3, R3, 0x1, -R30 ;  /* 0x0000000103037824 */ /* 0x000fc800078e0a1e */
[----:B------:R-:W-:-:S06]  /*dbe0*/  VIADD R9, R3, 0x7fe00000 ;  /* 0x7fe0000003097836 */ /* 0x000fcc0000000000 */
[----:B------:R-:W-:-:S10]  /*dbf0*/  DMUL R12, R20, R8 ;  /* 0x00000008140c7228 */ /* 0x000fd40000000000 */
[----:B------:R-:W-:-:S13]  /*dc00*/  FSETP.GTU.AND P0, PT, |R13|, 1.469367938527859385e-39, PT ;  /* 0x001000000d00780b */ /* 0x000fda0003f0c200 */
[----:B------:R-:W-:Y:S05]  /*dc10*/  @P0 BRA `(.L_x_3539) ;  /* 0x0000000000940947 */ /* 0x000fea0003800000 */
[----:B------:R-:W-:Y:S01]  /*dc20*/  DFMA R4, R20, -R4, R10 ;  /* 0x800000041404722b */ /* 0x000fe2000000000a */
[----:B------:R-:W-:-:S09]  /*dc30*/  IMAD.MOV.U32 R8, RZ, RZ, RZ ;  /* 0x000000ffff087224 */ /* 0x000fd200078e00ff */
[C---:B------:R-:W-:Y:S02]  /*dc40*/  FSETP.NEU.AND P0, PT, R5.reuse, RZ, PT ;  /* 0x000000ff0500720b */ /* 0x040fe40003f0d000 */
[----:B------:R-:W-:-:S04]  /*dc50*/  LOP3.LUT R7, R5, 0x80000000, R7, 0x48, !PT ;  /* 0x8000000005077812 */ /* 0x000fc800078e4807 */
[----:B------:R-:W-:-:S07]  /*dc60*/  LOP3.LUT R9, R7, R9, RZ, 0xfc, !PT ;  /* 0x0000000907097212 */ /* 0x000fce00078efcff */
[----:B------:R-:W-:Y:S05]  /*dc70*/  @!P0 BRA `(.L_x_3539) ;  /* 0x00000000007c8947 */ /* 0x000fea0003800000 */
[----:B------:R-:W-:Y:S01]  /*dc80*/  IMAD.MOV R5, RZ, RZ, -R3 ;  /* 0x000000ffff057224 */ /* 0x000fe200078e0a03 */
[----:B------:R-:W-:Y:S01]  /*dc90*/  DMUL.RP R8, R20, R8 ;  /* 0x0000000814087228 */ /* 0x000fe20000008000 */
[----:B------:R-:W-:Y:S01]  /*dca0*/  IMAD.MOV.U32 R4, RZ, RZ, RZ ;  /* 0x000000ffff047224 */ /* 0x000fe200078e00ff */
[----:B------:R-:W-:-:S05]  /*dcb0*/  IADD3 R3, PT, PT, -R3, -0x43300000, RZ ;  /* 0xbcd0000003037810 */ /* 0x000fca0007ffe1ff */
[----:B------:R-:W-:-:S03]  /*dcc0*/  DFMA R4, R12, -R4, R20 ;  /* 0x800000040c04722b */ /* 0x000fc60000000014 */
[----:B------:R-:W-:-:S07]  /*dcd0*/  LOP3.LUT R7, R9, R7, RZ, 0x3c, !PT ;  /* 0x0000000709077212 */ /* 0x000fce00078e3cff */
[----:B------:R-:W-:-:S04]  /*dce0*/  FSETP.NEU.AND P0, PT, |R5|, R3, PT ;  /* 0x000000030500720b */ /* 0x000fc80003f0d200 */
[----:B------:R-:W-:Y:S02]  /*dcf0*/  FSEL R12, R8, R12, !P0 ;  /* 0x0000000c080c7208 */ /* 0x000fe40004000000 */
[----:B------:R-:W-:Y:S01]  /*dd00*/  FSEL R13, R7, R13, !P0 ;  /* 0x0000000d070d7208 */ /* 0x000fe20004000000 */
[----:B------:R-:W-:Y:S06]  /*dd10*/  BRA `(.L_x_3539) ;  /* 0x0000000000547947 */ /* 0x000fec0003800000 */
.L_x_3538:
[----:B------:R-:W-:-:S14]  /*dd20*/  DSETP.NAN.AND P0, PT, R8, R8, PT ;  /* 0x000000080800722a */ /* 0x000fdc0003f08000 */
[----:B------:R-:W-:Y:S05]  /*dd30*/  @P0 BRA `(.L_x_3540) ;  /* 0x0000000000440947 */ /* 0x000fea0003800000 */
[----:B------:R-:W-:-:S14]  /*dd40*/  DSETP.NAN.AND P0, PT, R6, R6, PT ;  /* 0x000000060600722a */ /* 0x000fdc0003f08000 */
[----:B------:R-:W-:Y:S05]  /*dd50*/  @P0 BRA `(.L_x_3541) ;  /* 0x0000000000300947 */ /* 0x000fea0003800000 */
[----:B------:R-:W-:Y:S01]  /*dd60*/  ISETP.NE.AND P0, PT, R14, R36, PT ;  /* 0x000000240e00720c */ /* 0x000fe20003f05270 */
[----:B------:R-:W-:Y:S02]  /*dd70*/  IMAD.MOV.U32 R12, RZ, RZ, 0x0 ;  /* 0x00000000ff0c7424 */ /* 0x000fe400078e00ff */
[----:B------:R-:W-:-:S10]  /*dd80*/  IMAD.MOV.U32 R13, RZ, RZ, -0x80000 ;  /* 0xfff80000ff0d7424 */ /* 0x000fd400078e00ff */
[----:B------:R-:W-:Y:S05]  /*dd90*/  @!P0 BRA `(.L_x_3539) ;  /* 0x0000000000348947 */ /* 0x000fea0003800000 */
[----:B------:R-:W-:Y:S02]  /*dda0*/  ISETP.NE.AND P0, PT, R14, 0x7ff00000, PT ;  /* 0x7ff000000e00780c */ /* 0x000fe40003f05270 */
[----:B------:R-:W-:Y:S02]  /*ddb0*/  LOP3.LUT R13, R9, 0x80000000, R7, 0x48, !PT ;  /* 0x80000000090d7812 */ /* 0x000fe400078e4807 */
[----:B------:R-:W-:-:S13]  /*ddc0*/  ISETP.EQ.OR P0, PT, R36, RZ, !P0 ;  /* 0x000000ff2400720c */ /* 0x000fda0004702670 */
[----:B------:R-:W-:Y:S01]  /*ddd0*/  @P0 LOP3.LUT R3, R13, 0x7ff00000, RZ, 0xfc, !PT ;  /* 0x7ff000000d030812 */ /* 0x000fe200078efcff */
[----:B------:R-:W-:Y:S02]  /*dde0*/  @!P0 IMAD.MOV.U32 R12, RZ, RZ, RZ ;  /* 0x000000ffff0c8224 */ /* 0x000fe400078e00ff */
[----:B------:R-:W-:Y:S02]  /*ddf0*/  @P0 IMAD.MOV.U32 R12, RZ, RZ, RZ ;  /* 0x000000ffff0c0224 */ /* 0x000fe400078e00ff */
[----:B------:R-:W-:Y:S01]  /*de00*/  @P0 IMAD.MOV.U32 R13, RZ, RZ, R3 ;  /* 0x000000ffff0d0224 */ /* 0x000fe200078e0003 */
[----:B------:R-:W-:Y:S06]  /*de10*/  BRA `(.L_x_3539) ;  /* 0x0000000000147947 */ /* 0x000fec0003800000 */
.L_x_3541:
[----:B------:R-:W-:Y:S01]  /*de20*/  LOP3.LUT R13, R7, 0x80000, RZ, 0xfc, !PT ;  /* 0x00080000070d7812 */ /* 0x000fe200078efcff */
[----:B------:R-:W-:Y:S01]  /*de30*/  IMAD.MOV.U32 R12, RZ, RZ, R6 ;  /* 0x000000ffff0c7224 */ /* 0x000fe200078e0006 */
[----:B------:R-:W-:Y:S06]  /*de40*/  BRA `(.L_x_3539) ;  /* 0x0000000000087947 */ /* 0x000fec0003800000 */
.L_x_3540:
[----:B------:R-:W-:Y:S01]  /*de50*/  LOP3.LUT R13, R9, 0x80000, RZ, 0xfc, !PT ;  /* 0x00080000090d7812 */ /* 0x000fe200078efcff */
[----:B------:R-:W-:-:S07]  /*de60*/  IMAD.MOV.U32 R12, RZ, RZ, R8 ;  /* 0x000000ffff0c7224 */ /* 0x000fce00078e0008 */
.L_x_3539:
[----:B------:R-:W-:Y:S05]  /*de70*/  BSYNC.RECONVERGENT B2 ;  /* 0x0000000000027941 */ /* 0x000fea0003800200 */
.L_x_3537:
[----:B------:R-:W-:Y:S02]  /*de80*/  IMAD.MOV.U32 R4, RZ, RZ, R0 ;  /* 0x000000ffff047224 */ /* 0x000fe400078e0000 */
[----:B------:R-:W-:-:S04]  /*de90*/  IMAD.MOV.U32 R5, RZ, RZ, 0x0 ;  /* 0x00000000ff057424 */ /* 0x000fc800078e00ff */
[----:B------:R-:W-:Y:S05]  /*dea0*/  RET.REL.NODEC R4 `(_ZN2at6native27unrolled_elementwise_kernelIZZZNS0_65_GLOBAL__N__cd49fe81_27_ActivationSoftplusKernel_cu_9e10b42f_310024softplus_backward_kernelERNS_18TensorIteratorBaseERKN3c106ScalarES8_ENKUlvE_clEvENKUlvE_clEvEUlddE_St5arrayIPcLm3EELi4E23TrivialOffsetCalculatorILi2EjESF_ILi1EjENS0_6memory12LoadWithCastILi2EEENSI_13StoreWithCastILi1EEEEEviT_T0_T2_T3_T4_T5_) ;  /* 0xffffff2004547950 */ /* 0x000fea0003c3ffff */
.L_x_3542:
        /* <DEDUP_REMOVED lines=13> */
.L_x_7542:


//--------------------- .text._ZN2at6native18elementwise_kernelILi128ELi2EZNS0_22gpu_kernel_impl_nocastIZZZNS0_65_GLOBAL__N__cd49fe81_27_ActivationSoftplusKernel_cu_9e10b42f_310024softplus_backward_kernelERNS_18TensorIteratorBaseERKN3c106ScalarES9_ENKUlvE_clEvENKUlvE_clEvEUlddE_EEvS5_RKT_EUliE_EEviT1_ --------------------------
	.section	.text._ZN2at6native18elementwise_kernelILi128ELi2EZNS0_22gpu_kernel_impl_nocastIZZZNS0_65_GLOBAL__N__cd49fe81_27_ActivationSoftplusKernel_cu_9e10b42f_310024softplus_backward_kernelERNS_18TensorIteratorBaseERKN3c106ScalarES9_ENKUlvE_clEvENKUlvE_clEvEUlddE_EEvS5_RKT_EUliE_EEviT1_,"ax",@progbits
	.align	128
        .global         _ZN2at6native18elementwise_kernelILi128ELi2EZNS0_22gpu_kernel_impl_nocastIZZZNS0_65_GLOBAL__N__cd49fe81_27_ActivationSoftplusKernel_cu_9e10b42f_310024softplus_backward_kernelERNS_18TensorIteratorBaseERKN3c106ScalarES9_ENKUlvE_clEvENKUlvE_clEvEUlddE_EEvS5_RKT_EUliE_EEviT1_
        .type           _ZN2at6native18elementwise_kernelILi128ELi2EZNS0_22gpu_kernel_impl_nocastIZZZNS0_65_GLOBAL__N__cd49fe81_27_ActivationSoftplusKernel_cu_9e10b42f_310024softplus_backward_kernelERNS_18TensorIteratorBaseERKN3c106ScalarES9_ENKUlvE_clEvENKUlvE_clEvEUlddE_EEvS5_RKT_EUliE_EEviT1_,@function
        .size           _ZN2at6native18elementwise_kernelILi128ELi2EZNS0_22gpu_kernel_impl_nocastIZZZNS0_65_GLOBAL__N__cd49fe81_27_ActivationSoftplusKernel_cu_9e10b42f_310024softplus_backward_kernelERNS_18TensorIteratorBaseERKN3c106ScalarES9_ENKUlvE_clEvENKUlvE_clEvEUlddE_EEvS5_RKT_EUliE_EEviT1_,(.L_x_7543 - _ZN2at6native18elementwise_kernelILi128ELi2EZNS0_22gpu_kernel_impl_nocastIZZZNS0_65_GLOBAL__N__cd49fe81_27_ActivationSoftplusKernel_cu_9e10b42f_310024softplus_backward_kernelERNS_18TensorIteratorBaseERKN3c106ScalarES9_ENKUlvE_clEvENKUlvE_clEvEUlddE_EEvS5_RKT_EUliE_EEviT1_)
        .other          _ZN2at6native18elementwise_kernelILi128ELi2EZNS0_22gpu_kernel_impl_nocastIZZZNS0_65_GLOBAL__N__cd49fe81_27_ActivationSoftplusKernel_cu_9e10b42f_310024softplus_backward_kernelERNS_18TensorIteratorBaseERKN3c106ScalarES9_ENKUlvE_clEvENKUlvE_clEvEUlddE_EEvS5_RKT_EUliE_EEviT1_,@"STO_CUDA_ENTRY STV_DEFAULT"
_ZN2at6native18elementwise_kernelILi128ELi2EZNS0_22gpu_kernel_impl_nocastIZZZNS0_65_GLOBAL__N__cd49fe81_27_ActivationSoftplusKernel_cu_9e10b42f_310024softplus_backward_kernelERNS_18TensorIteratorBaseERKN3c106ScalarES9_ENKUlvE_clEvENKUlvE_clEvEUlddE_EEvS5_RKT_EUliE_EEviT1_:
.text._ZN2at6native18elementwise_kernelILi128ELi2EZNS0_22gpu_kernel_impl_nocastIZZZNS0_65_GLOBAL__N__cd49fe81_27_ActivationSoftplusKernel_cu_9e10b42f_310024softplus_backward_kernelERNS_18TensorIteratorBaseERKN3c106ScalarES9_ENKUlvE_clEvENKUlvE_clEvEUlddE_EEvS5_RKT_EUliE_EEviT1_:
        /* <DEDUP_REMOVED lines=14> */
[----:B------:R-:W1:Y:S07]  /*00e0*/  LDCU.128 UR8, c[0x0][0x600] ;  /* 0x0000c000ff0877ac */ /* 0x000e6e0008000c00 */
[----:B------:R-:W2:Y:S01]  /*00f0*/  LDC.64 R2, c[0x0][0x5f0] ;  /* 0x00017c00ff027b82 */ /* 0x000ea20000000a00 */
[----:B0-----:R-:W1:Y:S04]  /*0100*/  LDG.E.64 R4, desc[UR6][R6.64] ;  /* 0x0000000606047981 */ /* 0x001e68000c1e1b00 */
[----:B--2---:R-:W5:Y:S01]  /*0110*/  LDG.E.64 R2, desc[UR6][R2.64] ;  /* 0x0000000602027981 */ /* 0x004f62000c1e1b00 */
[----:B-1----:R-:W-:-:S08]  /*0120*/  DMUL R4, R4, UR8 ;  /* 0x0000000804047c28 */ /* 0x002fd00008000000 */
[----:B------:R-:W-:-:S14]  /*0130*/  DSETP.GT.AND P0, PT, R4, UR10, PT ;  /* 0x0000000a04007e2a */ /* 0x000fdc000bf04000 */
[----:B------:R-:W-:Y:S05]  /*0140*/  @P0 BRA `(.L_x_3546) ;  /* 0x00000004003c0947 */ /* 0x000fea0003800000 */
[----:B------:R-:W-:Y:S01]  /*0150*/  MOV R6, 0x652b82fe ;  /* 0x652b82fe00067802 */ /* 0x000fe20000000f00 */
[----:B------:R-:W-:Y:S01]  /*0160*/  UMOV UR4, 0xfefa39ef ;  /* 0xfefa39ef00047882 */ /* 0x000fe20000000000 */
[----:B------:R-:W-:Y:S01]  /*0170*/  MOV R7, 0x3ff71547 ;  /* 0x3ff7154700077802 */ /* 0x000fe20000000f00 */
[----:B------:R-:W-:Y:S01]  /*0180*/  UMOV UR5, 0x3fe62e42 ;  /* 0x3fe62e4200057882 */ /* 0x000fe20000000000 */
[----:B------:R-:W-:-:S04]  /*0190*/  FSETP.GEU.FTZ.AND P0, PT, |R5|, 4.1917929649353027344, PT ;  /* 0x4086232b0500780b */ /* 0x000fc80003f1e200 */
        /* <DEDUP_REMOVED lines=37> */
[----:B------:R-:W-:Y:S01]  /*03f0*/  LEA R9, R6, R13, 0x14 ;  /* 0x0000000d06097211 */ /* 0x000fe200078ea0ff */
[----:B------:R-:W-:Y:S01]  /*0400*/  IMAD.MOV.U32 R8, RZ, RZ, R12 ;  /* 0x000000ffff087224 */ /* 0x000fe200078e000c */
[----:B------:R-:W-:Y:S06]  /*0410*/  @!P0 BRA `(.L_x_3547) ;  /* 0x0000000000348947 */ /* 0x000fec0003800000 */
[----:B------:R-:W-:Y:S01]  /*0420*/  FSETP.GEU.FTZ.AND P0, PT, |R5|, 4.2275390625, PT ;  /* 0x408748000500780b */ /* 0x000fe20003f1e200 */
[C---:B------:R-:W-:Y:S02]  /*0430*/  DADD R8, R4.reuse, +INF ;  /* 0x7ff0000004087429 */ /* 0x040fe40000000000 */
[----:B------:R-:W-:-:S08]  /*0440*/  DSETP.GEU.AND P1, PT, R4, RZ, PT ;  /* 0x000000ff0400722a */ /* 0x000fd00003f2e000 */
[----:B------:R-:W-:Y:S02]  /*0450*/  FSEL R8, R8, RZ, P1 ;  /* 0x000000ff08087208 */ /* 0x000fe40000800000 */
[----:B------:R-:W-:Y:S01]  /*0460*/  FSEL R9, R9, RZ, P1 ;  /* 0x000000ff09097208 */ /* 0x000fe20000800000 */
[----:B------:R-:W-:Y:S06]  /*0470*/  @P0 BRA `(.L_x_3547) ;  /* 0x00000000001c0947 */ /* 0x000fec0003800000 */
[----:B------:R-:W-:Y:S01]  /*0480*/  LEA.HI R0, R6, R6, RZ, 0x1 ;  /* 0x0000000606007211 */ /* 0x000fe200078f08ff */
[----:B------:R-:W-:-:S03]  /*0490*/  IMAD.MOV.U32 R8, RZ, RZ, RZ ;  /* 0x000000ffff087224 */ /* 0x000fc600078e00ff */
[----:B------:R-:W-:-:S04]  /*04a0*/  SHF.R.S32.HI R5, RZ, 0x1, R0 ;  /* 0x00000001ff057819 */ /* 0x000fc80000011400 */
[----:B------:R-:W-:Y:S02]  /*04b0*/  IADD3 R6, PT, PT, R6, -R5, RZ ;  /* 0x8000000506067210 */ /* 0x000fe40007ffe0ff */
[----:B------:R-:W-:Y:S02]  /*04c0*/  LEA R13, R5, R13, 0x14 ;  /* 0x0000000d050d7211 */ /* 0x000fe400078ea0ff */
[----:B------:R-:W-:-:S06]  /*04d0*/  LEA R9, R6, 0x3ff00000, 0x14 ;  /* 0x3ff0000006097811 */ /* 0x000fcc00078ea0ff */
[----:B------:R-:W-:-:S11]  /*04e0*/  DMUL R8, R12, R8 ;  /* 0x000000080c087228 */ /* 0x000fd60000000000 */
.L_x_3547:
[----:B------:R-:W-:Y:S01]  /*04f0*/  DADD R4, R8, 1 ;  /* 0x3ff0000008047429 */ /* 0x000fe20000000000 */
[----:B------:R-:W-:Y:S01]  /*0500*/  MOV R6, 0x1 ;  /* 0x0000000100067802 */ /* 0x000fe20000000f00 */
[----:B-----5:R-:W-:-:S04]  /*0510*/  DMUL R14, R2, R8 ;  /* 0x00000008020e7228 */ /* 0x020fc80000000000 */
        /* <DEDUP_REMOVED lines=13> */
[----:B------:R-:W-:Y:S02]  /*05f0*/  MOV R6, R14 ;  /* 0x0000000e00067202 */ /* 0x000fe40000000f00 */
[----:B------:R-:W-:-:S07]  /*0600*/  MOV R18, 0x620 ;  /* 0x0000062000127802 */ /* 0x000fce0000000f00 */
[----:B------:R-:W-:Y:S05]  /*0610*/  CALL.REL.NOINC `($__internal_2_$__cuda_sm20_div_rn_f64_full) ;  /* 0x0000003c00c47944 */ /* 0x000fea0003c00000 */
[----:B------:R-:W-:Y:S01]  /*0620*/  IMAD.MOV.U32 R2, RZ, RZ, R12 ;  /* 0x000000ffff027224 */ /* 0x000fe200078e000c */
[----:B------:R-:W-:-:S07]  /*0630*/  MOV R3, R13 ;  /* 0x0000000d00037202 */ /* 0x000fce0000000f00 */
.L_x_3546:
[----:B------:R-:W0:Y:S01]  /*0640*/  LDC.64 R4, c[0x0][0x5e8] ;  /* 0x00017a00ff047b82 */ /* 0x000e220000000a00 */
[----:B------:R-:W-:Y:S01]  /*0650*/  IADD3 R11, PT, PT, R11, 0x80, RZ ;  /* 0x000000800b0b7810 */ /* 0x000fe20007ffe0ff */
[----:B0----5:R0:W-:Y:S06]  /*0660*/  STG.E.64 desc[UR6][R4.64], R2 ;  /* 0x0000000204007986 */ /* 0x0211ec000c101b06 */
.L_x_3545:
[----:B------:R-:W-:Y:S05]  /*0670*/  BSYNC.RECONVERGENT B0 ;  /* 0x0000000000007941 */ /* 0x000fea0003800200 */
.L_x_3544:
[----:B------:R-:W1:Y:S02]  /*0680*/  LDCU UR4, c[0x0][0x380] ;  /* 0x00007000ff0477ac */ /* 0x000e640008000800 */
[----:B-1----:R-:W-:-:S13]  /*0690*/  ISETP.GE.AND P0, PT, R11, UR4, PT ;  /* 0x000000040b007c0c */ /* 0x002fda000bf06270 */
[----:B------:R-:W-:Y:S05]  /*06a0*/  @P0 EXIT ;  /* 0x000000000000094d */ /* 0x000fea0003800000 */
[----:B------:R-:W1:Y:S01]  /*06b0*/  LDC.64 R6, c[0x0][0x5f8] ;  /* 0x00017e00ff067b82 */ /* 0x000e620000000a00 */
[----:B------:R-:W2:Y:S07]  /*06c0*/  LDCU.128 UR8, c[0x0][0x600] ;  /* 0x0000c000ff0877ac */ /* 0x000eae0008000c00 */
[----:B0-----:R-:W0:Y:S01]  /*06d0*/  LDC.64 R2, c[0x0][0x5f0] ;  /* 0x00017c00ff027b82 */ /* 0x001e220000000a00 */
[----:B-1----:R-:W2:Y:S04]  /*06e0*/  LDG.E.64 R4, desc[UR6][R6.64] ;  /* 0x0000000606047981 */ /* 0x002ea8000c1e1b00 */
[----:B0-----:R-:W5:Y:S01]  /*06f0*/  LDG.E.64 R2, desc[UR6][R2.64] ;  /* 0x0000000602027981 */ /* 0x001f62000c1e1b00 */
[----:B--2---:R-:W-:-:S08]  /*0700*/  DMUL R4, R4, UR8 ;  /* 0x0000000804047c28 */ /* 0x004fd00008000000 */
[----:B------:R-:W-:-:S14]  /*0710*/  DSETP.GT.AND P0, PT, R4, UR10, PT ;  /* 0x0000000a04007e2a */ /* 0x000fdc000bf04000 */
[----:B------:R-:W-:Y:S05]  /*0720*/  @P0 BRA `(.L_x_3548) ;  /* 0x0000000400400947 */ /* 0x000fea0003800000 */
[----:B------:R-:W-:Y:S01]  /*0730*/  IMAD.MOV.U32 R6, RZ, RZ, 0x652b82fe ;  /* 0x652b82feff067424 */ /* 0x000fe200078e00ff */
[----:B------:R-:W-:Y:S01]  /*0740*/  MOV R7, 0x3ff71547 ;  /* 0x3ff7154700077802 */ /* 0x000fe20000000f00 */
[----:B------:R-:W-:Y:S01]  /*0750*/  UMOV UR4, 0xfefa39ef ;  /* 0xfefa39ef00047882 */ /* 0x000fe20000000000 */
[----:B------:R-:W-:Y:S01]  /*0760*/  UMOV UR5, 0x3fe62e42 ;  /* 0x3fe62e4200057882 */ /* 0x000fe20000000000 */
[----:B------:R-:W-:-:S03]  /*0770*/  FSETP.GEU.FTZ.AND P0, PT, |R5|, 4.1917929649353027344, PT ;  /* 0x4086232b0500780b */ /* 0x000fc60003f1e200 */
        /* <DEDUP_REMOVED lines=37> */
[----:B------:R-:W-:Y:S02]  /*09d0*/  LEA R9, R6, R11, 0x14 ;  /* 0x0000000b06097211 */ /* 0x000fe400078ea0ff */
[----:B------:R-:W-:Y:S01]  /*09e0*/  MOV R8, R10 ;  /* 0x0000000a00087202 */ /* 0x000fe20000000f00 */
[----:B------:R-:W-:Y:S06]  /*09f0*/  @!P0 BRA `(.L_x_3549) ;  /* 0x0000000000348947 */ /* 0x000fec0003800000 */
[----:B------:R-:W-:Y:S01]  /*0a00*/  FSETP.GEU.FTZ.AND P0, PT, |R5|, 4.2275390625, PT ;  /* 0x408748000500780b */ /* 0x000fe20003f1e200 */
[C---:B------:R-:W-:Y:S02]  /*0a10*/  DADD R8, R4.reuse, +INF ;  /* 0x7ff0000004087429 */ /* 0x040fe40000000000 */
[----:B------:R-:W-:-:S08]  /*0a20*/  DSETP.GEU.AND P1, PT, R4, RZ, PT ;  /* 0x000000ff0400722a */ /* 0x000fd00003f2e000 */
[----:B------:R-:W-:Y:S02]  /*0a30*/  FSEL R8, R8, RZ, P1 ;  /* 0x000000ff08087208 */ /* 0x000fe40000800000 */
[----:B------:R-:W-:Y:S01]  /*0a40*/  FSEL R9, R9, RZ, P1 ;  /* 0x000000ff09097208 */ /* 0x000fe20000800000 */
[----:B------:R-:W-:Y:S06]  /*0a50*/  @P0 BRA `(.L_x_3549) ;  /* 0x00000000001c0947 */ /* 0x000fec0003800000 */
[----:B------:R-:W-:Y:S02]  /*0a60*/  LEA.HI R0, R6, R6, RZ, 0x1 ;  /* 0x0000000606007211 */ /* 0x000fe400078f08ff */
[----:B------:R-:W-:Y:S02]  /*0a70*/  MOV R8, RZ ;  /* 0x000000ff00087202 */ /* 0x000fe40000000f00 */
[----:B------:R-:W-:-:S04]  /*0a80*/  SHF.R.S32.HI R5, RZ, 0x1, R0 ;  /* 0x00000001ff057819 */ /* 0x000fc80000011400 */
[----:B------:R-:W-:Y:S01]  /*0a90*/  LEA R11, R5, R11, 0x14 ;  /* 0x0000000b050b7211 */ /* 0x000fe200078ea0ff */
[----:B------:R-:W-:-:S05]  /*0aa0*/  IMAD.IADD R6, R6, 0x1, -R5 ;  /* 0x0000000106067824 */ /* 0x000fca00078e0a05 */
[----:B------:R-:W-:-:S06]  /*0ab0*/  LEA R9, R6, 0x3ff00000, 0x14 ;  /* 0x3ff0000006097811 */ /* 0x000fcc00078ea0ff */
[----:B------:R-:W-:-:S11]  /*0ac0*/  DMUL R8, R10, R8 ;  /* 0x000000080a087228 */ /* 0x000fd60000000000 */
.L_x_3549:
[----:B------:R-:W-:Y:S01]  /*0ad0*/  DADD R4, R8, 1 ;  /* 0x3ff0000008047429 */ /* 0x000fe20000000000 */
[----:B------:R-:W-:Y:S01]  /*0ae0*/  IMAD.MOV.U32 R6, RZ, RZ, 0x1 ;  /* 0x00000001ff067424 */ /* 0x000fe200078e00ff */
        /* <DEDUP_REMOVED lines=15> */
[----:B------:R-:W-:Y:S02]  /*0be0*/  MOV R15, R13 ;  /* 0x0000000d000f7202 */ /* 0x000fe40000000f00 */
[----:B------:R-:W-:-:S07]  /*0bf0*/  MOV R18, 0xc10 ;  /* 0x00000c1000127802 */ /* 0x000fce0000000f00 */
[----:B------:R-:W-:Y:S05]  /*0c00*/  CALL.REL.NOINC `($__internal_2_$__cuda_sm20_div_rn_f64_full) ;  /* 0x0000003800487944 */ /* 0x000fea0003c00000 */
[----:B------:R-:W-:Y:S01]  /*0c10*/  IMAD.MOV.U32 R2, RZ, RZ, R12 ;  /* 0x000000ffff027224 */ /* 0x000fe200078e000c */
[----:B------:R-:W-:-:S07]  /*0c20*/  MOV R3, R13 ;  /* 0x0000000d00037202 */ /* 0x000fce0000000f00 */
.L_x_3548:
[----:B------:R-:W0:Y:S02]  /*0c30*/  LDC.64 R4, c[0x0][0x5e8] ;  /* 0x00017a00ff047b82 */ /* 0x000e240000000a00 */
[----:B0----5:R-:W-:Y:S01]  /*0c40*/  STG.E.64 desc[UR6][R4.64], R2 ;  /* 0x0000000204007986 */ /* 0x021fe2000c101b06 */
[----:B------:R-:W-:Y:S05]  /*0c50*/  EXIT ;  /* 0x000000000000794d */ /* 0x000fea0003800000 */
.L_x_3543:
[----:B------:R-:W0:Y:S01]  /*0c60*/  LDCU UR4, c[0x0][0x380] ;  /* 0x00007000ff0477ac */ /* 0x000e220008000800 */
[----:B------:R-:W-:Y:S01]  /*0c70*/  IADD3 R10, PT, PT, R10, -0x1, RZ ;  /* 0xffffffff0a0a7810 */ /* 0x000fe20007ffe0ff */
[----:B------:R-:W-:Y:S03]  /*0c80*/  BSSY.RECONVERGENT B0, `(.L_x_3550) ;  /* 0x00001c6000007945 */ /* 0x000fe60003800200 */
[----:B------:R-:W-:-:S05]  /*0c90*/  VIMNMX.U32 R19, PT, PT, R10, 0x18, PT ;  /* 0x000000180a137848 */ /* 0x000fca0003fe0000 */
[----:B------:R-:W-:Y:S01]  /*0ca0*/  VIADD R19, R19, 0x1 ;  /* 0x0000000113137836 */ /* 0x000fe20000000000 */
        /* <DEDUP_REMOVED lines=32> */
[----:B------:R-:W-:Y:S01]  /*0eb0*/  IMAD.MOV.U32 R6, RZ, RZ, RZ ;  /* 0x000000ffff067224 */ /* 0x000fe200078e00ff */
        /* <DEDUP_REMOVED lines=19> */
[----:B-1----:R-:W-:-:S05]  /*0ff0*/  SHF.R.U32.HI R7, RZ, UR4, R6 ;  /* 0x00000004ff077c19 */ /* 0x002fca0008011606 */
[----:B------:R-:W-:-:S04]  /*1000*/  IMAD.MOV R3, RZ, RZ, -R7 ;  /* 0x000000ffff037224 */ /* 0x000fc800078e0a07 */
        /* <DEDUP_REMOVED lines=20> */
[----:B------:R-:W-:Y:S01]  /*1150*/  IMAD.MOV.U32 R4, RZ, RZ, RZ ;  /* 0x000000ffff047224 */ /* 0x000fe200078e00ff */
        /* <DEDUP_REMOVED lines=252> */
[----:B------:R-:W-:Y:S01]  /*2120*/  IMAD.MOV.U32 R4, RZ, RZ, RZ ;  /* 0x000000ffff047224 */ /* 0x000fe200078e00ff */
        /* <DEDUP_REMOVED lines=16> */
[----:B------:R-:W-:Y:S02]  /*2230*/  IMAD R2, R5, UR11, R2 ;  /* 0x0000000b05027c24 */ /* 0x000fe4000f8e0202 */
[----:B------:R-:W-:-:S04]  /*2240*/  @P0 IMAD.MOV R8, RZ, RZ, -R4 ;  /* 0x000000ffff080224 */ /* 0x000fc800078e0a04 */
[----:B0-----:R-:W-:-:S04]  /*2250*/  @P0 IMAD R9, R8, R15, R9 ;  /* 0x0000000f08090224 */ /* 0x001fc800078e0209 */
[C---:B-1----:R-:W-:Y:S02]  /*2260*/  @P0 IMAD R21, R9.reuse, R6, R21 ;  /* 0x0000000609150224 */ /* 0x042fe400078e0215 */
[C---:B------:R-:W-:Y:S02]  /*2270*/  @P0 IMAD R0, R9.reuse, R7, R0 ;  /* 0x0000000709000224 */ /* 0x040fe400078e0200 */
[----:B-----5:R-:W-:-:S07]  /*2280*/  @P0 IMAD R2, R9, R14, R2 ;  /* 0x0000000e09020224 */ /* 0x020fce00078e0202 */
.L_x_3552:
[----:B------:R-:W0:Y:S02]  /*2290*/  LDCU.128 UR8, c[0x0][0x5f0] ;  /* 0x0000be00ff0877ac */ /* 0x000e240008000c00 */
[----:B0-----:R-:W-:-:S04]  /*22a0*/  IADD3 R6, P0, PT, R2, UR10, RZ ;  /* 0x0000000a02067c10 */ /* 0x001fc8000ff1e0ff */
[----:B------:R-:W-:-:S05]  /*22b0*/  IADD3.X R7, PT, PT, RZ, UR11, RZ, P0, !PT ;  /* 0x0000000bff077c10 */ /* 0x000fca00087fe4ff */
[----:B------:R-:W2:Y:S01]  /*22c0*/  LDG.E.64 R4, desc[UR6][R6.64] ;  /* 0x0000000606047981 */ /* 0x000ea2000c1e1b00 */
[----:B------:R-:W-:-:S04]  /*22d0*/  IADD3 R2, P0, PT, R0, UR8, RZ ;  /* 0x0000000800027c10 */ /* 0x000fc8000ff1e0ff */
[----:B------:R-:W-:Y:S01]  /*22e0*/  IADD3.X R3, PT, PT, RZ, UR9, RZ, P0, !PT ;  /* 0x00000009ff037c10 */ /* 0x000fe200087fe4ff */
[----:B------:R-:W2:Y:S05]  /*22f0*/  LDCU.128 UR8, c[0x0][0x600] ;  /* 0x0000c000ff0877ac */ /* 0x000eaa0008000c00 */
[----:B------:R-:W5:Y:S01]  /*2300*/  LDG.E.64 R2, desc[UR6][R2.64] ;  /* 0x0000000602027981 */ /* 0x000f62000c1e1b00 */
[----:B------:R-:W-:Y:S01]  /*2310*/  BSSY.RECONVERGENT B1, `(.L_x_3553) ;  /* 0x0000057000017945 */ /* 0x000fe20003800200 */
[----:B--2---:R-:W-:-:S08]  /*2320*/  DMUL R4, R4, UR8 ;  /* 0x0000000804047c28 */ /* 0x004fd00008000000 */
[----:B------:R-:W-:-:S14]  /*2330*/  DSETP.GT.AND P0, PT, R4, UR10, PT ;  /* 0x0000000a04007e2a */ /* 0x000fdc000bf04000 */
[----:B------:R-:W-:Y:S05]  /*2340*/  @P0 BRA `(.L_x_3554) ;  /* 0x00000004004c0947 */ /* 0x000fea0003800000 */
[----:B------:R-:W-:Y:S01]  /*2350*/  IMAD.MOV.U32 R6, RZ, RZ, 0x652b82fe ;  /* 0x652b82feff067424 */ /* 0x000fe200078e00ff */
[----:B------:R-:W-:Y:S01]  /*2360*/  MOV R7, 0x3ff71547 ;  /* 0x3ff7154700077802 */ /* 0x000fe20000000f00 */
        /* <DEDUP_REMOVED lines=52> */
[----:B------:R-:W-:Y:S01]  /*26b0*/  @!P0 IMAD.IADD R6, R6, 0x1, -R5 ;  /* 0x0000000106068824 */ /* 0x000fe200078e0a05 */
[----:B------:R-:W-:-:S04]  /*26c0*/  @!P0 LEA R5, R5, R13, 0x14 ;  /* 0x0000000d05058211 */ /* 0x000fc800078ea0ff */
[----:B------:R-:W-:Y:S01]  /*26d0*/  @!P0 LEA R7, R6, 0x3ff00000, 0x14 ;  /* 0x3ff0000006078811 */ /* 0x000fe200078ea0ff */
[----:B------:R-:W-:-:S06]  /*26e0*/  @!P0 IMAD.MOV.U32 R6, RZ, RZ, RZ ;  /* 0x000000ffff068224 */ /* 0x000fcc00078e00ff */
[----:B------:R-:W-:-:S11]  /*26f0*/  @!P0 DMUL R8, R4, R6 ;  /* 0x0000000604088228 */ /* 0x000fd60000000000 */
.L_x_3556:
[----:B------:R-:W-:Y:S05]  /*2700*/  BSYNC.RECONVERGENT B2 ;  /* 0x0000000000027941 */ /* 0x000fea0003800200 */
.L_x_3555:
[----:B------:R-:W-:Y:S01]  /*2710*/  DADD R4, R8, 1 ;  /* 0x3ff0000008047429 */ /* 0x000fe20000000000 */
[----:B------:R-:W-:Y:S01]  /*2720*/  MOV R6, 0x1 ;  /* 0x0000000100067802 */ /* 0x000fe20000000f00 */
[----:B-----5:R-:W-:Y:S01]  /*2730*/  DMUL R14, R2, R8 ;  /* 0x00000008020e7228 */ /* 0x020fe20000000000 */
        /* <DEDUP_REMOVED lines=19> */
.L_x_3557:
[----:B------:R-:W-:Y:S05]  /*2870*/  BSYNC.RECONVERGENT B2 ;  /* 0x0000000000027941 */ /* 0x000fea0003800200 */
.L_x_3554:
[----:B------:R-:W-:Y:S05]  /*2880*/  BSYNC.RECONVERGENT B1 ;  /* 0x0000000000017941 */ /* 0x000fea0003800200 */
.L_x_3553:
[----:B------:R-:W0:Y:S01]  /*2890*/  LDCU.64 UR4, c[0x0][0x5e8] ;  /* 0x0000bd00ff0477ac */ /* 0x000e220008000a00 */
[----:B------:R-:W-:Y:S01]  /*28a0*/  VIADD R11, R11, 0x80 ;  /* 0x000000800b0b7836 */ /* 0x000fe20000000000 */
[----:B0-----:R-:W-:-:S04]  /*28b0*/  IADD3 R4, P0, PT, R21, UR4, RZ ;  /* 0x0000000415047c10 */ /* 0x001fc8000ff1e0ff */
[----:B------:R-:W-:-:S05]  /*28c0*/  IADD3.X R5, PT, PT, RZ, UR5, RZ, P0, !PT ;  /* 0x00000005ff057c10 */ /* 0x000fca00087fe4ff */
[----:B-----5:R0:W-:Y:S04]  /*28d0*/  STG.E.64 desc[UR6][R4.64], R2 ;  /* 0x0000000204007986 */ /* 0x0201e8000c101b06 */
.L_x_3551:
[----:B------:R-:W-:Y:S05]  /*28e0*/  BSYNC.RECONVERGENT B0 ;  /* 0x0000000000007941 */ /* 0x000fea0003800200 */
.L_x_3550:
[----:B------:R-:W1:Y:S02]  /*28f0*/  LDCU UR4, c[0x0][0x380] ;  /* 0x00007000ff0477ac */ /* 0x000e640008000800 */
[----:B-1----:R-:W-:-:S13]  /*2900*/  ISETP.GE.AND P0, PT, R11, UR4, PT ;  /* 0x000000040b007c0c */ /* 0x002fda000bf06270 */
        /* <DEDUP_REMOVED lines=9> */
[----:B------:R-:W-:-:S05]  /*29a0*/  SHF.R.U32.HI R5, RZ, UR5, R4 ;  /* 0x00000005ff057c19 */ /* 0x000fca0008011604 */
[----:B------:R-:W-:-:S04]  /*29b0*/  IMAD.MOV R2, RZ, RZ, -R5 ;  /* 0x000000ffff027224 */ /* 0x000fc800078e0a05 */
        /* <DEDUP_REMOVED lines=338> */
.L_x_3558:
[----:B------:R-:W0:Y:S01]  /*3ee0*/  LDCU.128 UR8, c[0x0][0x5f0] ;  /* 0x0000be00ff0877ac */ /* 0x000e220008000c00 */
[----:B------:R-:W1:Y:S01]  /*3ef0*/  LDCU.64 UR4, c[0x0][0x5e8] ;  /* 0x0000bd00ff0477ac */ /* 0x000e620008000a00 */
[----:B0-----:R-:W-:-:S04]  /*3f00*/  IADD3 R6, P0, PT, R2, UR10, RZ ;  /* 0x0000000a02067c10 */ /* 0x001fc8000ff1e0ff */
[----:B------:R-:W-:-:S05]  /*3f10*/  IADD3.X R7, PT, PT, RZ, UR11, RZ, P0, !PT ;  /* 0x0000000bff077c10 */ /* 0x000fca00087fe4ff */
[----:B------:R-:W2:Y:S01]  /*3f20*/  LDG.E.64 R4, desc[UR6][R6.64] ;  /* 0x0000000606047981 */ /* 0x000ea2000c1e1b00 */
[----:B------:R-:W-:-:S04]  /*3f30*/  IADD3 R2, P0, PT, R0, UR8, RZ ;  /* 0x0000000800027c10 */ /* 0x000fc8000ff1e0ff */
[----:B------:R-:W-:Y:S01]  /*3f40*/  IADD3.X R3, PT, PT, RZ, UR9, RZ, P0, !PT ;  /* 0x00000009ff037c10 */ /* 0x000fe200087fe4ff */
[----:B------:R-:W2:Y:S05]  /*3f50*/  LDCU.128 UR8, c[0x0][0x600] ;  /* 0x0000c000ff0877ac */ /* 0x000eaa0008000c00 */
[----:B------:R-:W5:Y:S01]  /*3f60*/  LDG.E.64 R2, desc[UR6][R2.64] ;  /* 0x0000000602027981 */ /* 0x000f62000c1e1b00 */
[----:B-1----:R-:W-:Y:S01]  /*3f70*/  IADD3 R10, P1, PT, R11, UR4, RZ ;  /* 0x000000040b0a7c10 */ /* 0x002fe2000ff3e0ff */
[----:B------:R-:W-:Y:S04]  /*3f80*/  BSSY.RECONVERGENT B0, `(.L_x_3559) ;  /* 0x0000058000007945 */ /* 0x000fe80003800200 */
[----:B------:R-:W-:Y:S01]  /*3f90*/  IMAD.X R11, RZ, RZ, UR5, P1 ;  /* 0x00000005ff0b7e24 */ /* 0x000fe200088e06ff */
[----:B--2---:R-:W-:-:S08]  /*3fa0*/  DMUL R4, R4, UR8 ;  /* 0x0000000804047c28 */ /* 0x004fd00008000000 */
[----:B------:R-:W-:-:S14]  /*3fb0*/  DSETP.GT.AND P0, PT, R4, UR10, PT ;  /* 0x0000000a04007e2a */ /* 0x000fdc000bf04000 */
[----:B------:R-:W-:Y:S05]  /*3fc0*/  @P0 BRA `(.L_x_3560) ;  /* 0x00000004004c0947 */ /* 0x000fea0003800000 */
[----:B------:R-:W-:Y:S01]  /*3fd0*/  MOV R6, 0x652b82fe ;  /* 0x652b82fe00067802 */ /* 0x000fe20000000f00 */
[----:B------:R-:W-:Y:S01]  /*3fe0*/  UMOV UR4, 0xfefa39ef ;  /* 0xfefa39ef00047882 */ /* 0x000fe20000000000 */
[----:B------:R-:W-:Y:S01]  /*3ff0*/  MOV R7, 0x3ff71547 ;  /* 0x3ff7154700077802 */ /* 0x000fe20000000f00 */
        /* <DEDUP_REMOVED lines=51> */
[----:B------:R-:W-:Y:S02]  /*4330*/  @!P0 IADD3 R6, PT, PT, R6, -R5, RZ ;  /* 0x8000000506068210 */ /* 0x000fe40007ffe0ff */
[----:B------:R-:W-:Y:S02]  /*4340*/  @!P0 LEA R5, R5, R13, 0x14 ;  /* 0x0000000d05058211 */ /* 0x000fe400078ea0ff */
[----:B------:R-:W-:Y:S02]  /*4350*/  @!P0 LEA R7, R6, 0x3ff00000, 0x14 ;  /* 0x3ff0000006078811 */ /* 0x000fe400078ea0ff */
[----:B------:R-:W-:-:S06]  /*4360*/  @!P0 MOV R6, RZ ;  /* 0x000000ff00068202 */ /* 0x000fcc0000000f00 */
[----:B------:R-:W-:-:S11]  /*4370*/  @!P0 DMUL R8, R4, R6 ;  /* 0x0000000604088228 */ /* 0x000fd60000000000 */
.L_x_3562:
[----:B------:R-:W-:Y:S05]  /*4380*/  BSYNC.RECONVERGENT B1 ;  /* 0x0000000000017941 */ /* 0x000fea0003800200 */
.L_x_3561:
        /* <DEDUP_REMOVED lines=18> */
[----:B------:R-:W-:-:S07]  /*44b0*/  MOV R18, 0x44d0 ;  /* 0x000044d000127802 */ /* 0x000fce0000000f00 */
[----:B------:R-:W-:Y:S05]  /*44c0*/  CALL.REL.NOINC `($__internal_2_$__cuda_sm20_div_rn_f64_full) ;  /* 0x0000000000187944 */ /* 0x000fea0003c00000 */
[----:B------:R-:W-:Y:S02]  /*44d0*/  MOV R2, R12 ;  /* 0x0000000c00027202 */ /* 0x000fe40000000f00 */
[----:B------:R-:W-:-:S07]  /*44e0*/  MOV R3, R13 ;  /* 0x0000000d00037202 */ /* 0x000fce0000000f00 */
.L_x_3563:
[----:B------:R-:W-:Y:S05]  /*44f0*/  BSYNC.RECONVERGENT B1 ;  /* 0x0000000000017941 */ /* 0x000fea0003800200 */
.L_x_3560:
[----:B------:R-:W-:Y:S05]  /*4500*/  BSYNC.RECONVERGENT B0 ;  /* 0x0000000000007941 */ /* 0x000fea0003800200 */
.L_x_3559:
[----:B-----5:R-:W-:Y:S01]  /*4510*/  STG.E.64 desc[UR6][R10.64], R2 ;  /* 0x000000020a007986 */ /* 0x020fe2000c101b06 */
[----:B------:R-:W-:Y:S05]  /*4520*/  EXIT ;  /* 0x000000000000794d */ /* 0x000fea0003800000 */
        .weak           $__internal_2_$__cuda_sm20_div_rn_f64_full
        .type           $__internal_2_$__cuda_sm20_div_rn_f64_full,@function
        .size           $__internal_2_$__cuda_sm20_div_rn_f64_full,(.L_x_7543 - $__internal_2_$__cuda_sm20_div_rn_f64_full)
$__internal_2_$__cuda_sm20_div_rn_f64_full:
[C---:B------:R-:W-:Y:S01]  /*4530*/  FSETP.GEU.AND P0, PT, |R5|.reuse, 1.469367938527859385e-39, PT ;  /* 0x001000000500780b */ /* 0x040fe20003f0e200 */
[----:B------:R-:W-:Y:S01]  /*4540*/  HFMA2 R12, -RZ, RZ, 0, 5.9604644775390625e-08 ;  /* 0x00000001ff0c7431 */ /* 0x000fe200000001ff */
[----:B------:R-:W-:Y:S01]  /*4550*/  LOP3.LUT R2, R5, 0x800fffff, RZ, 0xc0, !PT ;  /* 0x800fffff05027812 */ /* 0x000fe200078ec0ff */
[----:B------:R-:W-:Y:S01]  /*4560*/  IMAD.MOV.U32 R0, RZ, RZ, 0x1ca00000 ;  /* 0x1ca00000ff007424 */ /* 0x000fe200078e00ff */
[----:B------:R-:W-:Y:S01]  /*4570*/  MOV R7, R15 ;  /* 0x0000000f00077202 */ /* 0x000fe20000000f00 */
[----:B------:R-:W-:Y:S01]  /*4580*/  BSSY.RECONVERGENT B3, `(.L_x_3564) ;  /* 0x0000053000037945 */ /* 0x000fe20003800200 */
[----:B------:R-:W-:Y:S01]  /*4590*/  LOP3.LUT R3, R2, 0x3ff00000, RZ, 0xfc, !PT ;  /* 0x3ff0000002037812 */ /* 0x000fe200078efcff */
[----:B------:R-:W-:Y:S01]  /*45a0*/  IMAD.MOV.U32 R2, RZ, RZ, R4 ;  /* 0x000000ffff027224 */ /* 0x000fe200078e0004 */
[C---:B------:R-:W-:Y:S02]  /*45b0*/  FSETP.GEU.AND P2, PT, |R7|.reuse, 1.469367938527859385e-39, PT ;  /* 0x001000000700780b */ /* 0x040fe40003f4e200 */
[----:B------:R-:W-:-:S02]  /*45c0*/  LOP3.LUT R20, R7, 0x7ff00000, RZ, 0xc0, !PT ;  /* 0x7ff0000007147812 */ /* 0x000fc400078ec0ff */
[----:B------:R-:W-:Y:S01]  /*45d0*/  LOP3.LUT R23, R5, 0x7ff00000, RZ, 0xc0, !PT ;  /* 0x7ff0000005177812 */ /* 0x000fe200078ec0ff */
[----:B------:R-:W-:Y:S02]  /*45e0*/  @!P0 DMUL R2, R4, 8.98846567431157953865e+307 ;  /* 0x7fe0000004028828 */ /* 0x000fe40000000000 */
[----:B------:R-:W-:Y:S01]  /*45f0*/  IMAD.MOV.U32 R22, RZ, RZ, R20 ;  /* 0x000000ffff167224 */ /* 0x000fe200078e0014 */
[----:B------:R-:W-:-:S03]  /*4600*/  ISETP.GE.U32.AND P1, PT, R20, R23, PT ;  /* 0x000000171400720c */ /* 0x000fc60003f26070 */
[----:B------:R-:W0:Y:S02]  /*4610*/  MUFU.RCP64H R13, R3 ;  /* 0x00000003000d7308 */ /* 0x000e240000001800 */
[----:B------:R-:W-:Y:S02]  /*4620*/  @!P2 LOP3.LUT R15, R5, 0x7ff00000, RZ, 0xc0, !PT ;  /* 0x7ff00000050fa812 */ /* 0x000fe400078ec0ff */
[----:B------:R-:W-:Y:S02]  /*4630*/  @!P0 LOP3.LUT R23, R3, 0x7ff00000, RZ, 0xc0, !PT ;  /* 0x7ff0000003178812 */ /* 0x000fe400078ec0ff */
[----:B------:R-:W-:Y:S02]  /*4640*/  @!P2 ISETP.GE.U32.AND P3, PT, R20, R15, PT ;  /* 0x0000000f1400a20c */ /* 0x000fe40003f66070 */
[----:B------:R-:W-:Y:S02]  /*4650*/  IADD3 R25, PT, PT, R23, -0x1, RZ ;  /* 0xffffffff17197810 */ /* 0x000fe40007ffe0ff */
[----:B------:R-:W-:-:S04]  /*4660*/  @!P2 SEL R15, R0, 0x63400000, !P3 ;  /* 0x63400000000fa807 */ /* 0x000fc80005800000 */
[----:B------:R-:W-:Y:S01]  /*4670*/  @!P2 LOP3.LUT R16, R15, 0x80000000, R7, 0xf8, !PT ;  /* 0x800000000f10a812 */ /* 0x000fe200078ef807 */
[----:B0-----:R-:W-:-:S03]  /*4680*/  DFMA R8, R12, -R2, 1 ;  /* 0x3ff000000c08742b */ /* 0x001fc60000000802 */
[----:B------:R-:W-:Y:S02]  /*4690*/  @!P2 LOP3.LUT R17, R16, 0x100000, RZ, 0xfc, !PT ;  /* 0x001000001011a812 */ /* 0x000fe400078efcff */
[----:B------:R-:W-:-:S03]  /*46a0*/  @!P2 MOV R16, RZ ;  /* 0x000000ff0010a202 */ /* 0x000fc60000000f00 */
        /* <DEDUP_REMOVED lines=9> */
[----:B------:R-:W-:Y:S01]  /*4740*/  DMUL R12, R14, R8 ;  /* 0x000000080e0c7228 */ /* 0x000fe20000000000 */
[----:B------:R-:W-:-:S04]  /*4750*/  IADD3 R24, PT, PT, R22, -0x1, RZ ;  /* 0xffffffff16187810 */ /* 0x000fc80007ffe0ff */
[----:B------:R-:W-:-:S03]  /*4760*/  ISETP.GT.U32.AND P0, PT, R24, 0x7feffffe, PT ;  /* 0x7feffffe1800780c */ /* 0x000fc60003f04070 */
[----:B------:R-:W-:Y:S01]  /*4770*/  DFMA R16, R12, -R2, R8 ;  /* 0x800000020c10722b */ /* 0x000fe20000000008 */
[----:B------:R-:W-:-:S07]  /*4780*/  ISETP.GT.U32.OR P0, PT, R25, 0x7feffffe, P0 ;  /* 0x7feffffe1900780c */ /* 0x000fce0000704470 */
[----:B------:R-:W-:-:S06]  /*4790*/  DFMA R16, R14, R16, R12 ;  /* 0x000000100e10722b */ /* 0x000fcc000000000c */
[----:B------:R-:W-:Y:S05]  /*47a0*/  @P0 BRA `(.L_x_3565) ;  /* 0x00000000006c0947 */ /* 0x000fea0003800000 */
[----:B------:R-:W-:-:S04]  /*47b0*/  LOP3.LUT R7, R5, 0x7ff00000, RZ, 0xc0, !PT ;  /* 0x7ff0000005077812 */ /* 0x000fc800078ec0ff */
[CC--:B------:R-:W-:Y:S02]  /*47c0*/  VIADDMNMX R6, R20.reuse, -R7.reuse, 0xb9600000, !PT ;  /* 0xb960000014067446 */ /* 0x0c0fe40007800907 */
[----:B------:R-:W-:Y:S02]  /*47d0*/  ISETP.GE.U32.AND P0, PT, R20, R7, PT ;  /* 0x000000071400720c */ /* 0x000fe40003f06070 */
[----:B------:R-:W-:Y:S02]  /*47e0*/  VIMNMX R6, PT, PT, R6, 0x46a00000, PT ;  /* 0x46a0000006067848 */ /* 0x000fe40003fe0100 */
[----:B------:R-:W-:-:S05]  /*47f0*/  SEL R7, R0, 0x63400000, !P0 ;  /* 0x6340000000077807 */ /* 0x000fca0004000000 */
[----:B------:R-:W-:Y:S01]  /*4800*/  IMAD.IADD R0, R6, 0x1, -R7 ;  /* 0x0000000106007824 */ /* 0x000fe200078e0a07 */
[----:B------:R-:W-:-:S04]  /*4810*/  MOV R6, RZ ;  /* 0x000000ff00067202 */ /* 0x000fc80000000f00 */
[----:B------:R-:W-:-:S06]  /*4820*/  IADD3 R7, PT, PT, R0, 0x7fe00000, RZ ;  /* 0x7fe0000000077810 */ /* 0x000fcc0007ffe0ff */
        /* <DEDUP_REMOVED lines=9> */
[----:B------:R-:W-:Y:S01]  /*48c0*/  IADD3 R3, PT, PT, -R0, RZ, RZ ;  /* 0x000000ff00037210 */ /* 0x000fe20007ffe1ff */
[----:B------:R-:W-:Y:S01]  /*48d0*/  DMUL.RP R6, R16, R6 ;  /* 0x0000000610067228 */ /* 0x000fe20000008000 */
[----:B------:R-:W-:-:S06]  /*48e0*/  MOV R2, RZ ;  /* 0x000000ff00027202 */ /* 0x000fcc0000000f00 */
[----:B------:R-:W-:-:S03]  /*48f0*/  DFMA R2, R12, -R2, R16 ;  /* 0x800000020c02722b */ /* 0x000fc60000000010 */
[----:B------:R-:W-:-:S03]  /*4900*/  LOP3.LUT R5, R7, R5, RZ, 0x3c, !PT ;  /* 0x0000000507057212 */ /* 0x000fc600078e3cff */
[----:B------:R-:W-:-:S04]  /*4910*/  IADD3 R2, PT, PT, -R0, -0x43300000, RZ ;  /* 0xbcd0000000027810 */ /* 0x000fc80007ffe1ff */
[----:B------:R-:W-:-:S04]  /*4920*/  FSETP.NEU.AND P0, PT, |R3|, R2, PT ;  /* 0x000000020300720b */ /* 0x000fc80003f0d200 */
[----:B------:R-:W-:Y:S02]  /*4930*/  FSEL R12, R6, R12, !P0 ;  /* 0x0000000c060c7208 */ /* 0x000fe40004000000 */
[----:B------:R-:W-:Y:S01]  /*4940*/  FSEL R13, R5, R13, !P0 ;  /* 0x0000000d050d7208 */ /* 0x000fe20004000000 */
[----:B------:R-:W-:Y:S06]  /*4950*/  BRA `(.L_x_3566) ;  /* 0x0000000000547947 */ /* 0x000fec0003800000 */
.L_x_3565:
        /* <DEDUP_REMOVED lines=11> */
[----:B------:R-:W-:Y:S02]  /*4a10*/  @P0 LOP3.LUT R0, R13, 0x7ff00000, RZ, 0xfc, !PT ;  /* 0x7ff000000d000812 */ /* 0x000fe400078efcff */
[----:B------:R-:W-:Y:S01]  /*4a20*/  @!P0 MOV R12, RZ ;  /* 0x000000ff000c8202 */ /* 0x000fe20000000f00 */
[----:B------:R-:W-:Y:S01]  /*4a30*/  @P0 IMAD.MOV.U32 R12, RZ, RZ, RZ ;  /* 0x000000ffff0c0224 */ /* 0x000fe200078e00ff */
[----:B------:R-:W-:Y:S01]  /*4a40*/  @P0 MOV R13, R0 ;  /* 0x00000000000d0202 */ /* 0x000fe20000000f00 */
[----:B------:R-:W-:Y:S06]  /*4a50*/  BRA `(.L_x_3566) ;  /* 0x0000000000147947 */ /* 0x000fec0003800000 */
.L_x_3568:
[----:B------:R-:W-:Y:S02]  /*4a60*/  LOP3.LUT R13, R5, 0x80000, RZ, 0xfc, !PT ;  /* 0x00080000050d7812 */ /* 0x000fe400078efcff */
[----:B------:R-:W-:Y:S01]  /*4a70*/  MOV R12, R4 ;  /* 0x00000004000c7202 */ /* 0x000fe20000000f00 */
[----:B------:R-:W-:Y:S06]  /*4a80*/  BRA `(.L_x_3566) ;  /* 0x0000000000087947 */ /* 0x000fec0003800000 */
.L_x_3567:
[----:B------:R-:W-:Y:S01]  /*4a90*/  LOP3.LUT R13, R7, 0x80000, RZ, 0xfc, !PT ;  /* 0x00080000070d7812 */ /* 0x000fe200078efcff */
[----:B------:R-:W-:-:S07]  /*4aa0*/  IMAD.MOV.U32 R12, RZ, RZ, R6 ;  /* 0x000000ffff0c7224 */ /* 0x000fce00078e0006 */
.L_x_3566:
[----:B------:R-:W-:Y:S05]  /*4ab0*/  BSYNC.RECONVERGENT B3 ;  /* 0x0000000000037941 */ /* 0x000fea0003800200 */
.L_x_3564:
[----:B------:R-:W-:Y:S01]  /*4ac0*/  HFMA2 R3, -RZ, RZ, 0, 0 ;  /* 0x00000000ff037431 */ /* 0x000fe200000001ff */
[----:B------:R-:W-:-:S04]  /*4ad0*/  MOV R2, R18 ;  /* 0x0000001200027202 */ /* 0x000fc80000000f00 */
[----:B------:R-:W-:Y:S05]  /*4ae0*/  RET.REL.NODEC R2 `(_ZN2at6native18elementwise_kernelILi128ELi2EZNS0_22gpu_kernel_impl_nocastIZZZNS0_65_GLOBAL__N__cd49fe81_27_ActivationSoftplusKernel_cu_9e10b42f_310024softplus_backward_kernelERNS_18TensorIteratorBaseERKN3c106ScalarES9_ENKUlvE_clEvENKUlvE_clEvEUlddE_EEvS5_RKT_EUliE_EEviT1_) ;  /* 0xffffffb402447950 */ /* 0x000fea0003c3ffff */
.L_x_3569:
        /* <DEDUP_REMOVED lines=9> */
.L_x_7543:


//--------------------- .text._ZN2at6native27unrolled_elementwise_kernelIZZZNS0_65_GLOBAL__N__cd49fe81_27_ActivationSoftplusKernel_cu_9e10b42f_310024softplus_backward_kernelERNS_18TensorIteratorBaseERKN3c106ScalarES8_ENKUlvE_clEvENKUlvE_clEvEUlddE_St5arrayIPcLm3EELi4E23TrivialOffsetCalculatorILi2EjESF_ILi1EjENS0_6memory15LoadWithoutCastENSI_16StoreWithoutCastEEEviT_T0_T2_T3_T4_T5_ --------------------------
	.section	.text._ZN2at6native27unrolled_elementwise_kernelIZZZNS0_65_GLOBAL__N__cd49fe81_27_ActivationSoftplusKernel_cu_9e10b42f_310024softplus_backward_kernelERNS_18TensorIteratorBaseERKN3c106ScalarES8_ENKUlvE_clEvENKUlvE_clEvEUlddE_St5arrayIPcLm3EELi4E23TrivialOffsetCalculatorILi2EjESF_ILi1EjENS0_6memory15LoadWithoutCastENSI_16StoreWithoutCastEEEviT_T0_T2_T3_T4_T5_,"ax",@progbits
	.align	128
        .global         _ZN2at6native27unrolled_elementwise_kernelIZZZNS0_65_GLOBAL__N__cd49fe81_27_ActivationSoftplusKernel_cu_9e10b42f_310024softplus_backward_kernelERNS_18TensorIteratorBaseERKN3c106ScalarES8_ENKUlvE_clEvENKUlvE_clEvEUlddE_St5arrayIPcLm3EELi4E23TrivialOffsetCalculatorILi2EjESF_ILi1EjENS0_6memory15LoadWithoutCastENSI_16StoreWithoutCastEEEviT_T0_T2_T3_T4_T5_
        .type           _ZN2at6native27unrolled_elementwise_kernelIZZZNS0_65_GLOBAL__N__cd49fe81_27_ActivationSoftplusKernel_cu_9e10b42f_310024softplus_backward_kernelERNS_18TensorIteratorBaseERKN3c106ScalarES8_ENKUlvE_clEvENKUlvE_clEvEUlddE_St5arrayIPcLm3EELi4E23TrivialOffsetCalculatorILi2EjESF_ILi1EjENS0_6memory15LoadWithoutCastENSI_16StoreWithoutCastEEEviT_T0_T2_T3_T4_T5_,@function
        .size           _ZN2at6native27unrolled_elementwise_kernelIZZZNS0_65_GLOBAL__N__cd49fe81_27_ActivationSoftplusKernel_cu_9e10b42f_310024softplus_backward_kernelERNS_18TensorIteratorBaseERKN3c106ScalarES8_ENKUlvE_clEvENKUlvE_clEvEUlddE_St5arrayIPcLm3EELi4E23TrivialOffsetCalculatorILi2EjESF_ILi1EjENS0_6memory15LoadWithoutCastENSI_16StoreWithoutCastEEEviT_T0_T2_T3_T4_T5_,(.L_x_7544 - _ZN2at6native27unrolled_elementwise_kernelIZZZNS0_65_GLOBAL__N__cd49fe81_27_ActivationSoftplusKernel_cu_9e10b42f_310024softplus_backward_kernelERNS_18TensorIteratorBaseERKN3c106ScalarES8_ENKUlvE_clEvENKUlvE_clEvEUlddE_St5arrayIPcLm3EELi4E23TrivialOffsetCalculatorILi2EjESF_ILi1EjENS0_6memory15LoadWithoutCastENSI_16StoreWithoutCastEEEviT_T0_T2_T3_T4_T5_)
        .other          _ZN2at6native27unrolled_elementwise_kernelIZZZNS0_65_GLOBAL__N__cd49fe81_27_ActivationSoftplusKernel_cu_9e10b42f_310024softplus_backward_kernelERNS_18TensorIteratorBaseERKN3c106ScalarES8_ENKUlvE_clEvENKUlvE_clEvEUlddE_St5arrayIPcLm3EELi4E23TrivialOffsetCalculatorILi2EjESF_ILi1EjENS0_6memory15LoadWithoutCastENSI_16StoreWithoutCastEEEviT_T0_T2_T3_T4_T5_,@"STO_CUDA_ENTRY STV_DEFAULT"
_ZN2at6native27unrolled_elementwise_kernelIZZZNS0_65_GLOBAL__N__cd49fe81_27_ActivationSoftplusKernel_cu_9e10b42f_310024softplus_backward_kernelERNS_18TensorIteratorBaseERKN3c106ScalarES8_ENKUlvE_clEvENKUlvE_clEvEUlddE_St5arrayIPcLm3EELi4E23TrivialOffsetCalculatorILi2EjESF_ILi1EjENS0_6memory15LoadWithoutCastENSI_16StoreWithoutCastEEEviT_T0_T2_T3_T4_T5_:
.text._ZN2at6native27unrolled_elementwise_kernelIZZZNS0_65_GLOBAL__N__cd49fe81_27_ActivationSoftplusKernel_cu_9e10b42f_310024softplus_backward_kernelERNS_18TensorIteratorBaseERKN3c106ScalarES8_ENKUlvE_clEvENKUlvE_clEvEUlddE_St5arrayIPcLm3EELi4E23TrivialOffsetCalculatorILi2EjESF_ILi1EjENS0_6memory15LoadWithoutCastENSI_16StoreWithoutCastEEEviT_T0_T2_T3_T4_T5_:
[----:B------:R-:W-:Y:S01]  /*0000*/  LDC R1, c[0x0][0x37c] ;  /* 0x0000df00ff017b82 */ /* 0x000fe20000000800 */
[----:B------:R-:W0:Y:S07]  /*0010*/  S2R R2, SR_CTAID.X ;  /* 0x0000000000027919 */ /* 0x000e2e0000002500 */
[----:B------:R-:W0:Y:S01]  /*0020*/  LDC R3, c[0x0][0x380] ;  /* 0x0000e000ff037b82 */ /* 0x000e220000000800 */
[----:B------:R-:W1:Y:S01]  /*0030*/  LDCU.64 UR4, c[0x0][0x358] ;  /* 0x00006b00ff0477ac */ /* 0x000e620008000a00 */
[----:B------:R-:W-:Y:S01]  /*0040*/  CS2R R16, SRZ ;  /* 0x0000000000107805 */ /* 0x000fe2000001ff00 */
[----:B------:R-:W2:Y:S01]  /*0050*/  S2R R0, SR_TID.X ;  /* 0x0000000000007919 */ /* 0x000ea20000002100 */
[----:B------:R-:W-:-:S02]  /*0060*/  CS2R R18, SRZ ;  /* 0x0000000000127805 */ /* 0x000fc4000001ff00 */
[----:B------:R-:W-:Y:S01]  /*0070*/  CS2R R20, SRZ ;  /* 0x0000000000147805 */ /* 0x000fe2000001ff00 */
[----:B0-----:R-:W-:Y:S02]  /*0080*/  IMAD R3, R2, -0x200, R3 ;  /* 0xfffffe0002037824 */ /* 0x001fe400078e0203 */
[----:B--2---:R-:W-:-:S03]  /*0090*/  IMAD.MOV.U32 R4, RZ, RZ, R0 ;  /* 0x000000ffff047224 */ /* 0x004fc600078e0000 */
[----:B------:R-:W-:-:S13]  /*00a0*/  ISETP.GE.AND P0, PT, R0, R3, PT ;  /* 0x000000030000720c */ /* 0x000fda0003f06270 */
[----:B------:R-:W-:Y:S01]  /*00b0*/  @!P0 VIADD R0, R4, 0x80 ;  /* 0x0000008004008836 */ /* 0x000fe20000000000 */
[----:B------:R-:W0:Y:S01]  /*00c0*/  @!P0 LDC.64 R26, c[0x0][0x3a8] ;  /* 0x0000ea00ff1a8b82 */ /* 0x000e220000000a00 */
[----:B------:R-:W-:-:S03]  /*00d0*/  @!P0 IMAD R15, R2, 0x200, R4 ;  /* 0x00000200020f8824 */ /* 0x000fc600078e0204 */
[----:B------:R-:W-:-:S04]  /*00e0*/  ISETP.GE.AND P1, PT, R0, R3, PT ;  /* 0x000000030000720c */ /* 0x000fc80003f26270 */
[----:B------:R-:W2:Y:S09]  /*00f0*/  @!P0 LDC.64 R30, c[0x0][0x3b0] ;  /* 0x0000ec00ff1e8b82 */ /* 0x000eb20000000a00 */
[----:B------:R-:W-:Y:S01]  /*0100*/  @!P1 IMAD R29, R2, 0x200, R0 ;  /* 0x00000200021d9824 */ /* 0x000fe200078e0200 */
[----:B------:R-:W3:Y:S01]  /*0110*/  @!P1 LDC.64 R12, c[0x0][0x3a8] ;  /* 0x0000ea00ff0c9b82 */ /* 0x000ee20000000a00 */
[----:B------:R-:W-:-:S05]  /*0120*/  @!P1 VIADD R0, R0, 0x80 ;  /* 0x0000008000009836 */ /* 0x000fca0000000000 */
[----:B------:R-:W-:Y:S01]  /*0130*/  ISETP.GE.AND P3, PT, R0, R3, PT ;  /* 0x000000030000720c */ /* 0x000fe20003f66270 */
[C---:B0-----:R-:W-:Y:S01]  /*0140*/  @!P0 IMAD.WIDE.U32 R26, R15.reuse, 0x8, R26 ;  /* 0x000000080f1a8825 */ /* 0x041fe200078e001a */
[----:B------:R-:W0:Y:S04]  /*0150*/  @!P1 LDC.64 R22, c[0x0][0x3b0] ;  /* 0x0000ec00ff169b82 */ /* 0x000e280000000a00 */
[----:B-1----:R1:W5:Y:S01]  /*0160*/  @!P0 LDG.E.64 R18, desc[UR4][R26.64] ;  /* 0x000000041a128981 */ /* 0x002362000c1e1b00 */
[----:B--2---:R-:W-:-:S06]  /*0170*/  @!P0 IMAD.WIDE.U32 R30, R15, 0x8, R30 ;  /* 0x000000080f1e8825 */ /* 0x004fcc00078e001e */
[----:B------:R-:W-:Y:S01]  /*0180*/  @!P3 IMAD R5, R2, 0x200, R0 ;  /* 0x000002000205b824 */ /* 0x000fe200078e0200 */
[----:B------:R-:W2:Y:S01]  /*0190*/  @!P3 LDC.64 R10, c[0x0][0x3b0] ;  /* 0x0000ec00ff0abb82 */ /* 0x000ea20000000a00 */
[----:B------:R-:W-:Y:S02]  /*01a0*/  @!P3 VIADD R0, R0, 0x80 ;  /* 0x000000800000b836 */ /* 0x000fe40000000000 */
[----:B---3--:R-:W-:-:S05]  /*01b0*/  @!P1 IMAD.WIDE.U32 R32, R29, 0x8, R12 ;  /* 0x000000081d209825 */ /* 0x008fca00078e000c */
[----:B------:R-:W3:Y:S01]  /*01c0*/  @!P3 LDC.64 R24, c[0x0][0x3a8] ;  /* 0x0000ea00ff18bb82 */ /* 0x000ee20000000a00 */
[----:B------:R-:W-:Y:S02]  /*01d0*/  ISETP.GE.AND P2, PT, R0, R3, PT ;  /* 0x000000030000720c */ /* 0x000fe40003f46270 */
[----:B------:R-:W-:Y:S01]  /*01e0*/  CS2R R14, SRZ ;  /* 0x00000000000e7805 */ /* 0x000fe2000001ff00 */
[----:B0-----:R-:W-:Y:S01]  /*01f0*/  @!P1 IMAD.WIDE.U32 R22, R29, 0x8, R22 ;  /* 0x000000081d169825 */ /* 0x001fe200078e0016 */
[----:B------:R-:W-:Y:S01]  /*0200*/  CS2R R12, SRZ ;  /* 0x00000000000c7805 */ /* 0x000fe2000001ff00 */
[----:B------:R1:W5:Y:S04]  /*0210*/  @!P1 LDG.E.64 R16, desc[UR4][R32.64] ;  /* 0x0000000420109981 */ /* 0x000368000c1e1b00 */
[----:B------:R1:W5:Y:S04]  /*0220*/  @!P1 LDG.E.64 R14, desc[UR4][R22.64] ;  /* 0x00000004160e9981 */ /* 0x000368000c1e1b00 */
[----:B------:R-:W0:Y:S01]  /*0230*/  @!P2 LDC.64 R8, c[0x0][0x3a8] ;  /* 0x0000ea00ff08ab82 */ /* 0x000e220000000a00 */
[----:B------:R1:W5:Y:S07]  /*0240*/  @!P0 LDG.E.64 R20, desc[UR4][R30.64] ;  /* 0x000000041e148981 */ /* 0x00036e000c1e1b00 */
[----:B------:R-:W4:Y:S01]  /*0250*/  @!P2 LDC.64 R6, c[0x0][0x3b0] ;  /* 0x0000ec00ff06ab82 */ /* 0x000f220000000a00 */
[----:B------:R-:W-:-:S02]  /*0260*/  @!P2 IMAD R37, R2, 0x200, R0 ;  /* 0x000002000225a824 */ /* 0x000fc400078e0200 */
[----:B--2---:R-:W-:Y:S01]  /*0270*/  @!P3 IMAD.WIDE.U32 R28, R5, 0x8, R10 ;  /* 0x00000008051cb825 */ /* 0x004fe200078e000a */
[----:B------:R-:W-:-:S03]  /*0280*/  CS2R R10, SRZ ;  /* 0x00000000000a7805 */ /* 0x000fc6000001ff00 */
[----:B---3--:R-:W-:-:S03]  /*0290*/  @!P3 IMAD.WIDE.U32 R24, R5, 0x8, R24 ;  /* 0x000000080518b825 */ /* 0x008fc600078e0018 */
[----:B------:R1:W5:Y:S04]  /*02a0*/  @!P3 LDG.E.64 R10, desc[UR4][R28.64] ;  /* 0x000000041c0ab981 */ /* 0x000368000c1e1b00 */
[----:B------:R1:W5:Y:S01]  /*02b0*/  @!P3 LDG.E.64 R12, desc[UR4][R24.64] ;  /* 0x00000004180cb981 */ /* 0x000362000c1e1b00 */
[----:B0-----:R-:W-:Y:S01]  /*02c0*/  @!P2 IMAD.WIDE.U32 R34, R37, 0x8, R8 ;  /* 0x000000082522a825 */ /* 0x001fe200078e0008 */
[----:B------:R-:W-:-:S06]  /*02d0*/  CS2R R8, SRZ ;  /* 0x0000000000087805 */ /* 0x000fcc000001ff00 */
[----:B------:R1:W5:Y:S01]  /*02e0*/  @!P2 LDG.E.64 R8, desc[UR4][R34.64] ;  /* 0x000000042208a981 */ /* 0x000362000c1e1b00 */
[----:B----4-:R-:W-:Y:S01]  /*02f0*/  @!P2 IMAD.WIDE.U32 R36, R37, 0x8, R6 ;  /* 0x000000082524a825 */ /* 0x010fe200078e0006 */
[----:B------:R-:W-:-:S06]  /*0300*/  CS2R R6, SRZ ;  /* 0x0000000000067805 */ /* 0x000fcc000001ff00 */
[----:B------:R1:W5:Y:S01]  /*0310*/  @!P2 LDG.E.64 R6, desc[UR4][R36.64] ;  /* 0x000000042406a981 */ /* 0x000362000c1e1b00 */
[----:B------:R-:W-:Y:S01]  /*0320*/  ISETP.GE.AND P0, PT, R4, R3, PT ;  /* 0x000000030400720c */ /* 0x000fe20003f06270 */
[----:B------:R-:W-:-:S12]  /*0330*/  BSSY.RECONVERGENT B0, `(.L_x_3570) ;  /* 0x000005b000007945 */ /* 0x000fd80003800200 */
[----:B-1----:R-:W-:Y:S05]  /*0340*/  @P0 BRA `(.L_x_3571) ;  /* 0x0000000400640947 */ /* 0x002fea0003800000 */
[----:B------:R-:W0:Y:S01]  /*0350*/  LDCU.64 UR6, c[0x0][0x388] ;  /* 0x00007100ff0677ac */ /* 0x000e220008000a00 */
[----:B------:R-:W1:Y:S01]  /*0360*/  LDCU.64 UR8, c[0x0][0x390] ;  /* 0x00007200ff0877ac */ /* 0x000e620008000a00 */
[----:B0----5:R-:W-:-:S08]  /*0370*/  DMUL R20, R20, UR6 ;  /* 0x0000000614147c28 */ /* 0x021fd00008000000 */
[----:B-1----:R-:W-:-:S14]  /*0380*/  DSETP.GT.AND P0, PT, R20, UR8, PT ;  /* 0x0000000814007e2a */ /* 0x002fdc000bf04000 */
        /* <DEDUP_REMOVED lines=55> */
[----:B------:R-:W-:Y:S02]  /*0700*/  @!P0 IMAD.IADD R22, R22, 0x1, -R21 ;  /* 0x0000000116168824 */ /* 0x000fe400078e0a15 */
[----:B------:R-:W-:-:S03]  /*0710*/  @!P0 IMAD R21, R21, 0x100000, R27 ;  /* 0x0010000015158824 */ /* 0x000fc600078e021b */
[----:B------:R-:W-:Y:S01]  /*0720*/  @!P0 LEA R23, R22, 0x3ff00000, 0x14 ;  /* 0x3ff0000016178811 */ /* 0x000fe200078ea0ff */
[----:B------:R-:W-:-:S06]  /*0730*/  @!P0 IMAD.MOV.U32 R22, RZ, RZ, RZ ;  /* 0x000000ffff168224 */ /* 0x000fcc00078e00ff */
[----:B------:R-:W-:-:S11]  /*0740*/  @!P0 DMUL R24, R20, R22 ;  /* 0x0000001614188228 */ /* 0x000fd60000000000 */
.L_x_3573:
[----:B------:R-:W-:Y:S05]  /*0750*/  BSYNC.RECONVERGENT B1 ;  /* 0x0000000000017941 */ /* 0x000fea0003800200 */
.L_x_3572:
[----:B------:R-:W-:Y:S01]  /*0760*/  DADD R20, R24, 1 ;  /* 0x3ff0000018147429 */ /* 0x000fe20000000000 */
[----:B------:R-:W-:Y:S01]  /*0770*/  IMAD.MOV.U32 R22, RZ, RZ, 0x1 ;  /* 0x00000001ff167424 */ /* 0x000fe200078e00ff */
[----:B------:R-:W-:Y:S01]  /*0780*/  DMUL R24, R18, R24 ;  /* 0x0000001812187228 */ /* 0x000fe20000000000 */
        /* <DEDUP_REMOVED lines=15> */
[----:B------:R-:W-:Y:S02]  /*0880*/  MOV R23, R21 ;  /* 0x0000001500177202 */ /* 0x000fe40000000f00 */
[----:B------:R-:W-:-:S07]  /*0890*/  MOV R0, 0x8b0 ;  /* 0x000008b000007802 */ /* 0x000fce0000000f00 */
[----:B------:R-:W-:Y:S05]  /*08a0*/  CALL.REL.NOINC `($__internal_3_$__cuda_sm20_div_rn_f64_full) ;  /* 0x0000001000fc7944 */ /* 0x000fea0003c00000 */
[----:B------:R-:W-:Y:S02]  /*08b0*/  IMAD.MOV.U32 R18, RZ, RZ, R28 ;  /* 0x000000ffff127224 */ /* 0x000fe400078e001c */
[----:B------:R-:W-:-:S07]  /*08c0*/  IMAD.MOV.U32 R19, RZ, RZ, R29 ;  /* 0x000000ffff137224 */ /* 0x000fce00078e001d */
.L_x_3574:
[----:B------:R-:W-:Y:S05]  /*08d0*/  BSYNC.RECONVERGENT B1 ;  /* 0x0000000000017941 */ /* 0x000fea0003800200 */
.L_x_3571:
[----:B------:R-:W-:Y:S05]  /*08e0*/  BSYNC.RECONVERGENT B0 ;  /* 0x0000000000007941 */ /* 0x000fea0003800200 */
.L_x_3570:
[----:B------:R-:W-:Y:S01]  /*08f0*/  VIADD R34, R4, 0x80 ;  /* 0x0000008004227836 */ /* 0x000fe20000000000 */
[----:B------:R-:W-:Y:S04]  /*0900*/  BSSY.RECONVERGENT B0, `(.L_x_3575) ;  /* 0x000005c000007945 */ /* 0x000fe80003800200 */
[----:B------:R-:W-:-:S13]  /*0910*/  ISETP.GE.AND P0, PT, R34, R3, PT ;  /* 0x000000032200720c */ /* 0x000fda0003f06270 */
[----:B------:R-:W-:Y:S05]  /*0920*/  @P0 BRA `(.L_x_3576) ;  /* 0x0000000400640947 */ /* 0x000fea0003800000 */
        /* <DEDUP_REMOVED lines=64> */
.L_x_3578:
[----:B------:R-:W-:Y:S05]  /*0d30*/  BSYNC.RECONVERGENT B1 ;  /* 0x0000000000017941 */ /* 0x000fea0003800200 */
.L_x_3577:
        /* <DEDUP_REMOVED lines=20> */
[----:B------:R-:W-:Y:S05]  /*0e80*/  CALL.REL.NOINC `($__internal_3_$__cuda_sm20_div_rn_f64_full) ;  /* 0x0000000c00847944 */ /* 0x000fea0003c00000 */
[----:B------:R-:W-:Y:S01]  /*0e90*/  IMAD.MOV.U32 R16, RZ, RZ, R28 ;  /* 0x000000ffff107224 */ /* 0x000fe200078e001c */
[----:B------:R-:W-:-:S07]  /*0ea0*/  MOV R17, R29 ;  /* 0x0000001d00117202 */ /* 0x000fce0000000f00 */
.L_x_3579:
[----:B------:R-:W-:Y:S05]  /*0eb0*/  BSYNC.RECONVERGENT B1 ;  /* 0x0000000000017941 */ /* 0x000fea0003800200 */
.L_x_3576:
[----:B------:R-:W-:Y:S05]  /*0ec0*/  BSYNC.RECONVERGENT B0 ;  /* 0x0000000000007941 */ /* 0x000fea0003800200 */
.L_x_3575:
        /* <DEDUP_REMOVED lines=65> */
[----:B------:R-:W-:Y:S01]  /*12e0*/  @!P0 LEA R15, R14, 0x3ff00000, 0x14 ;  /* 0x3ff000000e0f8811 */ /* 0x000fe200078ea0ff */
[----:B------:R-:W-:-:S06]  /*12f0*/  @!P0 IMAD.MOV.U32 R14, RZ, RZ, RZ ;  /* 0x000000ffff0e8224 */ /* 0x000fcc00078e00ff */
[----:B------:R-:W-:-:S11]  /*1300*/  @!P0 DMUL R20, R10, R14 ;  /* 0x0000000e0a148228 */ /* 0x000fd60000000000 */
.L_x_3583:
[----:B------:R-:W-:Y:S05]  /*1310*/  BSYNC.RECONVERGENT B1 ;  /* 0x0000000000017941 */ /* 0x000fea0003800200 */
.L_x_3582:
        /* <DEDUP_REMOVED lines=21> */
[----:B------:R-:W-:Y:S02]  /*1470*/  IMAD.MOV.U32 R12, RZ, RZ, R28 ;  /* 0x000000ffff0c7224 */ /* 0x000fe400078e001c */
[----:B------:R-:W-:-:S07]  /*1480*/  IMAD.MOV.U32 R13, RZ, RZ, R29 ;  /* 0x000000ffff0d7224 */ /* 0x000fce00078e001d */
.L_x_3584:
[----:B------:R-:W-:Y:S05]  /*1490*/  BSYNC.RECONVERGENT B1 ;  /* 0x0000000000017941 */ /* 0x000fea0003800200 */
.L_x_3581:
[----:B------:R-:W-:Y:S05]  /*14a0*/  BSYNC.RECONVERGENT B0 ;  /* 0x0000000000007941 */ /* 0x000fea0003800200 */
.L_x_3580:
        /* <DEDUP_REMOVED lines=65> */
[----:B------:R-:W-:Y:S02]  /*18c0*/  @!P0 LEA R11, R10, 0x3ff00000, 0x14 ;  /* 0x3ff000000a0b8811 */ /* 0x000fe400078ea0ff */
[----:B------:R-:W-:-:S06]  /*18d0*/  @!P0 MOV R10, RZ ;  /* 0x000000ff000a8202 */ /* 0x000fcc0000000f00 */
[----:B------:R-:W-:-:S11]  /*18e0*/  @!P0 DMUL R14, R6, R10 ;  /* 0x0000000a060e8228 */ /* 0x000fd60000000000 */
.L_x_3588:
[----:B------:R-:W-:Y:S05]  /*18f0*/  BSYNC.RECONVERGENT B1 ;  /* 0x0000000000017941 */ /* 0x000fea0003800200 */
.L_x_3587:
        /* <DEDUP_REMOVED lines=23> */
.L_x_3589:
[----:B------:R-:W-:Y:S05]  /*1a70*/  BSYNC.RECONVERGENT B1 ;  /* 0x0000000000017941 */ /* 0x000fea0003800200 */
.L_x_3586:
[----:B------:R-:W-:Y:S05]  /*1a80*/  BSYNC.RECONVERGENT B0 ;  /* 0x0000000000007941 */ /* 0x000fea0003800200 */
.L_x_3585:
[----:B------:R-:W-:Y:S01]  /*1a90*/  ISETP.GE.AND P0, PT, R4, R3, PT ;  /* 0x000000030400720c */ /* 0x000fe20003f06270 */
[----:B------:R-:W-:Y:S04]  /*1aa0*/  BSSY.RECONVERGENT B0, `(.L_x_3590) ;  /* 0x0000017000007945 */ /* 0x000fe80003800200 */
[----:B------:R-:W-:Y:S08]  /*1ab0*/  BSSY.RELIABLE B1, `(.L_x_3591) ;  /* 0x000000f000017945 */ /* 0x000ff00003800100 */
[----:B------:R-:W-:Y:S05]  /*1ac0*/  @P0 BRA `(.L_x_3592) ;  /* 0x0000000000340947 */ /* 0x000fea0003800000 */
[----:B-----5:R-:W0:Y:S01]  /*1ad0*/  LDC.64 R6, c[0x0][0x3a0] ;  /* 0x0000e800ff067b82 */ /* 0x020e220000000a00 */
[----:B------:R-:W-:Y:S02]  /*1ae0*/  IMAD R5, R2, 0x200, R4 ;  /* 0x0000020002057824 */ /* 0x000fe400078e0204 */
[----:B------:R-:W-:-:S05]  /*1af0*/  IMAD.MOV.U32 R4, RZ, RZ, R34 ;  /* 0x000000ffff047224 */ /* 0x000fca00078e0022 */
[----:B------:R-:W-:-:S13]  /*1b00*/  ISETP.GE.AND P0, PT, R4, R3, PT ;  /* 0x000000030400720c */ /* 0x000fda0003f06270 */
[----:B------:R-:W-:Y:S05]  /*1b10*/  @P0 BREAK.RELIABLE B1 ;  /* 0x0000000000010942 */ /* 0x000fea0003800100 */
[----:B0-----:R-:W-:-:S05]  /*1b20*/  IMAD.WIDE.U32 R6, R5, 0x8, R6 ;  /* 0x0000000805067825 */ /* 0x001fca00078e0006 */
[----:B------:R0:W-:Y:S01]  /*1b30*/  STG.E.64 desc[UR4][R6.64], R18 ;  /* 0x0000001206007986 */ /* 0x0001e2000c101b04 */
[----:B------:R-:W-:Y:S05]  /*1b40*/  @P0 BRA `(.L_x_3593) ;  /* 0x0000000000300947 */ /* 0x000fea0003800000 */
[----:B0-----:R-:W0:Y:S01]  /*1b50*/  LDC.64 R6, c[0x0][0x3a0] ;  /* 0x0000e800ff067b82 */ /* 0x001e220000000a00 */
[----:B------:R-:W-:Y:S01]  /*1b60*/  IMAD R5, R2, 0x200, R4 ;  /* 0x0000020002057824 */ /* 0x000fe200078e0204 */
[----:B------:R-:W-:-:S03]  /*1b70*/  IADD3 R4, PT, PT, R4, 0x80, RZ ;  /* 0x0000008004047810 */ /* 0x000fc60007ffe0ff */
[----:B0-----:R-:W-:-:S05]  /*1b80*/  IMAD.WIDE.U32 R6, R5, 0x8, R6 ;  /* 0x0000000805067825 */ /* 0x001fca00078e0006 */
[----:B------:R0:W-:Y:S02]  /*1b90*/  STG.E.64 desc[UR4][R6.64], R16 ;  /* 0x0000001006007986 */ /* 0x0001e4000c101b04 */
.L_x_3592:
[----:B------:R-:W-:Y:S05]  /*1ba0*/  BSYNC.RELIABLE B1 ;  /* 0x0000000000017941 */ /* 0x000fea0003800100 */
.L_x_3591:
[----:B------:R-:W-:-:S13]  /*1bb0*/  ISETP.GE.AND P0, PT, R4, R3, PT ;  /* 0x000000030400720c */ /* 0x000fda0003f06270 */
[----:B0----5:R-:W0:Y:S01]  /*1bc0*/  @!P0 LDC.64 R6, c[0x0][0x3a0] ;  /* 0x0000e800ff068b82 */ /* 0x021e220000000a00 */
[----:B------:R-:W-:Y:S02]  /*1bd0*/  @!P0 IMAD R5, R2, 0x200, R4 ;  /* 0x0000020002058824 */ /* 0x000fe400078e0204 */
[----:B------:R-:W-:Y:S02]  /*1be0*/  @!P0 VIADD R4, R4, 0x80 ;  /* 0x0000008004048836 */ /* 0x000fe40000000000 */
[----:B0-----:R-:W-:-:S05]  /*1bf0*/  @!P0 IMAD.WIDE.U32 R6, R5, 0x8, R6 ;  /* 0x0000000805068825 */ /* 0x001fca00078e0006 */
[----:B------:R1:W-:Y:S02]  /*1c00*/  @!P0 STG.E.64 desc[UR4][R6.64], R12 ;  /* 0x0000000c06008986 */ /* 0x0003e4000c101b04 */
.L_x_3593:
[----:B------:R-:W-:Y:S05]  /*1c10*/  BSYNC.RECONVERGENT B0 ;  /* 0x0000000000007941 */ /* 0x000fea0003800200 */
.L_x_3590:
[----:B------:R-:W-:Y:S05]  /*1c20*/  WARPSYNC.ALL ;  /* 0x0000000000007948 */ /* 0x000fea0003800000 */
[----:B------:R-:W-:-:S13]  /*1c30*/  ISETP.GE.AND P0, PT, R4, R3, PT ;  /* 0x000000030400720c */ /* 0x000fda0003f06270 */
[----:B------:R-:W-:Y:S05]  /*1c40*/  @P0 EXIT ;  /* 0x000000000000094d */ /* 0x000fea0003800000 */
[----:B01----:R-:W0:Y:S01]  /*1c50*/  LDC.64 R6, c[0x0][0x3a0] ;  /* 0x0000e800ff067b82 */ /* 0x003e220000000a00 */
[----:B------:R-:W-:-:S04]  /*1c60*/  IMAD R3, R2, 0x200, R4 ;  /* 0x0000020002037824 */ /* 0x000fc800078e0204 */
[----:B0-----:R-:W-:-:S05]  /*1c70*/  IMAD.WIDE.U32 R2, R3, 0x8, R6 ;  /* 0x0000000803027825 */ /* 0x001fca00078e0006 */
[----:B------:R-:W-:Y:S01]  /*1c80*/  STG.E.64 desc[UR4][R2.64], R8 ;  /* 0x0000000802007986 */ /* 0x000fe2000c101b04 */
[----:B------:R-:W-:Y:S05]  /*1c90*/  EXIT ;  /* 0x000000000000794d */ /* 0x000fea0003800000 */
        .weak           $__internal_3_$__cuda_sm20_div_rn_f64_full
        .type           $__internal_3_$__cuda_sm20_div_rn_f64_full,@function
        .size           $__internal_3_$__cuda_sm20_div_rn_f64_full,(.L_x_7544 - $__internal_3_$__cuda_sm20_div_rn_f64_full)
$__internal_3_$__cuda_sm20_div_rn_f64_full:
[C---:B------:R-:W-:Y:S01]  /*1ca0*/  FSETP.GEU.AND P0, PT, |R23|.reuse, 1.469367938527859385e-39, PT ;  /* 0x001000001700780b */ /* 0x040fe20003f0e200 */
[----:B------:R-:W-:Y:S01]  /*1cb0*/  IMAD.MOV.U32 R26, RZ, RZ, 0x1 ;  /* 0x00000001ff1a7424 */ /* 0x000fe200078e00ff */
[----:B------:R-:W-:Y:S01]  /*1cc0*/  LOP3.LUT R20, R23, 0x800fffff, RZ, 0xc0, !PT ;  /* 0x800fffff17147812 */ /* 0x000fe200078ec0ff */
[----:B------:R-:W-:Y:S01]  /*1cd0*/  BSSY.RECONVERGENT B2, `(.L_x_3594) ;  /* 0x0000054000027945 */ /* 0x000fe20003800200 */
[C---:B------:R-:W-:Y:S02]  /*1ce0*/  FSETP.GEU.AND P2, PT, |R25|.reuse, 1.469367938527859385e-39, PT ;  /* 0x001000001900780b */ /* 0x040fe40003f4e200 */
[----:B------:R-:W-:Y:S01]  /*1cf0*/  LOP3.LUT R21, R20, 0x3ff00000, RZ, 0xfc, !PT ;  /* 0x3ff0000014157812 */ /* 0x000fe200078efcff */
[----:B------:R-:W-:Y:S01]  /*1d00*/  IMAD.MOV.U32 R20, RZ, RZ, R22 ;  /* 0x000000ffff147224 */ /* 0x000fe200078e0016 */
[----:B------:R-:W-:Y:S02]  /*1d10*/  LOP3.LUT R36, R25, 0x7ff00000, RZ, 0xc0, !PT ;  /* 0x7ff0000019247812 */ /* 0x000fe400078ec0ff */
[----:B------:R-:W-:-:S03]  /*1d20*/  LOP3.LUT R35, R23, 0x7ff00000, RZ, 0xc0, !PT ;  /* 0x7ff0000017237812 */ /* 0x000fc600078ec0ff */
[----:B------:R-:W-:Y:S01]  /*1d30*/  @!P0 DMUL R20, R22, 8.98846567431157953865e+307 ;  /* 0x7fe0000016148828 */ /* 0x000fe20000000000 */
[----:B------:R-:W-:-:S03]  /*1d40*/  ISETP.GE.U32.AND P1, PT, R36, R35, PT ;  /* 0x000000232400720c */ /* 0x000fc60003f26070 */
[----:B------:R-:W-:Y:S01]  /*1d50*/  @!P2 LOP3.LUT R5, R23, 0x7ff00000, RZ, 0xc0, !PT ;  /* 0x7ff000001705a812 */ /* 0x000fe200078ec0ff */
[----:B------:R-:W-:Y:S01]  /*1d60*/  @!P2 IMAD.MOV.U32 R30, RZ, RZ, RZ ;  /* 0x000000ffff1ea224 */ /* 0x000fe200078e00ff */
[----:B------:R-:W0:Y:S02]  /*1d70*/  MUFU.RCP64H R27, R21 ;  /* 0x00000015001b7308 */ /* 0x000e240000001800 */
[----:B------:R-:W-:Y:S01]  /*1d80*/  @!P2 ISETP.GE.U32.AND P3, PT, R36, R5, PT ;  /* 0x000000052400a20c */ /* 0x000fe20003f66070 */
[----:B------:R-:W-:Y:S01]  /*1d90*/  IMAD.MOV.U32 R5, RZ, RZ, 0x1ca00000 ;  /* 0x1ca00000ff057424 */ /* 0x000fe200078e00ff */
[----:B------:R-:W-:-:S04]  /*1da0*/  @!P0 LOP3.LUT R35, R21, 0x7ff00000, RZ, 0xc0, !PT ;  /* 0x7ff0000015238812 */ /* 0x000fc800078ec0ff */
[----:B------:R-:W-:Y:S01]  /*1db0*/  @!P2 SEL R31, R5, 0x63400000, !P3 ;  /* 0x63400000051fa807 */ /* 0x000fe20005800000 */
[----:B------:R-:W-:-:S03]  /*1dc0*/  VIADD R37, R35, 0xffffffff ;  /* 0xffffffff23257836 */ /* 0x000fc60000000000 */
[----:B------:R-:W-:-:S04]  /*1dd0*/  @!P2 LOP3.LUT R31, R31, 0x80000000, R25, 0xf8, !PT ;  /* 0x800000001f1fa812 */ /* 0x000fc800078ef819 */
[----:B------:R-:W-:Y:S01]  /*1de0*/  @!P2 LOP3.LUT R31, R31, 0x100000, RZ, 0xfc, !PT ;  /* 0x001000001f1fa812 */ /* 0x000fe200078efcff */
        /* <DEDUP_REMOVED lines=17> */
[----:B------:R-:W-:Y:S02]  /*1f00*/  LOP3.LUT R28, R25, 0x7ff00000, RZ, 0xc0, !PT ;  /* 0x7ff00000191c7812 */ /* 0x000fe400078ec0ff */
[----:B------:R-:W-:-:S04]  /*1f10*/  LOP3.LUT R25, R23, 0x7ff00000, RZ, 0xc0, !PT ;  /* 0x7ff0000017197812 */ /* 0x000fc800078ec0ff */
[CC--:B------:R-:W-:Y:S02]  /*1f20*/  VIADDMNMX R24, R28.reuse, -R25.reuse, 0xb9600000, !PT ;  /* 0xb96000001c187446 */ /* 0x0c0fe40007800919 */
[----:B------:R-:W-:Y:S02]  /*1f30*/  ISETP.GE.U32.AND P0, PT, R28, R25, PT ;  /* 0x000000191c00720c */ /* 0x000fe40003f06070 */
[----:B------:R-:W-:Y:S02]  /*1f40*/  VIMNMX R24, PT, PT, R24, 0x46a00000, PT ;  /* 0x46a0000018187848 */ /* 0x000fe40003fe0100 */
[----:B------:R-:W-:-:S05]  /*1f50*/  SEL R5, R5, 0x63400000, !P0 ;  /* 0x6340000005057807 */ /* 0x000fca0004000000 */
[----:B------:R-:W-:Y:S02]  /*1f60*/  IMAD.IADD R5, R24, 0x1, -R5 ;  /* 0x0000000118057824 */ /* 0x000fe400078e0a05 */
[----:B------:R-:W-:Y:S02]  /*1f70*/  IMAD.MOV.U32 R24, RZ, RZ, RZ ;  /* 0x000000ffff187224 */ /* 0x000fe400078e00ff */
        /* <DEDUP_REMOVED lines=20> */
.L_x_3595:
        /* <DEDUP_REMOVED lines=16> */
.L_x_3598:
[----:B------:R-:W-:Y:S01]  /*21c0*/  LOP3.LUT R29, R23, 0x80000, RZ, 0xfc, !PT ;  /* 0x00080000171d7812 */ /* 0x000fe200078efcff */
[----:B------:R-:W-:Y:S01]  /*21d0*/  IMAD.MOV.U32 R28, RZ, RZ, R22 ;  /* 0x000000ffff1c7224 */ /* 0x000fe200078e0016 */
[----:B------:R-:W-:Y:S06]  /*21e0*/  BRA `(.L_x_3596) ;  /* 0x0000000000087947 */ /* 0x000fec0003800000 */
.L_x_3597:
[----:B------:R-:W-:Y:S01]  /*21f0*/  LOP3.LUT R29, R25, 0x80000, RZ, 0xfc, !PT ;  /* 0x00080000191d7812 */ /* 0x000fe200078efcff */
[----:B------:R-:W-:-:S07]  /*2200*/  IMAD.MOV.U32 R28, RZ, RZ, R24 ;  /* 0x000000ffff1c7224 */ /* 0x000fce00078e0018 */
.L_x_3596:
[----:B------:R-:W-:Y:S05]  /*2210*/  BSYNC.RECONVERGENT B2 ;  /* 0x0000000000027941 */ /* 0x000fea0003800200 */
.L_x_3594:
[----:B------:R-:W-:Y:S02]  /*2220*/  IMAD.MOV.U32 R20, RZ, RZ, R0 ;  /* 0x000000ffff147224 */ /* 0x000fe400078e0000 */
[----:B------:R-:W-:-:S04]  /*2230*/  IMAD.MOV.U32 R21, RZ, RZ, 0x0 ;  /* 0x00000000ff157424 */ /* 0x000fc800078e00ff */
[----:B------:R-:W-:Y:S05]  /*2240*/  RET.REL.NODEC R20 `(_ZN2at6native27unrolled_elementwise_kernelIZZZNS0_65_GLOBAL__N__cd49fe81_27_ActivationSoftplusKernel_cu_9e10b42f_310024softplus_backward_kernelERNS_18TensorIteratorBaseERKN3c106ScalarES8_ENKUlvE_clEvENKUlvE_clEvEUlddE_St5arrayIPcLm3EELi4E23TrivialOffsetCalculatorILi2EjESF_ILi1EjENS0_6memory15LoadWithoutCastENSI_16StoreWithoutCastEEEviT_T0_T2_T3_T4_T5_) ;  /* 0xffffffdc146c7950 */ /* 0x000fea0003c3ffff */
.L_x_3599:
        /* <DEDUP_REMOVED lines=11> */
.L_x_7544:


//--------------------- .text._ZN2at6native29vectorized_elementwise_kernelILi2EZZZNS0_65_GLOBAL__N__cd49fe81_27_ActivationSoftplusKernel_cu_9e10b42f_310024softplus_backward_kernelERNS_18TensorIteratorBaseERKN3c106ScalarES8_ENKUlvE_clEvENKUlvE_clEvEUlddE_St5arrayIPcLm3EEEEviT0_T1_ --------------------------
	.section	.text._ZN2at6native29vectorized_elementwise_kernelILi2EZZZNS0_65_GLOBAL__N__cd49fe81_27_ActivationSoftplusKernel_cu_9e10b42f_310024softplus_backward_kernelERNS_18TensorIteratorBaseERKN3c106ScalarES8_ENKUlvE_clEvENKUlvE_clEvEUlddE_St5arrayIPcLm3EEEEviT0_T1_,"ax",@progbits
	.align	128
        .global         _ZN2at6native29vectorized_elementwise_kernelILi2EZZZNS0_65_GLOBAL__N__cd49fe81_27_ActivationSoftplusKernel_cu_9e10b42f_310024softplus_backward_kernelERNS_18TensorIteratorBaseERKN3c106ScalarES8_ENKUlvE_clEvENKUlvE_clEvEUlddE_St5arrayIPcLm3EEEEviT0_T1_
        .type           _ZN2at6native29vectorized_elementwise_kernelILi2EZZZNS0_65_GLOBAL__N__cd49fe81_27_ActivationSoftplusKernel_cu_9e10b42f_310024softplus_backward_kernelERNS_18TensorIteratorBaseERKN3c106ScalarES8_ENKUlvE_clEvENKUlvE_clEvEUlddE_St5arrayIPcLm3EEEEviT0_T1_,@function
        .size           _ZN2at6native29vectorized_elementwise_kernelILi2EZZZNS0_65_GLOBAL__N__cd49fe81_27_ActivationSoftplusKernel_cu_9e10b42f_310024softplus_backward_kernelERNS_18TensorIteratorBaseERKN3c106ScalarES8_ENKUlvE_clEvENKUlvE_clEvEUlddE_St5arrayIPcLm3EEEEviT0_T1_,(.L_x_7545 - _ZN2at6native29vectorized_elementwise_kernelILi2EZZZNS0_65_GLOBAL__N__cd49fe81_27_ActivationSoftplusKernel_cu_9e10b42f_310024softplus_backward_kernelERNS_18TensorIteratorBaseERKN3c106ScalarES8_ENKUlvE_clEvENKUlvE_clEvEUlddE_St5arrayIPcLm3EEEEviT0_T1_)
        .other          _ZN2at6native29vectorized_elementwise_kernelILi2EZZZNS0_65_GLOBAL__N__cd49fe81_27_ActivationSoftplusKernel_cu_9e10b42f_310024softplus_backward_kernelERNS_18TensorIteratorBaseERKN3c106ScalarES8_ENKUlvE_clEvENKUlvE_clEvEUlddE_St5arrayIPcLm3EEEEviT0_T1_,@"STO_CUDA_ENTRY STV_DEFAULT"
_ZN2at6native29vectorized_elementwise_kernelILi2EZZZNS0_65_GLOBAL__N__cd49fe81_27_ActivationSoftplusKernel_cu_9e10b42f_310024softplus_backward_kernelERNS_18TensorIteratorBaseERKN3c106ScalarES8_ENKUlvE_clEvENKUlvE_clEvEUlddE_St5arrayIPcLm3EEEEviT0_T1_:
.text._ZN2at6native29vectorized_elementwise_kernelILi2EZZZNS0_65_GLOBAL__N__cd49fe81_27_ActivationSoftplusKernel_cu_9e10b42f_310024softplus_backward_kernelERNS_18TensorIteratorBaseERKN3c106ScalarES8_ENKUlvE_clEvENKUlvE_clEvEUlddE_St5arrayIPcLm3EEEEviT0_T1_:
[----:B------:R-:W-:Y:S01]  /*0000*/  LDC R1, c[0x0][0x37c] ;  /* 0x0000df00ff017b82 */ /* 0x000fe20000000800 */
[----:B------:R-:W0:Y:S07]  /*0010*/  S2R R25, SR_CTAID.X ;  /* 0x0000000000197919 */ /* 0x000e2e0000002500 */
[----:B------:R-:W0:Y:S01]  /*0020*/  LDC R0, c[0x0][0x380] ;  /* 0x0000e000ff007b82 */ /* 0x000e220000000800 */
[----:B------:R-:W1:Y:S01]  /*0030*/  LDCU.64 UR6, c[0x0][0x358] ;  /* 0x00006b00ff0677ac */ /* 0x000e620008000a00 */
[----:B0-----:R-:W-:-:S05]  /*0040*/  IMAD R19, R25, -0x400, R0 ;  /* 0xfffffc0019137824 */ /* 0x001fca00078e0200 */
[----:B------:R-:W-:-:S13]  /*0050*/  ISETP.GT.U32.AND P0, PT, R19, 0x3ff, PT ;  /* 0x000003ff1300780c */ /* 0x000fda0003f04070 */
[----:B-1----:R-:W-:Y:S05]  /*0060*/  @P0 BRA `(.L_x_3600) ;  /* 0x0000003800300947 */ /* 0x002fea0003800000 */
[----:B------:R-:W0:Y:S01]  /*0070*/  S2R R24, SR_TID.X ;  /* 0x0000000000187919 */ /* 0x000e220000002100 */
[----:B------:R-:W-:Y:S02]  /*0080*/  CS2R R30, SRZ ;  /* 0x00000000001e7805 */ /* 0x000fe4000001ff00 */
[----:B------:R-:W-:Y:S02]  /*0090*/  CS2R R42, SRZ ;  /* 0x00000000002a7805 */ /* 0x000fe4000001ff00 */
[----:B0-----:R-:W-:Y:S01]  /*00a0*/  ISETP.GE.U32.AND P0, PT, R24, R19, PT ;  /* 0x000000131800720c */ /* 0x001fe20003f06070 */
[----:B------:R-:W-:-:S12]  /*00b0*/  IMAD.MOV.U32 R0, RZ, RZ, R24 ;  /* 0x000000ffff007224 */ /* 0x000fd800078e0018 */
[----:B------:R-:W-:Y:S01]  /*00c0*/  @!P0 VIADD R0, R24, 0x80 ;  /* 0x0000008018008836 */ /* 0x000fe20000000000 */
[----:B------:R-:W0:Y:S04]  /*00d0*/  @!P0 LDC.64 R32, c[0x0][0x3a8] ;  /* 0x0000ea00ff208b82 */ /* 0x000e280000000a00 */
[----:B------:R-:W-:-:S04]  /*00e0*/  ISETP.GE.U32.AND P6, PT, R0, R19, PT ;  /* 0x000000130000720c */ /* 0x000fc80003fc6070 */
[----:B------:R-:W1:Y:S09]  /*00f0*/  @!P0 LDC.64 R36, c[0x0][0x3b0] ;  /* 0x0000ec00ff248b82 */ /* 0x000e720000000a00 */
[----:B------:R-:W-:Y:S01]  /*0100*/  @!P6 IMAD R21, R25, 0x400, R0 ;  /* 0x000004001915e824 */ /* 0x000fe200078e0200 */
[----:B------:R-:W2:Y:S01]  /*0110*/  @!P6 LDC.64 R2, c[0x0][0x3a8] ;  /* 0x0000ea00ff02eb82 */ /* 0x000ea20000000a00 */
[----:B------:R-:W-:-:S05]  /*0120*/  @!P6 VIADD R0, R0, 0x80 ;  /* 0x000000800000e836 */ /* 0x000fca0000000000 */
[CC--:B------:R-:W-:Y:S02]  /*0130*/  ISETP.GE.U32.AND P5, PT, R0.reuse, R19.reuse, PT ;  /* 0x000000130000720c */ /* 0x0c0fe40003fa6070 */
[----:B------:R-:W3:Y:S11]  /*0140*/  @!P6 LDC.64 R16, c[0x0][0x3b0] ;  /* 0x0000ec00ff10eb82 */ /* 0x000ef60000000a00 */
[----:B------:R-:W-:Y:S01]  /*0150*/  @!P5 IMAD R23, R25, 0x400, R0 ;  /* 0x000004001917d824 */ /* 0x000fe200078e0200 */
[----:B------:R-:W-:Y:S01]  /*0160*/  @!P5 IADD3 R0, PT, PT, R0, 0x80, RZ ;  /* 0x000000800000d810 */ /* 0x000fe20007ffe0ff */
[----:B------:R-:W4:Y:S03]  /*0170*/  @!P5 LDC.64 R4, c[0x0][0x3a8] ;  /* 0x0000ea00ff04db82 */ /* 0x000f260000000a00 */
[----:B------:R-:W-:Y:S01]  /*0180*/  ISETP.GE.U32.AND P4, PT, R0, R19, PT ;  /* 0x000000130000720c */ /* 0x000fe20003f86070 */
[----:B--2---:R-:W-:-:S04]  /*0190*/  @!P6 IMAD.WIDE.U32 R2, R21, 0x8, R2 ;  /* 0x000000081502e825 */ /* 0x004fc800078e0002 */
[----:B------:R-:W2:Y:S01]  /*01a0*/  @!P5 LDC.64 R10, c[0x0][0x3b0] ;  /* 0x0000ec00ff0adb82 */ /* 0x000ea20000000a00 */
[----:B------:R0:W5:Y:S01]  /*01b0*/  @!P6 LDG.E.64 R30, desc[UR6][R2.64] ;  /* 0x00000006021ee981 */ /* 0x000162000c1e1b00 */
[----:B---3--:R-:W-:-:S06]  /*01c0*/  @!P6 IMAD.WIDE.U32 R16, R21, 0x8, R16 ;  /* 0x000000081510e825 */ /* 0x008fcc00078e0010 */
[----:B------:R-:W-:Y:S01]  /*01d0*/  @!P4 IMAD R27, R25, 0x400, R0 ;  /* 0x00000400191bc824 */ /* 0x000fe200078e0200 */
[----:B------:R3:W5:Y:S01]  /*01e0*/  @!P6 LDG.E.64 R42, desc[UR6][R16.64] ;  /* 0x00000006102ae981 */ /* 0x000762000c1e1b00 */
[----:B------:R-:W-:Y:S01]  /*01f0*/  @!P4 VIADD R0, R0, 0x80 ;  /* 0x000000800000c836 */ /* 0x000fe20000000000 */
[----:B------:R-:W1:Y:S04]  /*0200*/  @!P4 LDC.64 R40, c[0x0][0x3a8] ;  /* 0x0000ea00ff28cb82 */ /* 0x000e680000000a00 */
[----:B------:R-:W-:-:S04]  /*0210*/  ISETP.GE.U32.AND P3, PT, R0, R19, PT ;  /* 0x000000130000720c */ /* 0x000fc80003f66070 */
[----:B------:R-:W1:Y:S09]  /*0220*/  @!P4 LDC.64 R44, c[0x0][0x3b0] ;  /* 0x0000ec00ff2ccb82 */ /* 0x000e720000000a00 */
[----:B------:R-:W-:Y:S01]  /*0230*/  @!P3 IMAD R15, R25, 0x400, R0 ;  /* 0x00000400190fb824 */ /* 0x000fe200078e0200 */
[----:B------:R-:W3:Y:S01]  /*0240*/  @!P3 LDC.64 R8, c[0x0][0x3a8] ;  /* 0x0000ea00ff08bb82 */ /* 0x000ee20000000a00 */
[----:B------:R-:W-:-:S05]  /*0250*/  @!P3 VIADD R0, R0, 0x80 ;  /* 0x000000800000b836 */ /* 0x000fca0000000000 */
[C---:B------:R-:W-:Y:S02]  /*0260*/  ISETP.GE.U32.AND P2, PT, R0.reuse, R19, PT ;  /* 0x000000130000720c */ /* 0x040fe40003f46070 */
[----:B------:R-:W1:Y:S11]  /*0270*/  @!P3 LDC.64 R6, c[0x0][0x3b0] ;  /* 0x0000ec00ff06bb82 */ /* 0x000e760000000a00 */
[----:B------:R-:W-:Y:S01]  /*0280*/  @!P2 IMAD R13, R25, 0x400, R0 ;  /* 0x00000400190da824 */ /* 0x000fe200078e0200 */
[----:B------:R-:W-:-:S04]  /*0290*/  @!P2 IADD3 R0, PT, PT, R0, 0x80, RZ ;  /* 0x000000800000a810 */ /* 0x000fc80007ffe0ff */
[C---:B------:R-:W-:Y:S01]  /*02a0*/  ISETP.GE.U32.AND P1, PT, R0.reuse, R19, PT ;  /* 0x000000130000720c */ /* 0x040fe20003f26070 */
[----:B----4-:R-:W-:Y:S02]  /*02b0*/  @!P5 IMAD.WIDE.U32 R20, R23, 0x8, R4 ;  /* 0x000000081714d825 */ /* 0x010fe400078e0004 */
[----:B------:R-:W4:Y:S10]  /*02c0*/  @!P2 LDC.64 R4, c[0x0][0x3b0] ;  /* 0x0000ec00ff04ab82 */ /* 0x000f340000000a00 */
[----:B------:R-:W-:Y:S01]  /*02d0*/  @!P1 IMAD R39, R25, 0x400, R0 ;  /* 0x0000040019279824 */ /* 0x000fe200078e0200 */
[----:B0-----:R-:W0:Y:S01]  /*02e0*/  @!P1 LDC.64 R2, c[0x0][0x3a8] ;  /* 0x0000ea00ff029b82 */ /* 0x001e220000000a00 */
[----:B------:R-:W-:-:S05]  /*02f0*/  @!P1 VIADD R0, R0, 0x80 ;  /* 0x0000008000009836 */ /* 0x000fca0000000000 */
[----:B------:R-:W-:Y:S01]  /*0300*/  ISETP.GE.U32.AND P6, PT, R0, R19, PT ;  /* 0x000000130000720c */ /* 0x000fe20003fc6070 */
[----:B--2---:R-:W-:Y:S02]  /*0310*/  @!P5 IMAD.WIDE.U32 R22, R23, 0x8, R10 ;  /* 0x000000081716d825 */ /* 0x004fe400078e000a */
[----:B------:R-:W2:Y:S02]  /*0320*/  @!P2 LDC.64 R10, c[0x0][0x3a8] ;  /* 0x0000ea00ff0aab82 */ /* 0x000ea40000000a00 */
[----:B---3--:R-:W-:-:S04]  /*0330*/  @!P3 IMAD.WIDE.U32 R46, R15, 0x8, R8 ;  /* 0x000000080f2eb825 */ /* 0x008fc800078e0008 */
[----:B-1----:R-:W-:Y:S02]  /*0340*/  @!P3 IMAD.WIDE.U32 R48, R15, 0x8, R6 ;  /* 0x000000080f30b825 */ /* 0x002fe400078e0006 */
[----:B------:R-:W1:Y:S08]  /*0350*/  @!P1 LDC.64 R14, c[0x0][0x3b0] ;  /* 0x0000ec00ff0e9b82 */ /* 0x000e700000000a00 */
[----:B------:R-:W3:Y:S08]  /*0360*/  @!P6 LDC.64 R16, c[0x0][0x3a8] ;  /* 0x0000ea00ff10eb82 */ /* 0x000ef00000000a00 */
[----:B------:R-:W1:Y:S01]  /*0370*/  @!P6 LDC.64 R18, c[0x0][0x3b0] ;  /* 0x0000ec00ff12eb82 */ /* 0x000e620000000a00 */
[----:B------:R-:W-:Y:S01]  /*0380*/  CS2R R34, SRZ ;  /* 0x0000000000227805 */ /* 0x000fe2000001ff00 */
[----:B------:R-:W-:-:S04]  /*0390*/  @!P4 IMAD.WIDE.U32 R40, R27, 0x8, R40 ;  /* 0x000000081b28c825 */ /* 0x000fc800078e0028 */
[----:B------:R-:W-:Y:S01]  /*03a0*/  @!P4 IMAD.WIDE.U32 R44, R27, 0x8, R44 ;  /* 0x000000081b2cc825 */ /* 0x000fe200078e002c */
[----:B------:R-:W-:Y:S01]  /*03b0*/  CS2R R26, SRZ ;  /* 0x00000000001a7805 */ /* 0x000fe2000001ff00 */
[----:B------:R0:W5:Y:S02]  /*03c0*/  @!P5 LDG.E.64 R34, desc[UR6][R22.64] ;  /* 0x000000061622d981 */ /* 0x000164000c1e1b00 */
[C---:B--2---:R-:W-:Y:S01]  /*03d0*/  @!P2 IMAD.WIDE.U32 R50, R13.reuse, 0x8, R10 ;  /* 0x000000080d32a825 */ /* 0x044fe200078e000a */
[----:B------:R-:W-:Y:S02]  /*03e0*/  CS2R R28, SRZ ;  /* 0x00000000001c7805 */ /* 0x000fe4000001ff00 */
[----:B------:R2:W5:Y:S01]  /*03f0*/  @!P4 LDG.E.64 R26, desc[UR6][R40.64] ;  /* 0x00000006281ac981 */ /* 0x000562000c1e1b00 */
[----:B----4-:R-:W-:Y:S01]  /*0400*/  @!P2 IMAD.WIDE.U32 R52, R13, 0x8, R4 ;  /* 0x000000080d34a825 */ /* 0x010fe200078e0004 */
[----:B------:R-:W-:Y:S02]  /*0410*/  CS2R R12, SRZ ;  /* 0x00000000000c7805 */ /* 0x000fe4000001ff00 */
[----:B0-----:R-:W-:Y:S01]  /*0420*/  CS2R R22, SRZ ;  /* 0x0000000000167805 */ /* 0x001fe2000001ff00 */
[----:B------:R-:W-:Y:S01]  /*0430*/  @!P1 IMAD.WIDE.U32 R2, R39, 0x8, R2 ;  /* 0x0000000827029825 */ /* 0x000fe200078e0002 */
[----:B------:R0:W5:Y:S03]  /*0440*/  @!P5 LDG.E.64 R28, desc[UR6][R20.64] ;  /* 0x00000006141cd981 */ /* 0x000166000c1e1b00 */
[C---:B--2---:R-:W-:Y:S01]  /*0450*/  @!P6 IMAD R41, R25.reuse, 0x400, R0 ;  /* 0x000004001929e824 */ /* 0x044fe200078e0200 */
[----:B------:R1:W5:Y:S01]  /*0460*/  @!P4 LDG.E.64 R22, desc[UR6][R44.64] ;  /* 0x000000062c16c981 */ /* 0x000362000c1e1b00 */
[----:B------:R-:W-:-:S02]  /*0470*/  @!P0 IMAD R25, R25, 0x400, R24 ;  /* 0x0000040019198824 */ /* 0x000fc400078e0218 */
[C---:B---3--:R-:W-:Y:S01]  /*0480*/  @!P6 IMAD.WIDE.U32 R4, R41.reuse, 0x8, R16 ;  /* 0x000000082904e825 */ /* 0x048fe200078e0010 */
[----:B------:R2:W5:Y:S01]  /*0490*/  @!P1 LDG.E.64 R12, desc[UR6][R2.64] ;  /* 0x00000006020c9981 */ /* 0x000562000c1e1b00 */
[----:B------:R-:W-:Y:S02]  /*04a0*/  CS2R R6, SRZ ;  /* 0x0000000000067805 */ /* 0x000fe4000001ff00 */
[----:B0-----:R-:W-:Y:S02]  /*04b0*/  CS2R R20, SRZ ;  /* 0x0000000000147805 */ /* 0x001fe4000001ff00 */
[----:B------:R-:W-:Y:S02]  /*04c0*/  CS2R R8, SRZ ;  /* 0x0000000000087805 */ /* 0x000fe4000001ff00 */
[----:B------:R-:W-:Y:S01]  /*04d0*/  CS2R R10, SRZ ;  /* 0x00000000000a7805 */ /* 0x000fe2000001ff00 */
[----:B-1----:R-:W-:Y:S01]  /*04e0*/  @!P6 IMAD.WIDE.U32 R44, R41, 0x8, R18 ;  /* 0x00000008292ce825 */ /* 0x002fe200078e0012 */
[----:B------:R-:W-:-:S02]  /*04f0*/  CS2R R16, SRZ ;  /* 0x0000000000107805 */ /* 0x000fc4000001ff00 */
[----:B------:R-:W-:Y:S01]  /*0500*/  CS2R R18, SRZ ;  /* 0x0000000000127805 */ /* 0x000fe2000001ff00 */
[----:B------:R0:W5:Y:S01]  /*0510*/  @!P3 LDG.E.64 R20, desc[UR6][R46.64] ;  /* 0x000000062e14b981 */ /* 0x000162000c1e1b00 */
[----:B--2---:R-:W-:Y:S01]  /*0520*/  @!P1 IMAD.WIDE.U32 R2, R39, 0x8, R14 ;  /* 0x0000000827029825 */ /* 0x004fe200078e000e */
[----:B------:R-:W-:Y:S02]  /*0530*/  CS2R R14, SRZ ;  /* 0x00000000000e7805 */ /* 0x000fe4000001ff00 */
[----:B------:R0:W5:Y:S01]  /*0540*/  @!P3 LDG.E.64 R6, desc[UR6][R48.64] ;  /* 0x000000063006b981 */ /* 0x000162000c1e1b00 */
[C---:B------:R-:W-:Y:S01]  /*0550*/  @!P0 IMAD.WIDE.U32 R38, R25.reuse, 0x8, R32 ;  /* 0x0000000819268825 */ /* 0x040fe200078e0020 */
[----:B------:R-:W-:Y:S02]  /*0560*/  CS2R R32, SRZ ;  /* 0x0000000000207805 */ /* 0x000fe4000001ff00 */
[----:B------:R0:W5:Y:S01]  /*0570*/  @!P2 LDG.E.64 R8, desc[UR6][R50.64] ;  /* 0x000000063208a981 */ /* 0x000162000c1e1b00 */
[----:B------:R-:W-:Y:S01]  /*0580*/  @!P0 IMAD.WIDE.U32 R40, R25, 0x8, R36 ;  /* 0x0000000819288825 */ /* 0x000fe200078e0024 */
[----:B------:R-:W-:-:S02]  /*0590*/  CS2R R36, SRZ ;  /* 0x0000000000247805 */ /* 0x000fc4000001ff00 */
[----:B------:R0:W5:Y:S04]  /*05a0*/  @!P2 LDG.E.64 R10, desc[UR6][R52.64] ;  /* 0x00000006340aa981 */ /* 0x000168000c1e1b00 */
[----:B------:R0:W5:Y:S04]  /*05b0*/  @!P1 LDG.E.64 R14, desc[UR6][R2.64] ;  /* 0x00000006020e9981 */ /* 0x000168000c1e1b00 */
[----:B------:R0:W5:Y:S04]  /*05c0*/  @!P6 LDG.E.64 R16, desc[UR6][R4.64] ;  /* 0x000000060410e981 */ /* 0x000168000c1e1b00 */
[----:B------:R0:W5:Y:S04]  /*05d0*/  @!P6 LDG.E.64 R18, desc[UR6][R44.64] ;  /* 0x000000062c12e981 */ /* 0x000168000c1e1b00 */
[----:B------:R0:W5:Y:S04]  /*05e0*/  @!P0 LDG.E.64 R32, desc[UR6][R38.64] ;  /* 0x0000000626208981 */ /* 0x000168000c1e1b00 */
[----:B------:R0:W5:Y:S01]  /*05f0*/  @!P0 LDG.E.64 R36, desc[UR6][R40.64] ;  /* 0x0000000628248981 */ /* 0x000162000c1e1b00 */
[----:B------:R-:W-:Y:S04]  /*0600*/  BSSY.RECONVERGENT B1, `(.L_x_3601) ;  /* 0x000005b000017945 */ /* 0x000fe80003800200 */
[----:B------:R-:W-:Y:S05]  /*0610*/  @P0 BRA `(.L_x_3602) ;  /* 0x0000000400640947 */ /* 0x000fea0003800000 */
[----:B------:R-:W0:Y:S01]  /*0620*/  LDCU.64 UR4, c[0x0][0x388] ;  /* 0x00007100ff0477ac */ /* 0x000e220008000a00 */
[----:B------:R-:W1:Y:S01]  /*0630*/  LDCU.64 UR8, c[0x0][0x390] ;  /* 0x00007200ff0877ac */ /* 0x000e620008000a00 */
[----:B0----5:R-:W-:-:S08]  /*0640*/  DMUL R2, R36, UR4 ;  /* 0x0000000424027c28 */ /* 0x021fd00008000000 */
[----:B-1----:R-:W-:-:S14]  /*0650*/  DSETP.GT.AND P0, PT, R2, UR8, PT ;  /* 0x0000000802007e2a */ /* 0x002fdc000bf04000 */
        /* <DEDUP_REMOVED lines=60> */
.L_x_3604:
[----:B------:R-:W-:Y:S05]  /*0a20*/  BSYNC.RECONVERGENT B0 ;  /* 0x0000000000007941 */ /* 0x000fea0003800200 */
.L_x_3603:
        /* <DEDUP_REMOVED lines=20> */
[----:B------:R-:W-:Y:S05]  /*0b70*/  CALL.REL.NOINC `($__internal_4_$__cuda_sm20_div_rn_f64_full) ;  /* 0x0000005c00187944 */ /* 0x000fea0003c00000 */
.L_x_3606:
[----:B------:R-:W-:Y:S05]  /*0b80*/  BSYNC.RECONVERGENT B2 ;  /* 0x0000000000027941 */ /* 0x000fea0003800200 */
.L_x_3605:
[----:B------:R-:W-:Y:S01]  /*0b90*/  MOV R32, R2 ;  /* 0x0000000200207202 */ /* 0x000fe20000000f00 */
[----:B------:R-:W-:-:S07]  /*0ba0*/  IMAD.MOV.U32 R33, RZ, RZ, R3 ;  /* 0x000000ffff217224 */ /* 0x000fce00078e0003 */
.L_x_3602:
[----:B------:R-:W-:Y:S05]  /*0bb0*/  BSYNC.RECONVERGENT B1 ;  /* 0x0000000000017941 */ /* 0x000fea0003800200 */
.L_x_3601:
[----:B------:R-:W1:Y:S01]  /*0bc0*/  S2UR UR4, SR_CTAID.X ;  /* 0x00000000000479c3 */ /* 0x000e620000002500 */
[----:B------:R-:W1:Y:S01]  /*0bd0*/  LDCU UR5, c[0x0][0x380] ;  /* 0x00007000ff0577ac */ /* 0x000e620008000800 */
[----:B------:R-:W-:Y:S01]  /*0be0*/  VIADD R0, R24, 0x80 ;  /* 0x0000008018007836 */ /* 0x000fe20000000000 */
[----:B------:R-:W-:Y:S01]  /*0bf0*/  BSSY.RECONVERGENT B1, `(.L_x_3607) ;  /* 0x000005d000017945 */ /* 0x000fe20003800200 */
[----:B-1----:R-:W-:-:S06]  /*0c00*/  UIMAD UR4, UR4, -0x400, UR5 ;  /* 0xfffffc00040478a4 */ /* 0x002fcc000f8e0205 */
[----:B------:R-:W-:-:S13]  /*0c10*/  ISETP.GE.U32.AND P0, PT, R0, UR4, PT ;  /* 0x0000000400007c0c */ /* 0x000fda000bf06070 */
[----:B------:R-:W-:Y:S05]  /*0c20*/  @P0 BRA `(.L_x_3608) ;  /* 0x0000000400640947 */ /* 0x000fea0003800000 */
[----:B------:R-:W1:Y:S01]  /*0c30*/  LDCU.64 UR4, c[0x0][0x388] ;  /* 0x00007100ff0477ac */ /* 0x000e620008000a00 */
[----:B------:R-:W2:Y:S01]  /*0c40*/  LDCU.64 UR8, c[0x0][0x390] ;  /* 0x00007200ff0877ac */ /* 0x000ea20008000a00 */
[----:B-1---5:R-:W-:-:S08]  /*0c50*/  DMUL R42, R42, UR4 ;  /* 0x000000042a2a7c28 */ /* 0x022fd00008000000 */
[----:B--2---:R-:W-:-:S14]  /*0c60*/  DSETP.GT.AND P0, PT, R42, UR8, PT ;  /* 0x000000082a007e2a */ /* 0x004fdc000bf04000 */
[----:B------:R-:W-:Y:S05]  /*0c70*/  @P0 BRA `(.L_x_3608) ;  /* 0x0000000400500947 */ /* 0x000fea0003800000 */
[----:B0-----:R-:W-:Y:S01]  /*0c80*/  IMAD.MOV.U32 R2, RZ, RZ, 0x652b82fe ;  /* 0x652b82feff027424 */ /* 0x001fe200078e00ff */
        /* <DEDUP_REMOVED lines=55> */
[----:B------:R-:W-:Y:S01]  /*1000*/  @!P0 IMAD.MOV.U32 R2, RZ, RZ, R36 ;  /* 0x000000ffff028224 */ /* 0x000fe200078e0024 */
[----:B------:R-:W-:-:S06]  /*1010*/  @!P0 MOV R36, RZ ;  /* 0x000000ff00248202 */ /* 0x000fcc0000000f00 */
[----:B------:R-:W-:-:S11]  /*1020*/  @!P0 DMUL R4, R2, R36 ;  /* 0x0000002402048228 */ /* 0x000fd60000000000 */
.L_x_3610:
[----:B------:R-:W-:Y:S05]  /*1030*/  BSYNC.RECONVERGENT B0 ;  /* 0x0000000000007941 */ /* 0x000fea0003800200 */
.L_x_3609:
        /* <DEDUP_REMOVED lines=21> */
.L_x_3612:
[----:B------:R-:W-:Y:S05]  /*1190*/  BSYNC.RECONVERGENT B2 ;  /* 0x0000000000027941 */ /* 0x000fea0003800200 */
.L_x_3611:
[----:B------:R-:W-:Y:S02]  /*11a0*/  IMAD.MOV.U32 R30, RZ, RZ, R2 ;  /* 0x000000ffff1e7224 */ /* 0x000fe400078e0002 */
[----:B------:R-:W-:-:S07]  /*11b0*/  IMAD.MOV.U32 R31, RZ, RZ, R3 ;  /* 0x000000ffff1f7224 */ /* 0x000fce00078e0003 */
.L_x_3608:
[----:B------:R-:W-:Y:S05]  /*11c0*/  BSYNC.RECONVERGENT B1 ;  /* 0x0000000000017941 */ /* 0x000fea0003800200 */
.L_x_3607:
[----:B------:R-:W1:Y:S01]  /*11d0*/  S2UR UR4, SR_CTAID.X ;  /* 0x00000000000479c3 */ /* 0x000e620000002500 */
[----:B------:R-:W1:Y:S01]  /*11e0*/  LDCU UR5, c[0x0][0x380] ;  /* 0x00007000ff0577ac */ /* 0x000e620008000800 */
[----:B------:R-:W-:Y:S01]  /*11f0*/  IADD3 R24, PT, PT, R24, 0x100, RZ ;  /* 0x0000010018187810 */ /* 0x000fe20007ffe0ff */
        /* <DEDUP_REMOVED lines=68> */
.L_x_3616:
[----:B------:R-:W-:Y:S05]  /*1640*/  BSYNC.RECONVERGENT B0 ;  /* 0x0000000000007941 */ /* 0x000fea0003800200 */
.L_x_3615:
        /* <DEDUP_REMOVED lines=19> */
[----:B------:R-:W-:-:S07]  /*1780*/  MOV R0, 0x17a0 ;  /* 0x000017a000007802 */ /* 0x000fce0000000f00 */
[----:B------:R-:W-:Y:S05]  /*1790*/  CALL.REL.NOINC `($__internal_4_$__cuda_sm20_div_rn_f64_full) ;  /* 0x0000005000107944 */ /* 0x000fea0003c00000 */
.L_x_3618:
[----:B------:R-:W-:Y:S05]  /*17a0*/  BSYNC.RECONVERGENT B2 ;  /* 0x0000000000027941 */ /* 0x000fea0003800200 */
.L_x_3617:
[----:B------:R-:W-:Y:S02]  /*17b0*/  IMAD.MOV.U32 R28, RZ, RZ, R2 ;  /* 0x000000ffff1c7224 */ /* 0x000fe400078e0002 */
[----:B------:R-:W-:-:S07]  /*17c0*/  IMAD.MOV.U32 R29, RZ, RZ, R3 ;  /* 0x000000ffff1d7224 */ /* 0x000fce00078e0003 */
.L_x_3614:
[----:B------:R-:W-:Y:S05]  /*17d0*/  BSYNC.RECONVERGENT B1 ;  /* 0x0000000000017941 */ /* 0x000fea0003800200 */
.L_x_3613:
[----:B------:R-:W1:Y:S01]  /*17e0*/  S2R R24, SR_TID.X ;  /* 0x0000000000187919 */ /* 0x000e620000002100 */
[----:B------:R-:W-:Y:S01]  /*17f0*/  BSSY.RECONVERGENT B1, `(.L_x_3619) ;  /* 0x000005d000017945 */ /* 0x000fe20003800200 */
[----:B-1----:R-:W-:-:S05]  /*1800*/  VIADD R0, R24, 0x180 ;  /* 0x0000018018007836 */ /* 0x002fca0000000000 */
        /* <DEDUP_REMOVED lines=58> */
[----:B------:R-:W-:Y:S01]  /*1bb0*/  @!P0 IMAD.MOV.U32 R22, RZ, RZ, RZ ;  /* 0x000000ffff168224 */ /* 0x000fe200078e00ff */
[----:B------:R-:W-:Y:S02]  /*1bc0*/  FSEL R5, R5, RZ, P1 ;  /* 0x000000ff05057208 */ /* 0x000fe40000800000 */
[----:B------:R-:W-:-:S05]  /*1bd0*/  @!P0 SHF.R.S32.HI R3, RZ, 0x1, R0 ;  /* 0x00000001ff038819 */ /* 0x000fca0000011400 */
[----:B------:R-:W-:Y:S01]  /*1be0*/  @!P0 IMAD.IADD R2, R2, 0x1, -R3 ;  /* 0x0000000102028824 */ /* 0x000fe200078e0a03 */
[----:B------:R-:W-:-:S04]  /*1bf0*/  @!P0 LEA R3, R3, R35, 0x14 ;  /* 0x0000002303038211 */ /* 0x000fc800078ea0ff */
[----:B------:R-:W-:Y:S01]  /*1c00*/  @!P0 LEA R23, R2, 0x3ff00000, 0x14 ;  /* 0x3ff0000002178811 */ /* 0x000fe200078ea0ff */
[----:B------:R-:W-:-:S06]  /*1c10*/  @!P0 IMAD.MOV.U32 R2, RZ, RZ, R34 ;  /* 0x000000ffff028224 */ /* 0x000fcc00078e0022 */
[----:B------:R-:W-:-:S11]  /*1c20*/  @!P0 DMUL R4, R2, R22 ;  /* 0x0000001602048228 */ /* 0x000fd60000000000 */
.L_x_3622:
[----:B------:R-:W-:Y:S05]  /*1c30*/  BSYNC.RECONVERGENT B0 ;  /* 0x0000000000007941 */ /* 0x000fea0003800200 */
.L_x_3621:
        /* <DEDUP_REMOVED lines=21> */
.L_x_3624:
[----:B------:R-:W-:Y:S05]  /*1d90*/  BSYNC.RECONVERGENT B2 ;  /* 0x0000000000027941 */ /* 0x000fea0003800200 */
.L_x_3623:
[----:B------:R-:W-:Y:S01]  /*1da0*/  MOV R26, R2 ;  /* 0x00000002001a7202 */ /* 0x000fe20000000f00 */
[----:B------:R-:W-:-:S07]  /*1db0*/  IMAD.MOV.U32 R27, RZ, RZ, R3 ;  /* 0x000000ffff1b7224 */ /* 0x000fce00078e0003 */
.L_x_3620:
[----:B------:R-:W-:Y:S05]  /*1dc0*/  BSYNC.RECONVERGENT B1 ;  /* 0x0000000000017941 */ /* 0x000fea0003800200 */
.L_x_3619:
[----:B------:R-:W-:Y:S01]  /*1dd0*/  VIADD R0, R24, 0x200 ;  /* 0x0000020018007836 */ /* 0x000fe20000000000 */
[----:B------:R-:W-:Y:S04]  /*1de0*/  BSSY.RECONVERGENT B1, `(.L_x_3625) ;  /* 0x000005c000017945 */ /* 0x000fe80003800200 */
        /* <DEDUP_REMOVED lines=58> */
[----:B------:R-:W-:Y:S02]  /*2190*/  @!P0 MOV R6, RZ ;  /* 0x000000ff00068202 */ /* 0x000fe40000000f00 */
[----:B------:R-:W-:Y:S02]  /*21a0*/  @!P0 SHF.R.S32.HI R3, RZ, 0x1, R0 ;  /* 0x00000001ff038819 */ /* 0x000fe40000011400 */
[----:B------:R-:W-:-:S03]  /*21b0*/  FSEL R5, R5, RZ, P1 ;  /* 0x000000ff05057208 */ /* 0x000fc60000800000 */
[----:B------:R-:W-:Y:S02]  /*21c0*/  @!P0 IMAD.IADD R2, R2, 0x1, -R3 ;  /* 0x0000000102028824 */ /* 0x000fe400078e0a03 */
[----:B------:R-:W-:-:S03]  /*21d0*/  @!P0 IMAD R3, R3, 0x100000, R23 ;  /* 0x0010000003038824 */ /* 0x000fc600078e0217 */
[----:B------:R-:W-:Y:S01]  /*21e0*/  @!P0 LEA R7, R2, 0x3ff00000, 0x14 ;  /* 0x3ff0000002078811 */ /* 0x000fe200078ea0ff */
[----:B------:R-:W-:-:S06]  /*21f0*/  @!P0 IMAD.MOV.U32 R2, RZ, RZ, R22 ;  /* 0x000000ffff028224 */ /* 0x000fcc00078e0016 */
[----:B------:R-:W-:-:S11]  /*2200*/  @!P0 DMUL R4, R2, R6 ;  /* 0x0000000602048228 */ /* 0x000fd60000000000 */
.L_x_3628:
[----:B------:R-:W-:Y:S05]  /*2210*/  BSYNC.RECONVERGENT B0 ;  /* 0x0000000000007941 */ /* 0x000fea0003800200 */
.L_x_3627:
        /* <DEDUP_REMOVED lines=21> */
.L_x_3630:
[----:B------:R-:W-:Y:S05]  /*2370*/  BSYNC.RECONVERGENT B2 ;  /* 0x0000000000027941 */ /* 0x000fea0003800200 */
.L_x_3629:
[----:B------:R-:W-:Y:S02]  /*2380*/  IMAD.MOV.U32 R20, RZ, RZ, R2 ;  /* 0x000000ffff147224 */ /* 0x000fe400078e0002 */
[----:B------:R-:W-:-:S07]  /*2390*/  IMAD.MOV.U32 R21, RZ, RZ, R3 ;  /* 0x000000ffff157224 */ /* 0x000fce00078e0003 */
.L_x_3626:
[----:B------:R-:W-:Y:S05]  /*23a0*/  BSYNC.RECONVERGENT B1 ;  /* 0x0000000000017941 */ /* 0x000fea0003800200 */
.L_x_3625:
[----:B------:R-:W-:Y:S01]  /*23b0*/  IADD3 R0, PT, PT, R24, 0x280, RZ ;  /* 0x0000028018007810 */ /* 0x000fe20007ffe0ff */
[----:B------:R-:W-:Y:S03]  /*23c0*/  BSSY.RECONVERGENT B1, `(.L_x_3631) ;  /* 0x000005c000017945 */ /* 0x000fe60003800200 */
        /* <DEDUP_REMOVED lines=66> */
.L_x_3634:
[----:B------:R-:W-:Y:S05]  /*27f0*/  BSYNC.RECONVERGENT B0 ;  /* 0x0000000000007941 */ /* 0x000fea0003800200 */
.L_x_3633:
        /* <DEDUP_REMOVED lines=21> */
.L_x_3636:
[----:B------:R-:W-:Y:S05]  /*2950*/  BSYNC.RECONVERGENT B2 ;  /* 0x0000000000027941 */ /* 0x000fea0003800200 */
.L_x_3635:
[----:B------:R-:W-:Y:S01]  /*2960*/  IMAD.MOV.U32 R8, RZ, RZ, R2 ;  /* 0x000000ffff087224 */ /* 0x000fe200078e0002 */
[----:B------:R-:W-:-:S07]  /*2970*/  MOV R9, R3 ;  /* 0x0000000300097202 */ /* 0x000fce0000000f00 */
.L_x_3632:
[----:B------:R-:W-:Y:S05]  /*2980*/  BSYNC.RECONVERGENT B1 ;  /* 0x0000000000017941 */ /* 0x000fea0003800200 */
.L_x_3631:
        /* <DEDUP_REMOVED lines=64> */
[----:B------:R-:W-:Y:S02]  /*2d90*/  @!P0 LEA R7, R2, 0x3ff00000, 0x14 ;  /* 0x3ff0000002078811 */ /* 0x000fe400078ea0ff */
[----:B------:R-:W-:Y:S01]  /*2da0*/  @!P0 MOV R2, R6 ;  /* 0x0000000600028202 */ /* 0x000fe20000000f00 */
[----:B------:R-:W-:-:S06]  /*2db0*/  @!P0 IMAD.MOV.U32 R6, RZ, RZ, RZ ;  /* 0x000000ffff068224 */ /* 0x000fcc00078e00ff */
[----:B------:R-:W-:-:S11]  /*2dc0*/  @!P0 DMUL R4, R2, R6 ;  /* 0x0000000602048228 */ /* 0x000fd60000000000 */
.L_x_3640:
[----:B------:R-:W-:Y:S05]  /*2dd0*/  BSYNC.RECONVERGENT B0 ;  /* 0x0000000000007941 */ /* 0x000fea0003800200 */
.L_x_3639:
        /* <DEDUP_REMOVED lines=21> */
.L_x_3642:
[----:B------:R-:W-:Y:S05]  /*2f30*/  BSYNC.RECONVERGENT B2 ;  /* 0x0000000000027941 */ /* 0x000fea0003800200 */
.L_x_3641:
[----:B------:R-:W-:Y:S01]  /*2f40*/  MOV R12, R2 ;  /* 0x00000002000c7202 */ /* 0x000fe20000000f00 */
[----:B------:R-:W-:-:S07]  /*2f50*/  IMAD.MOV.U32 R13, RZ, RZ, R3 ;  /* 0x000000ffff0d7224 */ /* 0x000fce00078e0003 */
.L_x_3638:
[----:B------:R-:W-:Y:S05]  /*2f60*/  BSYNC.RECONVERGENT B1 ;  /* 0x0000000000017941 */ /* 0x000fea0003800200 */
.L_x_3637:
        /* <DEDUP_REMOVED lines=62> */
[----:B------:R-:W-:Y:S01]  /*3350*/  @!P0 IMAD.IADD R2, R2, 0x1, -R3 ;  /* 0x0000000102028824 */ /* 0x000fe200078e0a03 */
[----:B------:R-:W-:-:S04]  /*3360*/  @!P0 LEA R3, R3, R7, 0x14 ;  /* 0x0000000703038211 */ /* 0x000fc800078ea0ff */
[----:B------:R-:W-:Y:S01]  /*3370*/  @!P0 LEA R7, R2, 0x3ff00000, 0x14 ;  /* 0x3ff0000002078811 */ /* 0x000fe200078ea0ff */
[----:B------:R-:W-:Y:S02]  /*3380*/  @!P0 IMAD.MOV.U32 R2, RZ, RZ, R6 ;  /* 0x000000ffff028224 */ /* 0x000fe400078e0006 */
[----:B------:R-:W-:-:S06]  /*3390*/  @!P0 IMAD.MOV.U32 R6, RZ, RZ, RZ ;  /* 0x000000ffff068224 */ /* 0x000fcc00078e00ff */
[----:B------:R-:W-:-:S11]  /*33a0*/  @!P0 DMUL R4, R2, R6 ;  /* 0x0000000602048228 */ /* 0x000fd60000000000 */
.L_x_3646:
[----:B------:R-:W-:Y:S05]  /*33b0*/  BSYNC.RECONVERGENT B0 ;  /* 0x0000000000007941 */ /* 0x000fea0003800200 */
.L_x_3645:
        /* <DEDUP_REMOVED lines=20> */
[----:B------:R-:W-:Y:S05]  /*3500*/  CALL.REL.NOINC `($__internal_4_$__cuda_sm20_div_rn_f64_full) ;  /* 0x0000003000b47944 */ /* 0x000fea0003c00000 */
.L_x_3648:
[----:B------:R-:W-:Y:S05]  /*3510*/  BSYNC.RECONVERGENT B2 ;  /* 0x0000000000027941 */ /* 0x000fea0003800200 */
.L_x_3647:
[----:B------:R-:W-:Y:S02]  /*3520*/  IMAD.MOV.U32 R16, RZ, RZ, R2 ;  /* 0x000000ffff107224 */ /* 0x000fe400078e0002 */
[----:B------:R-:W-:-:S07]  /*3530*/  IMAD.MOV.U32 R17, RZ, RZ, R3 ;  /* 0x000000ffff117224 */ /* 0x000fce00078e0003 */
.L_x_3644:
[----:B------:R-:W-:Y:S05]  /*3540*/  BSYNC.RECONVERGENT B1 ;  /* 0x0000000000017941 */ /* 0x000fea0003800200 */
.L_x_3643:
[----:B0-----:R-:W0:Y:S01]  /*3550*/  S2R R3, SR_CTAID.X ;  /* 0x0000000000037919 */ /* 0x001e220000002500 */
[----:B------:R-:W-:Y:S01]  /*3560*/  ISETP.GE.U32.AND P0, PT, R24, UR4, PT ;  /* 0x0000000418007c0c */ /* 0x000fe2000bf06070 */
[----:B------:R-:W-:Y:S04]  /*3570*/  BSSY.RECONVERGENT B0, `(.L_x_3649) ;  /* 0x0000033000007945 */ /* 0x000fe80003800200 */
[----:B------:R-:W-:Y:S08]  /*3580*/  BSSY.RELIABLE B1, `(.L_x_3650) ;  /* 0x000002b000017945 */ /* 0x000ff00003800100 */
[----:B------:R-:W-:Y:S05]  /*3590*/  @P0 BRA `(.L_x_3651) ;  /* 0x0000000000300947 */ /* 0x000fea0003800000 */
[----:B------:R-:W1:Y:S01]  /*35a0*/  LDC.64 R4, c[0x0][0x3a0] ;  /* 0x0000e800ff047b82 */ /* 0x000e620000000a00 */
[----:B0----5:R-:W-:Y:S02]  /*35b0*/  IMAD R7, R3, 0x400, R24 ;  /* 0x0000040003077824 */ /* 0x021fe400078e0218 */
[----:B------:R-:W-:-:S05]  /*35c0*/  VIADD R24, R24, 0x80 ;  /* 0x0000008018187836 */ /* 0x000fca0000000000 */
[----:B------:R-:W-:Y:S01]  /*35d0*/  ISETP.GE.U32.AND P0, PT, R24, UR4, PT ;  /* 0x0000000418007c0c */ /* 0x000fe2000bf06070 */
[----:B-1----:R-:W-:-:S05]  /*35e0*/  IMAD.WIDE.U32 R4, R7, 0x8, R4 ;  /* 0x0000000807047825 */ /* 0x002fca00078e0004 */
[----:B------:R0:W-:Y:S07]  /*35f0*/  STG.E.64 desc[UR6][R4.64], R32 ;  /* 0x0000002004007986 */ /* 0x0001ee000c101b06 */
[----:B------:R-:W-:Y:S05]  /*3600*/  @P0 BRA `(.L_x_3652) ;  /* 0x0000000000300947 */ /* 0x000fea0003800000 */
[----:B0-----:R-:W0:Y:S01]  /*3610*/  LDC.64 R4, c[0x0][0x3a0] ;  /* 0x0000e800ff047b82 */ /* 0x001e220000000a00 */
[----:B------:R-:W-:Y:S01]  /*3620*/  LEA R7, R3, R24, 0xa ;  /* 0x0000001803077211 */ /* 0x000fe200078e50ff */
[----:B------:R-:W-:-:S04]  /*3630*/  VIADD R24, R24, 0x80 ;  /* 0x0000008018187836 */ /* 0x000fc80000000000 */
[----:B0-----:R-:W-:-:S05]  /*3640*/  IMAD.WIDE.U32 R4, R7, 0x8, R4 ;  /* 0x0000000807047825 */ /* 0x001fca00078e0004 */
[----:B------:R1:W-:Y:S02]  /*3650*/  STG.E.64 desc[UR6][R4.64], R30 ;  /* 0x0000001e04007986 */ /* 0x0003e4000c101b06 */
.L_x_3651:
[----:B------:R-:W-:-:S13]  /*3660*/  ISETP.GE.U32.AND P0, PT, R24, UR4, PT ;  /* 0x0000000418007c0c */ /* 0x000fda000bf06070 */
[----:B------:R-:W-:Y:S05]  /*3670*/  @P0 BRA `(.L_x_3653) ;  /* 0x0000000000300947 */ /* 0x000fea0003800000 */
[----:B-1----:R-:W1:Y:S01]  /*3680*/  LDC.64 R4, c[0x0][0x3a0] ;  /* 0x0000e800ff047b82 */ /* 0x002e620000000a00 */
[----:B0----5:R-:W-:Y:S02]  /*3690*/  IMAD R7, R3, 0x400, R24 ;  /* 0x0000040003077824 */ /* 0x021fe400078e0218 */
[----:B------:R-:W-:Y:S02]  /*36a0*/  VIADD R24, R24, 0x80 ;  /* 0x0000008018187836 */ /* 0x000fe40000000000 */
[----:B-1----:R-:W-:-:S05]  /*36b0*/  IMAD.WIDE.U32 R4, R7, 0x8, R4 ;  /* 0x0000000807047825 */ /* 0x002fca00078e0004 */
[----:B------:R1:W-:Y:S02]  /*36c0*/  STG.E.64 desc[UR6][R4.64], R28 ;  /* 0x0000001c04007986 */ /* 0x0003e4000c101b06 */
.L_x_3652:
[----:B------:R-:W-:-:S13]  /*36d0*/  ISETP.GE.U32.AND P0, PT, R24, UR4, PT ;  /* 0x0000000418007c0c */ /* 0x000fda000bf06070 */
[----:B------:R-:W-:Y:S05]  /*36e0*/  @P0 BRA `(.L_x_3654) ;  /* 0x0000000000300947 */ /* 0x000fea0003800000 */
[----:B01----:R-:W0:Y:S01]  /*36f0*/  LDC.64 R4, c[0x0][0x3a0] ;  /* 0x0000e800ff047b82 */ /* 0x003e220000000a00 */
[----:B------:R-:W-:Y:S01]  /*3700*/  IMAD R7, R3, 0x400, R24 ;  /* 0x0000040003077824 */ /* 0x000fe200078e0218 */
[----:B------:R-:W-:-:S03]  /*3710*/  IADD3 R24, PT, PT, R24, 0x80, RZ ;  /* 0x0000008018187810 */ /* 0x000fc60007ffe0ff */
[----:B0-----:R-:W-:-:S05]  /*3720*/  IMAD.WIDE.U32 R4, R7, 0x8, R4 ;  /* 0x0000000807047825 */ /* 0x001fca00078e0004 */
[----:B------:R2:W-:Y:S02]  /*3730*/  STG.E.64 desc[UR6][R4.64], R26 ;  /* 0x0000001a04007986 */ /* 0x0005e4000c101b06 */
.L_x_3653:
[----:B------:R-:W-:-:S13]  /*3740*/  ISETP.GE.U32.AND P0, PT, R24, UR4, PT ;  /* 0x0000000418007c0c */ /* 0x000fda000bf06070 */
[----:B------:R-:W-:Y:S05]  /*3750*/  @P0 BRA `(.L_x_3655) ;  /* 0x0000000000340947 */ /* 0x000fea0003800000 */
[----:B-12---:R-:W1:Y:S01]  /*3760*/  LDC.64 R4, c[0x0][0x3a0] ;  /* 0x0000e800ff047b82 */ /* 0x006e620000000a00 */
[----:B0----5:R-:W-:Y:S02]  /*3770*/  IMAD R7, R3, 0x400, R24 ;  /* 0x0000040003077824 */ /* 0x021fe400078e0218 */
[----:B------:R-:W-:Y:S02]  /*3780*/  VIADD R24, R24, 0x80 ;  /* 0x0000008018187836 */ /* 0x000fe40000000000 */
[----:B-1----:R-:W-:-:S05]  /*3790*/  IMAD.WIDE.U32 R4, R7, 0x8, R4 ;  /* 0x0000000807047825 */ /* 0x002fca00078e0004 */
[----:B------:R2:W-:Y:S02]  /*37a0*/  STG.E.64 desc[UR6][R4.64], R20 ;  /* 0x0000001404007986 */ /* 0x0005e4000c101b06 */
.L_x_3654:
[----:B------:R-:W-:-:S13]  /*37b0*/  ISETP.GE.U32.AND P0, PT, R24, UR4, PT ;  /* 0x0000000418007c0c */ /* 0x000fda000bf06070 */
[----:B------:R-:W-:Y:S05]  /*37c0*/  @P0 BREAK.RELIABLE B1 ;  /* 0x0000000000010942 */ /* 0x000fea0003800100 */
[----:B------:R-:W-:Y:S05]  /*37d0*/  @P0 BRA `(.L_x_3656) ;  /* 0x0000000000300947 */ /* 0x000fea0003800000 */
[----:B012---:R-:W0:Y:S01]  /*37e0*/  LDC.64 R4, c[0x0][0x3a0] ;  /* 0x0000e800ff047b82 */ /* 0x007e220000000a00 */
[----:B------:R-:W-:Y:S02]  /*37f0*/  IMAD R7, R3, 0x400, R24 ;  /* 0x0000040003077824 */ /* 0x000fe400078e0218 */
[----:B------:R-:W-:Y:S02]  /*3800*/  VIADD R24, R24, 0x80 ;  /* 0x0000008018187836 */ /* 0x000fe40000000000 */
[----:B0-----:R-:W-:-:S05]  /*3810*/  IMAD.WIDE.U32 R4, R7, 0x8, R4 ;  /* 0x0000000807047825 */ /* 0x001fca00078e0004 */
[----:B------:R3:W-:Y:S02]  /*3820*/  STG.E.64 desc[UR6][R4.64], R8 ;  /* 0x0000000804007986 */ /* 0x0007e4000c101b06 */
.L_x_3655:
[----:B------:R-:W-:Y:S05]  /*3830*/  BSYNC.RELIABLE B1 ;  /* 0x0000000000017941 */ /* 0x000fea0003800100 */
.L_x_3650:
[----:B------:R-:W-:-:S13]  /*3840*/  ISETP.GE.U32.AND P0, PT, R24, UR4, PT ;  /* 0x0000000418007c0c */ /* 0x000fda000bf06070 */
[----:B-123--:R-:W1:Y:S01]  /*3850*/  @!P0 LDC.64 R4, c[0x0][0x3a0] ;  /* 0x0000e800ff048b82 */ /* 0x00ee620000000a00 */
[----:B0----5:R-:W-:Y:S01]  /*3860*/  @!P0 LEA R7, R3, R24, 0xa ;  /* 0x0000001803078211 */ /* 0x021fe200078e50ff */
[----:B------:R-:W-:-:S04]  /*3870*/  @!P0 VIADD R24, R24, 0x80 ;  /* 0x0000008018188836 */ /* 0x000fc80000000000 */
[----:B-1----:R-:W-:-:S05]  /*3880*/  @!P0 IMAD.WIDE.U32 R4, R7, 0x8, R4 ;  /* 0x0000000807048825 */ /* 0x002fca00078e0004 */
[----:B------:R3:W-:Y:S02]  /*3890*/  @!P0 STG.E.64 desc[UR6][R4.64], R12 ;  /* 0x0000000c04008986 */ /* 0x0007e4000c101b06 */
.L_x_3656:
[----:B------:R-:W-:Y:S05]  /*38a0*/  BSYNC.RECONVERGENT B0 ;  /* 0x0000000000007941 */ /* 0x000fea0003800200 */
.L_x_3649:
[----:B------:R-:W-:Y:S05]  /*38b0*/  WARPSYNC.ALL ;  /* 0x0000000000007948 */ /* 0x000fea0003800000 */
[----:B------:R-:W-:-:S13]  /*38c0*/  ISETP.GE.U32.AND P0, PT, R24, UR4, PT ;  /* 0x0000000418007c0c */ /* 0x000fda000bf06070 */
[----:B------:R-:W-:Y:S05]  /*38d0*/  @P0 EXIT ;  /* 0x000000000000094d */ /* 0x000fea0003800000 */
[----:B0123--:R-:W0:Y:S01]  /*38e0*/  LDC.64 R4, c[0x0][0x3a0] ;  /* 0x0000e800ff047b82 */ /* 0x00fe220000000a00 */
[----:B------:R-:W-:-:S04]  /*38f0*/  IMAD R3, R3, 0x400, R24 ;  /* 0x0000040003037824 */ /* 0x000fc800078e0218 */
[----:B0-----:R-:W-:-:S05]  /*3900*/  IMAD.WIDE.U32 R2, R3, 0x8, R4 ;  /* 0x0000000803027825 */ /* 0x001fca00078e0004 */
[----:B------:R-:W-:Y:S01]  /*3910*/  STG.E.64 desc[UR6][R2.64], R16 ;  /* 0x0000001002007986 */ /* 0x000fe2000c101b06 */
[----:B------:R-:W-:Y:S05]  /*3920*/  EXIT ;  /* 0x000000000000794d */ /* 0x000fea0003800000 */
.L_x_3600:
[----:B------:R-:W0:Y:S01]  /*3930*/  S2R R11, SR_TID.X ;  /* 0x00000000000b7919 */ /* 0x000e220000002100 */
[----:B------:R-:W1:Y:S01]  /*3940*/  LDC.64 R2, c[0x0][0x3b0] ;  /* 0x0000ec00ff027b82 */ /* 0x000e620000000a00 */
[----:B------:R-:W-:Y:S01]  /*3950*/  IMAD.SHL.U32 R25, R25, 0x400, RZ ;  /* 0x0000040019197824 */ /* 0x000fe200078e00ff */
[----:B------:R-:W2:Y:S01]  /*3960*/  LDCU.64 UR4, c[0x0][0x388] ;  /* 0x00007100ff0477ac */ /* 0x000ea20008000a00 */
[----:B------:R-:W3:Y:S05]  /*3970*/  LDCU.64 UR8, c[0x0][0x390] ;  /* 0x00007200ff0877ac */ /* 0x000eea0008000a00 */
[----:B------:R-:W4:Y:S01]  /*3980*/  LDC.64 R8, c[0x0][0x3a8] ;  /* 0x0000ea00ff087b82 */ /* 0x000f220000000a00 */
[----:B-1----:R-:W-:-:S04]  /*3990*/  IMAD.WIDE.U32 R2, R25, 0x8, R2 ;  /* 0x0000000819027825 */ /* 0x002fc800078e0002 */
[----:B0-----:R-:W-:-:S05]  /*39a0*/  IMAD.WIDE.U32 R36, R11, 0x10, R2 ;  /* 0x000000100b247825 */ /* 0x001fca00078e0002 */
[----:B------:R-:W2:Y:S01]  /*39b0*/  LDG.E.128 R4, desc[UR6][R36.64] ;  /* 0x0000000624047981 */ /* 0x000ea2000c1e1d00 */
[----:B----4-:R-:W-:-:S03]  /*39c0*/  IMAD.WIDE.U32 R2, R25, 0x8, R8 ;  /* 0x0000000819027825 */ /* 0x010fc600078e0008 */
[----:B------:R0:W5:Y:S01]  /*39d0*/  LDG.E.128 R24, desc[UR6][R36.64+0x800] ;  /* 0x0008000624187981 */ /* 0x000162000c1e1d00 */
[----:B------:R-:W-:-:S03]  /*39e0*/  IMAD.WIDE.U32 R2, R11, 0x10, R2 ;  /* 0x000000100b027825 */ /* 0x000fc600078e0002 */
[----:B------:R0:W5:Y:S04]  /*39f0*/  LDG.E.128 R28, desc[UR6][R36.64+0x1000] ;  /* 0x00100006241c7981 */ /* 0x000168000c1e1d00 */
[----:B------:R0:W5:Y:S04]  /*3a00*/  LDG.E.128 R8, desc[UR6][R2.64] ;  /* 0x0000000602087981 */ /* 0x000168000c1e1d00 */
[----:B------:R0:W5:Y:S04]  /*3a10*/  LDG.E.128 R12, desc[UR6][R2.64+0x800] ;  /* 0x00080006020c7981 */ /* 0x000168000c1e1d00 */
[----:B------:R0:W5:Y:S04]  /*3a20*/  LDG.E.128 R16, desc[UR6][R2.64+0x1000] ;  /* 0x0010000602107981 */ /* 0x000168000c1e1d00 */
[----:B------:R0:W5:Y:S04]  /*3a30*/  LDG.E.128 R20, desc[UR6][R2.64+0x1800] ;  /* 0x0018000602147981 */ /* 0x000168000c1e1d00 */
[----:B------:R0:W5:Y:S01]  /*3a40*/  LDG.E.128 R32, desc[UR6][R36.64+0x1800] ;  /* 0x0018000624207981 */ /* 0x000162000c1e1d00 */
[----:B------:R-:W-:Y:S01]  /*3a50*/  BSSY.RECONVERGENT B1, `(.L_x_3657) ;  /* 0x0000057000017945 */ /* 0x000fe20003800200 */
[----:B--2---:R-:W-:-:S08]  /*3a60*/  DMUL R4, R4, UR4 ;  /* 0x0000000404047c28 */ /* 0x004fd00008000000 */
[----:B---3--:R-:W-:-:S14]  /*3a70*/  DSETP.GT.AND P0, PT, R4, UR8, PT ;  /* 0x0000000804007e2a */ /* 0x008fdc000bf04000 */
[----:B0-----:R-:W-:Y:S05]  /*3a80*/  @P0 BRA `(.L_x_3658) ;  /* 0x00000004004c0947 */ /* 0x001fea0003800000 */
        /* <DEDUP_REMOVED lines=52> */
[----:B------:R-:W-:-:S04]  /*3dd0*/  @!P0 SHF.R.S32.HI R3, RZ, 0x1, R0 ;  /* 0x00000001ff038819 */ /* 0x000fc80000011400 */
[----:B------:R-:W-:Y:S01]  /*3de0*/  @!P0 IADD3 R2, PT, PT, R2, -R3, RZ ;  /* 0x8000000302028210 */ /* 0x000fe20007ffe0ff */
[----:B------:R-:W-:-:S03]  /*3df0*/  @!P0 IMAD R39, R3, 0x100000, R39 ;  /* 0x0010000003278824 */ /* 0x000fc600078e0227 */
[----:B------:R-:W-:Y:S01]  /*3e00*/  @!P0 LEA R3, R2, 0x3ff00000, 0x14 ;  /* 0x3ff0000002038811 */ /* 0x000fe200078ea0ff */
[----:B------:R-:W-:-:S06]  /*3e10*/  @!P0 IMAD.MOV.U32 R2, RZ, RZ, RZ ;  /* 0x000000ffff028224 */ /* 0x000fcc00078e00ff */
[----:B------:R-:W-:-:S11]  /*3e20*/  @!P0 DMUL R36, R38, R2 ;  /* 0x0000000226248228 */ /* 0x000fd60000000000 */
.L_x_3660:
[----:B------:R-:W-:Y:S05]  /*3e30*/  BSYNC.RECONVERGENT B0 ;  /* 0x0000000000007941 */ /* 0x000fea0003800200 */
.L_x_3659:
[----:B------:R-:W-:Y:S01]  /*3e40*/  DADD R40, R36, 1 ;  /* 0x3ff0000024287429 */ /* 0x000fe20000000000 */
[----:B------:R-:W-:Y:S01]  /*3e50*/  IMAD.MOV.U32 R2, RZ, RZ, 0x1 ;  /* 0x00000001ff027424 */ /* 0x000fe200078e00ff */
        /* <DEDUP_REMOVED lines=19> */
.L_x_3662:
[----:B------:R-:W-:Y:S05]  /*3f90*/  BSYNC.RECONVERGENT B2 ;  /* 0x0000000000027941 */ /* 0x000fea0003800200 */
.L_x_3661:
[----:B------:R-:W-:Y:S02]  /*3fa0*/  IMAD.MOV.U32 R8, RZ, RZ, R2 ;  /* 0x000000ffff087224 */ /* 0x000fe400078e0002 */
[----:B------:R-:W-:-:S07]  /*3fb0*/  IMAD.MOV.U32 R9, RZ, RZ, R3 ;  /* 0x000000ffff097224 */ /* 0x000fce00078e0003 */
.L_x_3658:
[----:B------:R-:W-:Y:S05]  /*3fc0*/  BSYNC.RECONVERGENT B1 ;  /* 0x0000000000017941 */ /* 0x000fea0003800200 */
.L_x_3657:
[----:B------:R-:W0:Y:S01]  /*3fd0*/  LDCU.64 UR4, c[0x0][0x388] ;  /* 0x00007100ff0477ac */ /* 0x000e220008000a00 */
[----:B------:R-:W-:Y:S01]  /*3fe0*/  BSSY.RECONVERGENT B1, `(.L_x_3663) ;  /* 0x0000058000017945 */ /* 0x000fe20003800200 */
[----:B------:R-:W1:Y:S01]  /*3ff0*/  LDCU.64 UR8, c[0x0][0x390] ;  /* 0x00007200ff0877ac */ /* 0x000e620008000a00 */
[----:B0-----:R-:W-:-:S08]  /*4000*/  DMUL R6, R6, UR4 ;  /* 0x0000000406067c28 */ /* 0x001fd00008000000 */
        /* <DEDUP_REMOVED lines=55> */
[----:B------:R-:W-:Y:S01]  /*4380*/  @!P0 LEA R37, R3, R37, 0x14 ;  /* 0x0000002503258211 */ /* 0x000fe200078ea0ff */
[----:B------:R-:W-:-:S05]  /*4390*/  @!P0 IMAD.IADD R2, R2, 0x1, -R3 ;  /* 0x0000000102028824 */ /* 0x000fca00078e0a03 */
[----:B------:R-:W-:Y:S01]  /*43a0*/  @!P0 LEA R3, R2, 0x3ff00000, 0x14 ;  /* 0x3ff0000002038811 */ /* 0x000fe200078ea0ff */
[----:B------:R-:W-:-:S06]  /*43b0*/  @!P0 IMAD.MOV.U32 R2, RZ, RZ, RZ ;  /* 0x000000ffff028224 */ /* 0x000fcc00078e00ff */
[----:B------:R-:W-:-:S11]  /*43c0*/  @!P0 DMUL R4, R36, R2 ;  /* 0x0000000224048228 */ /* 0x000fd60000000000 */
.L_x_3666:
[----:B------:R-:W-:Y:S05]  /*43d0*/  BSYNC.RECONVERGENT B0 ;  /* 0x0000000000007941 */ /* 0x000fea0003800200 */
.L_x_3665:
        /* <DEDUP_REMOVED lines=21> */
.L_x_3668:
[----:B------:R-:W-:Y:S05]  /*4530*/  BSYNC.RECONVERGENT B2 ;  /* 0x0000000000027941 */ /* 0x000fea0003800200 */
.L_x_3667:
[----:B------:R-:W-:Y:S01]  /*4540*/  MOV R10, R2 ;  /* 0x00000002000a7202 */ /* 0x000fe20000000f00 */
[----:B------:R-:W-:-:S07]  /*4550*/  IMAD.MOV.U32 R11, RZ, RZ, R3 ;  /* 0x000000ffff0b7224 */ /* 0x000fce00078e0003 */
.L_x_3664:
[----:B------:R-:W-:Y:S05]  /*4560*/  BSYNC.RECONVERGENT B1 ;  /* 0x0000000000017941 */ /* 0x000fea0003800200 */
.L_x_3663:
[----:B------:R-:W0:Y:S01]  /*4570*/  LDCU.64 UR4, c[0x0][0x388] ;  /* 0x00007100ff0477ac */ /* 0x000e220008000a00 */
[----:B------:R-:W-:Y:S01]  /*4580*/  BSSY.RECONVERGENT B1, `(.L_x_3669) ;  /* 0x0000058000017945 */ /* 0x000fe20003800200 */
        /* <DEDUP_REMOVED lines=60> */
[----:B------:R-:W-:-:S06]  /*4950*/  @!P0 MOV R2, RZ ;  /* 0x000000ff00028202 */ /* 0x000fcc0000000f00 */
[----:B------:R-:W-:-:S11]  /*4960*/  @!P0 DMUL R4, R6, R2 ;  /* 0x0000000206048228 */ /* 0x000fd60000000000 */
.L_x_3672:
[----:B------:R-:W-:Y:S05]  /*4970*/  BSYNC.RECONVERGENT B0 ;  /* 0x0000000000007941 */ /* 0x000fea0003800200 */
.L_x_3671:
        /* <DEDUP_REMOVED lines=21> */
.L_x_3674:
[----:B------:R-:W-:Y:S05]  /*4ad0*/  BSYNC.RECONVERGENT B2 ;  /* 0x0000000000027941 */ /* 0x000fea0003800200 */
.L_x_3673:
[----:B------:R-:W-:Y:S01]  /*4ae0*/  IMAD.MOV.U32 R12, RZ, RZ, R2 ;  /* 0x000000ffff0c7224 */ /* 0x000fe200078e0002 */
[----:B------:R-:W-:-:S07]  /*4af0*/  MOV R13, R3 ;  /* 0x00000003000d7202 */ /* 0x000fce0000000f00 */
.L_x_3670:
[----:B------:R-:W-:Y:S05]  /*4b00*/  BSYNC.RECONVERGENT B1 ;  /* 0x0000000000017941 */ /* 0x000fea0003800200 */
.L_x_3669:
        /* <DEDUP_REMOVED lines=62> */
[----:B------:R-:W-:-:S06]  /*4ef0*/  @!P0 IMAD.MOV.U32 R2, RZ, RZ, RZ ;  /* 0x000000ffff028224 */ /* 0x000fcc00078e00ff */
[----:B------:R-:W-:-:S11]  /*4f00*/  @!P0 DMUL R6, R4, R2 ;  /* 0x0000000204068228 */ /* 0x000fd60000000000 */
.L_x_3678:
[----:B------:R-:W-:Y:S05]  /*4f10*/  BSYNC.RECONVERGENT B0 ;  /* 0x0000000000007941 */ /* 0x000fea0003800200 */
.L_x_3677:
[----:B------:R-:W-:Y:S01]  /*4f20*/  DADD R40, R6, 1 ;  /* 0x3ff0000006287429 */ /* 0x000fe20000000000 */
[----:B------:R-:W-:Y:S01]  /*4f30*/  MOV R2, 0x1 ;  /* 0x0000000100027802 */ /* 0x000fe20000000f00 */
        /* <DEDUP_REMOVED lines=19> */
.L_x_3680:
[----:B------:R-:W-:Y:S05]  /*5070*/  BSYNC.RECONVERGENT B2 ;  /* 0x0000000000027941 */ /* 0x000fea0003800200 */
.L_x_3679:
[----:B------:R-:W-:Y:S02]  /*5080*/  IMAD.MOV.U32 R14, RZ, RZ, R2 ;  /* 0x000000ffff0e7224 */ /* 0x000fe400078e0002 */
[----:B------:R-:W-:-:S07]  /*5090*/  IMAD.MOV.U32 R15, RZ, RZ, R3 ;  /* 0x000000ffff0f7224 */ /* 0x000fce00078e0003 */
.L_x_3676:
[----:B------:R-:W-:Y:S05]  /*50a0*/  BSYNC.RECONVERGENT B1 ;  /* 0x0000000000017941 */ /* 0x000fea0003800200 */
.L_x_3675:
[----:B------:R-:W0:Y:S01]  /*50b0*/  LDCU.64 UR4, c[0x0][0x388] ;  /* 0x00007100ff0477ac */ /* 0x000e220008000a00 */
[----:B------:R-:W-:Y:S01]  /*50c0*/  BSSY.RECONVERGENT B1, `(.L_x_3681) ;  /* 0x0000058000017945 */ /* 0x000fe20003800200 */
[----:B------:R-:W1:Y:S01]  /*50d0*/  LDCU.64 UR8, c[0x0][0x390] ;  /* 0x00007200ff0877ac */ /* 0x000e620008000a00 */
[----:B0-----:R-:W-:-:S08]  /*50e0*/  DMUL R28, R28, UR4 ;  /* 0x000000041c1c7c28 */ /* 0x001fd00008000000 */
        /* <DEDUP_REMOVED lines=60> */
.L_x_3684:
[----:B------:R-:W-:Y:S05]  /*54b0*/  BSYNC.RECONVERGENT B0 ;  /* 0x0000000000007941 */ /* 0x000fea0003800200 */
.L_x_3683:
        /* <DEDUP_REMOVED lines=21> */
.L_x_3686:
[----:B------:R-:W-:Y:S05]  /*5610*/  BSYNC.RECONVERGENT B2 ;  /* 0x0000000000027941 */ /* 0x000fea0003800200 */
.L_x_3685:
[----:B------:R-:W-:Y:S02]  /*5620*/  IMAD.MOV.U32 R16, RZ, RZ, R2 ;  /* 0x000000ffff107224 */ /* 0x000fe400078e0002 */
[----:B------:R-:W-:-:S07]  /*5630*/  IMAD.MOV.U32 R17, RZ, RZ, R3 ;  /* 0x000000ffff117224 */ /* 0x000fce00078e0003 */
.L_x_3682:
[----:B------:R-:W-:Y:S05]  /*5640*/  BSYNC.RECONVERGENT B1 ;  /* 0x0000000000017941 */ /* 0x000fea0003800200 */
.L_x_3681:
[----:B------:R-:W0:Y:S01]  /*5650*/  LDCU.64 UR4, c[0x0][0x388] ;  /* 0x00007100ff0477ac */ /* 0x000e220008000a00 */
[----:B------:R-:W-:Y:S01]  /*5660*/  BSSY.RECONVERGENT B1, `(.L_x_3687) ;  /* 0x0000058000017945 */ /* 0x000fe20003800200 */
[----:B------:R-:W1:Y:S01]  /*5670*/  LDCU.64 UR8, c[0x0][0x390] ;  /* 0x00007200ff0877ac */ /* 0x000e620008000a00 */
[----:B0-----:R-:W-:-:S08]  /*5680*/  DMUL R30, R30, UR4 ;  /* 0x000000041e1e7c28 */ /* 0x001fd00008000000 */
        /* <DEDUP_REMOVED lines=60> */
.L_x_3690:
[----:B------:R-:W-:Y:S05]  /*5a50*/  BSYNC.RECONVERGENT B0 ;  /* 0x0000000000007941 */ /* 0x000fea0003800200 */
.L_x_3689:
        /* <DEDUP_REMOVED lines=21> */
.L_x_3692:
[----:B------:R-:W-:Y:S05]  /*5bb0*/  BSYNC.RECONVERGENT B2 ;  /* 0x0000000000027941 */ /* 0x000fea0003800200 */
.L_x_3691:
[----:B------:R-:W-:Y:S02]  /*5bc0*/  IMAD.MOV.U32 R18, RZ, RZ, R2 ;  /* 0x000000ffff127224 */ /* 0x000fe400078e0002 */
[----:B------:R-:W-:-:S07]  /*5bd0*/  IMAD.MOV.U32 R19, RZ, RZ, R3 ;  /* 0x000000ffff137224 */ /* 0x000fce00078e0003 */
.L_x_3688:
[----:B------:R-:W-:Y:S05]  /*5be0*/  BSYNC.RECONVERGENT B1 ;  /* 0x0000000000017941 */ /* 0x000fea0003800200 */
.L_x_3687:
        /* <DEDUP_REMOVED lines=64> */
.L_x_3696:
[----:B------:R-:W-:Y:S05]  /*5ff0*/  BSYNC.RECONVERGENT B0 ;  /* 0x0000000000007941 */ /* 0x000fea0003800200 */
.L_x_3695:
        /* <DEDUP_REMOVED lines=21> */
.L_x_3698:
[----:B------:R-:W-:Y:S05]  /*6150*/  BSYNC.RECONVERGENT B2 ;  /* 0x0000000000027941 */ /* 0x000fea0003800200 */
.L_x_3697:
[----:B------:R-:W-:Y:S01]  /*6160*/  MOV R20, R2 ;  /* 0x0000000200147202 */ /* 0x000fe20000000f00 */
[----:B------:R-:W-:-:S07]  /*6170*/  IMAD.MOV.U32 R21, RZ, RZ, R3 ;  /* 0x000000ffff157224 */ /* 0x000fce00078e0003 */
.L_x_3694:
[----:B------:R-:W-:Y:S05]  /*6180*/  BSYNC.RECONVERGENT B1 ;  /* 0x0000000000017941 */ /* 0x000fea0003800200 */
.L_x_3693:
        /* <DEDUP_REMOVED lines=64> */
.L_x_3702:
[----:B------:R-:W-:Y:S05]  /*6590*/  BSYNC.RECONVERGENT B0 ;  /* 0x0000000000007941 */ /* 0x000fea0003800200 */
.L_x_3701:
        /* <DEDUP_REMOVED lines=21> */
.L_x_3704:
[----:B------:R-:W-:Y:S05]  /*66f0*/  BSYNC.RECONVERGENT B2 ;  /* 0x0000000000027941 */ /* 0x000fea0003800200 */
.L_x_3703:
[----:B------:R-:W-:Y:S01]  /*6700*/  IMAD.MOV.U32 R22, RZ, RZ, R2 ;  /* 0x000000ffff167224 */ /* 0x000fe200078e0002 */
[----:B------:R-:W-:-:S07]  /*6710*/  MOV R23, R3 ;  /* 0x0000000300177202 */ /* 0x000fce0000000f00 */
.L_x_3700:
[----:B------:R-:W-:Y:S05]  /*6720*/  BSYNC.RECONVERGENT B1 ;  /* 0x0000000000017941 */ /* 0x000fea0003800200 */
.L_x_3699:
[----:B------:R-:W0:Y:S01]  /*6730*/  S2R R0, SR_CTAID.X ;  /* 0x0000000000007919 */ /* 0x000e220000002500 */
[----:B------:R-:W1:Y:S01]  /*6740*/  LDC.64 R2, c[0x0][0x3a0] ;  /* 0x0000e800ff027b82 */ /* 0x000e620000000a00 */
[----:B------:R-:W2:Y:S01]  /*6750*/  S2R R5, SR_TID.X ;  /* 0x0000000000057919 */ /* 0x000ea20000002100 */
[----:B0-----:R-:W-:-:S04]  /*6760*/  IMAD.SHL.U32 R7, R0, 0x400, RZ ;  /* 0x0000040000077824 */ /* 0x001fc800078e00ff */
[----:B-1----:R-:W-:-:S04]  /*6770*/  IMAD.WIDE.U32 R2, R7, 0x8, R2 ;  /* 0x0000000807027825 */ /* 0x002fc800078e0002 */
[----:B--2---:R-:W-:-:S05]  /*6780*/  IMAD.WIDE.U32 R2, R5, 0x10, R2 ;  /* 0x0000001005027825 */ /* 0x004fca00078e0002 */
[----:B------:R-:W-:Y:S04]  /*6790*/  STG.E.128 desc[UR6][R2.64], R8 ;  /* 0x0000000802007986 */ /* 0x000fe8000c101d06 */
[----:B------:R-:W-:Y:S04]  /*67a0*/  STG.E.128 desc[UR6][R2.64+0x800], R12 ;  /* 0x0008000c02007986 */ /* 0x000fe8000c101d06 */
[----:B------:R-:W-:Y:S04]  /*67b0*/  STG.E.128 desc[UR6][R2.64+0x1000], R16 ;  /* 0x0010001002007986 */ /* 0x000fe8000c101d06 */
[----:B------:R-:W-:Y:S01]  /*67c0*/  STG.E.128 desc[UR6][R2.64+0x1800], R20 ;  /* 0x0018001402007986 */ /* 0x000fe2000c101d06 */
[----:B------:R-:W-:Y:S05]  /*67d0*/  EXIT ;  /* 0x000000000000794d */ /* 0x000fea0003800000 */
        .weak           $__internal_4_$__cuda_sm20_div_rn_f64_full
        .type           $__internal_4_$__cuda_sm20_div_rn_f64_full,@function
        .size           $__internal_4_$__cuda_sm20_div_rn_f64_full,(.L_x_7545 - $__internal_4_$__cuda_sm20_div_rn_f64_full)
$__internal_4_$__cuda_sm20_div_rn_f64_full:
[C---:B------:R-:W-:Y:S01]  /*67e0*/  FSETP.GEU.AND P0, PT, |R41|.reuse, 1.469367938527859385e-39, PT ;  /* 0x001000002900780b */ /* 0x040fe20003f0e200 */
[----:B------:R-:W-:Y:S01]  /*67f0*/  IMAD.MOV.U32 R45, RZ, RZ, R3 ;  /* 0x000000ffff2d7224 */ /* 0x000fe200078e0003 */
[----:B------:R-:W-:Y:S01]  /*6800*/  LOP3.LUT R38, R41, 0x800fffff, RZ, 0xc0, !PT ;  /* 0x800fffff29267812 */ /* 0x000fe200078ec0ff */
[----:B------:R-:W-:Y:S01]  /*6810*/  IMAD.MOV.U32 R44, RZ, RZ, R2 ;  /* 0x000000ffff2c7224 */ /* 0x000fe200078e0002 */
[----:B------:R-:W-:Y:S01]  /*6820*/  MOV R36, 0x1 ;  /* 0x0000000100247802 */ /* 0x000fe20000000f00 */
[----:B------:R-:W-:Y:S01]  /*6830*/  BSSY.RECONVERGENT B0, `(.L_x_3705) ;  /* 0x0000059000007945 */ /* 0x000fe20003800200 */
[----:B------:R-:W-:Y:S01]  /*6840*/  LOP3.LUT R39, R38, 0x3ff00000, RZ, 0xfc, !PT ;  /* 0x3ff0000026277812 */ /* 0x000fe200078efcff */
[----:B------:R-:W-:Y:S01]  /*6850*/  IMAD.MOV.U32 R38, RZ, RZ, R40 ;  /* 0x000000ffff267224 */ /* 0x000fe200078e0028 */
[C---:B------:R-:W-:Y:S01]  /*6860*/  FSETP.GEU.AND P2, PT, |R45|.reuse, 1.469367938527859385e-39, PT ;  /* 0x001000002d00780b */ /* 0x040fe20003f4e200 */
[----:B------:R-:W-:Y:S01]  /*6870*/  IMAD.MOV.U32 R46, RZ, RZ, R44 ;  /* 0x000000ffff2e7224 */ /* 0x000fe200078e002c */
[----:B------:R-:W-:-:S02]  /*6880*/  LOP3.LUT R2, R45, 0x7ff00000, RZ, 0xc0, !PT ;  /* 0x7ff000002d027812 */ /* 0x000fc400078ec0ff */
[----:B------:R-:W-:Y:S01]  /*6890*/  LOP3.LUT R5, R41, 0x7ff00000, RZ, 0xc0, !PT ;  /* 0x7ff0000029057812 */ /* 0x000fe200078ec0ff */
[----:B------:R-:W-:-:S03]  /*68a0*/  @!P0 DMUL R38, R40, 8.98846567431157953865e+307 ;  /* 0x7fe0000028268828 */ /* 0x000fc60000000000 */
[----:B------:R-:W-:-:S03]  /*68b0*/  ISETP.GE.U32.AND P1, PT, R2, R5, PT ;  /* 0x000000050200720c */ /* 0x000fc60003f26070 */
[----:B------:R-:W0:Y:S02]  /*68c0*/  MUFU.RCP64H R37, R39 ;  /* 0x0000002700257308 */ /* 0x000e240000001800 */
[----:B------:R-:W-:Y:S01]  /*68d0*/  @!P2 LOP3.LUT R3, R41, 0x7ff00000, RZ, 0xc0, !PT ;  /* 0x7ff000002903a812 */ /* 0x000fe200078ec0ff */
[----:B------:R-:W-:Y:S01]  /*68e0*/  @!P2 IMAD.MOV.U32 R48, RZ, RZ, RZ ;  /* 0x000000ffff30a224 */ /* 0x000fe200078e00ff */
[----:B------:R-:W-:Y:S02]  /*68f0*/  @!P0 LOP3.LUT R5, R39, 0x7ff00000, RZ, 0xc0, !PT ;  /* 0x7ff0000027058812 */ /* 0x000fe400078ec0ff */
[----:B------:R-:W-:Y:S01]  /*6900*/  @!P2 ISETP.GE.U32.AND P3, PT, R2, R3, PT ;  /* 0x000000030200a20c */ /* 0x000fe20003f66070 */
[----:B------:R-:W-:-:S05]  /*6910*/  IMAD.MOV.U32 R3, RZ, RZ, 0x1ca00000 ;  /* 0x1ca00000ff037424 */ /* 0x000fca00078e00ff */
[----:B------:R-:W-:-:S04]  /*6920*/  @!P2 SEL R4, R3, 0x63400000, !P3 ;  /* 0x634000000304a807 */ /* 0x000fc80005800000 */
[----:B------:R-:W-:Y:S01]  /*6930*/  @!P2 LOP3.LUT R4, R4, 0x80000000, R45, 0xf8, !PT ;  /* 0x800000000404a812 */ /* 0x000fe200078ef82d */
[----:B0-----:R-:W-:-:S03]  /*6940*/  DFMA R50, R36, -R38, 1 ;  /* 0x3ff000002432742b */ /* 0x001fc60000000826 */
[----:B------:R-:W-:Y:S01]  /*6950*/  @!P2 LOP3.LUT R49, R4, 0x100000, RZ, 0xfc, !PT ;  /* 0x001000000431a812 */ /* 0x000fe200078efcff */
[----:B------:R-:W-:-:S04]  /*6960*/  IMAD.MOV.U32 R4, RZ, RZ, R2 ;  /* 0x000000ffff047224 */ /* 0x000fc800078e0002 */
[----:B------:R-:W-:-:S08]  /*6970*/  DFMA R50, R50, R50, R50 ;  /* 0x000000323232722b */ /* 0x000fd00000000032 */
[----:B------:R-:W-:Y:S01]  /*6980*/  DFMA R50, R36, R50, R36 ;  /* 0x000000322432722b */ /* 0x000fe20000000024 */
[----:B------:R-:W-:-:S04]  /*6990*/  SEL R36, R3, 0x63400000, !P1 ;  /* 0x6340000003247807 */ /* 0x000fc80004800000 */
[----:B------:R-:W-:-:S03]  /*69a0*/  LOP3.LUT R47, R36, 0x800fffff, R45, 0xf8, !PT ;  /* 0x800fffff242f7812 */ /* 0x000fc600078ef82d */
[----:B------:R-:W-:-:S03]  /*69b0*/  DFMA R36, R50, -R38, 1 ;  /* 0x3ff000003224742b */ /* 0x000fc60000000826 */
[----:B------:R-:W-:-:S05]  /*69c0*/  @!P2 DFMA R46, R46, 2, -R48 ;  /* 0x400000002e2ea82b */ /* 0x000fca0000000830 */
[----:B------:R-:W-:-:S05]  /*69d0*/  DFMA R50, R50, R36, R50 ;  /* 0x000000243232722b */ /* 0x000fca0000000032 */
[----:B------:R-:W-:-:S03]  /*69e0*/  @!P2 LOP3.LUT R4, R47, 0x7ff00000, RZ, 0xc0, !PT ;  /* 0x7ff000002f04a812 */ /* 0x000fc600078ec0ff */
[----:B------:R-:W-:Y:S01]  /*69f0*/  DMUL R48, R50, R46 ;  /* 0x0000002e32307228 */ /* 0x000fe20000000000 */
[----:B------:R-:W-:-:S04]  /*6a00*/  IADD3 R36, PT, PT, R4, -0x1, RZ ;  /* 0xffffffff04247810 */ /* 0x000fc80007ffe0ff */
[----:B------:R-:W-:Y:S01]  /*6a10*/  ISETP.GT.U32.AND P0, PT, R36, 0x7feffffe, PT ;  /* 0x7feffffe2400780c */ /* 0x000fe20003f04070 */
[----:B------:R-:W-:Y:S02]  /*6a20*/  VIADD R36, R5, 0xffffffff ;  /* 0xffffffff05247836 */ /* 0x000fe40000000000 */
        /* <DEDUP_REMOVED lines=15> */
[----:B------:R-:W-:-:S06]  /*6b20*/  DFMA R38, R36, -R38, R46 ;  /* 0x800000262426722b */ /* 0x000fcc000000002e */
[----:B------:R-:W-:-:S04]  /*6b30*/  MOV R38, RZ ;  /* 0x000000ff00267202 */ /* 0x000fc80000000f00 */
[C---:B------:R-:W-:Y:S02]  /*6b40*/  FSETP.NEU.AND P0, PT, R39.reuse, RZ, PT ;  /* 0x000000ff2700720b */ /* 0x040fe40003f0d000 */
[----:B------:R-:W-:-:S04]  /*6b50*/  LOP3.LUT R40, R39, 0x80000000, R41, 0x48, !PT ;  /* 0x8000000027287812 */ /* 0x000fc800078e4829 */
[----:B------:R-:W-:-:S07]  /*6b60*/  LOP3.LUT R39, R40, R5, RZ, 0xfc, !PT ;  /* 0x0000000528277212 */ /* 0x000fce00078efcff */
[----:B------:R-:W-:Y:S05]  /*6b70*/  @!P0 BRA `(.L_x_3707) ;  /* 0x0000000000908947 */ /* 0x000fea0003800000 */
[----:B------:R-:W-:Y:S01]  /*6b80*/  IMAD.MOV R5, RZ, RZ, -R3 ;  /* 0x000000ffff057224 */ /* 0x000fe200078e0a03 */
[----:B------:R-:W-:Y:S01]  /*6b90*/  IADD3 R3, PT, PT, -R3, -0x43300000, RZ ;  /* 0xbcd0000003037810 */ /* 0x000fe20007ffe1ff */
[----:B------:R-:W-:-:S06]  /*6ba0*/  IMAD.MOV.U32 R4, RZ, RZ, RZ ;  /* 0x000000ffff047224 */ /* 0x000fcc00078e00ff */
[----:B------:R-:W-:Y:S02]  /*6bb0*/  DFMA R4, R48, -R4, R36 ;  /* 0x800000043004722b */ /* 0x000fe40000000024 */
[----:B------:R-:W-:-:S08]  /*6bc0*/  DMUL.RP R36, R36, R38 ;  /* 0x0000002624247228 */ /* 0x000fd00000008000 */
[----:B------:R-:W-:Y:S02]  /*6bd0*/  FSETP.NEU.AND P0, PT, |R5|, R3, PT ;  /* 0x000000030500720b */ /* 0x000fe40003f0d200 */
[----:B------:R-:W-:Y:S02]  /*6be0*/  LOP3.LUT R40, R37, R40, RZ, 0x3c, !PT ;  /* 0x0000002825287212 */ /* 0x000fe400078e3cff */
[----:B------:R-:W-:Y:S02]  /*6bf0*/  FSEL R2, R36, R48, !P0 ;  /* 0x0000003024027208 */ /* 0x000fe40004000000 */
[----:B------:R-:W-:-:S03]  /*6c00*/  FSEL R3, R40, R49, !P0 ;  /* 0x0000003128037208 */ /* 0x000fc60004000000 */
[----:B------:R-:W-:Y:S02]  /*6c10*/  IMAD.MOV.U32 R48, RZ, RZ, R2 ;  /* 0x000000ffff307224 */ /* 0x000fe400078e0002 */
[----:B------:R-:W-:Y:S01]  /*6c20*/  IMAD.MOV.U32 R49, RZ, RZ, R3 ;  /* 0x000000ffff317224 */ /* 0x000fe200078e0003 */
[----:B------:R-:W-:Y:S06]  /*6c30*/  BRA `(.L_x_3707) ;  /* 0x0000000000607947 */ /* 0x000fec0003800000 */
.L_x_3706:
[----:B------:R-:W-:-:S14]  /*6c40*/  DSETP.NAN.AND P0, PT, R44, R44, PT ;  /* 0x0000002c2c00722a */ /* 0x000fdc0003f08000 */
[----:B------:R-:W-:Y:S05]  /*6c50*/  @P0 BRA `(.L_x_3708) ;  /* 0x00000000004c0947 */ /* 0x000fea0003800000 */
[----:B------:R-:W-:-:S14]  /*6c60*/  DSETP.NAN.AND P0, PT, R40, R40, PT ;  /* 0x000000282800722a */ /* 0x000fdc0003f08000 */
[----:B------:R-:W-:Y:S05]  /*6c70*/  @P0 BRA `(.L_x_3709) ;  /* 0x0000000000340947 */ /* 0x000fea0003800000 */
[----:B------:R-:W-:Y:S01]  /*6c80*/  ISETP.NE.AND P0, PT, R4, R5, PT ;  /* 0x000000050400720c */ /* 0x000fe20003f05270 */
[----:B------:R-:W-:Y:S01]  /*6c90*/  IMAD.MOV.U32 R49, RZ, RZ, -0x80000 ;  /* 0xfff80000ff317424 */ /* 0x000fe200078e00ff */
[----:B------:R-:W-:-:S11]  /*6ca0*/  MOV R48, 0x0 ;  /* 0x0000000000307802 */ /* 0x000fd60000000f00 */
[----:B------:R-:W-:Y:S05]  /*6cb0*/  @!P0 BRA `(.L_x_3707) ;  /* 0x0000000000408947 */ /* 0x000fea0003800000 */
[----:B------:R-:W-:Y:S02]  /*6cc0*/  ISETP.NE.AND P0, PT, R4, 0x7ff00000, PT ;  /* 0x7ff000000400780c */ /* 0x000fe40003f05270 */
[----:B------:R-:W-:Y:S02]  /*6cd0*/  LOP3.LUT R41, R45, 0x80000000, R41, 0x48, !PT ;  /* 0x800000002d297812 */ /* 0x000fe400078e4829 */
[----:B------:R-:W-:-:S13]  /*6ce0*/  ISETP.EQ.OR P0, PT, R5, RZ, !P0 ;  /* 0x000000ff0500720c */ /* 0x000fda0004702670 */
[----:B------:R-:W-:Y:S01]  /*6cf0*/  @P0 LOP3.LUT R2, R41, 0x7ff00000, RZ, 0xfc, !PT ;  /* 0x7ff0000029020812 */ /* 0x000fe200078efcff */
[----:B------:R-:W-:Y:S02]  /*6d00*/  @!P0 IMAD.MOV.U32 R48, RZ, RZ, RZ ;  /* 0x000000ffff308224 */ /* 0x000fe400078e00ff */
[----:B------:R-:W-:Y:S01]  /*6d10*/  @!P0 IMAD.MOV.U32 R49, RZ, RZ, R41 ;  /* 0x000000ffff318224 */ /* 0x000fe200078e0029 */
[----:B------:R-:W-:Y:S01]  /*6d20*/  @P0 MOV R49, R2 ;  /* 0x0000000200310202 */ /* 0x000fe20000000f00 */
[----:B------:R-:W-:Y:S01]  /*6d30*/  @P0 IMAD.MOV.U32 R48, RZ, RZ, RZ ;  /* 0x000000ffff300224 */ /* 0x000fe200078e00ff */
[----:B------:R-:W-:Y:S06]  /*6d40*/  BRA `(.L_x_3707) ;  /* 0x00000000001c7947 */ /* 0x000fec0003800000 */
.L_x_3709:
[----:B------:R-:W-:Y:S01]  /*6d50*/  LOP3.LUT R3, R41, 0x80000, RZ, 0xfc, !PT ;  /* 0x0008000029037812 */ /* 0x000fe200078efcff */
[----:B------:R-:W-:-:S04]  /*6d60*/  IMAD.MOV.U32 R48, RZ, RZ, R40 ;  /* 0x000000ffff307224 */ /* 0x000fc800078e0028 */
[----:B------:R-:W-:Y:S01]  /*6d70*/  IMAD.MOV.U32 R49, RZ, RZ, R3 ;  /* 0x000000ffff317224 */ /* 0x000fe200078e0003 */
[----:B------:R-:W-:Y:S06]  /*6d80*/  BRA `(.L_x_3707) ;  /* 0x00000000000c7947 */ /* 0x000fec0003800000 */
.L_x_3708:
[----:B------:R-:W-:Y:S01]  /*6d90*/  LOP3.LUT R3, R45, 0x80000, RZ, 0xfc, !PT ;  /* 0x000800002d037812 */ /* 0x000fe200078efcff */
[----:B------:R-:W-:-:S04]  /*6da0*/  IMAD.MOV.U32 R48, RZ, RZ, R44 ;  /* 0x000000ffff307224 */ /* 0x000fc800078e002c */
[----:B------:R-:W-:-:S07]  /*6db0*/  IMAD.MOV.U32 R49, RZ, RZ, R3 ;  /* 0x000000ffff317224 */ /* 0x000fce00078e0003 */
.L_x_3707:
[----:B------:R-:W-:Y:S05]  /*6dc0*/  BSYNC.RECONVERGENT B0 ;  /* 0x0000000000007941 */ /* 0x000fea0003800200 */
.L_x_3705:
[----:B------:R-:W-:Y:S01]  /*6dd0*/  IMAD.MOV.U32 R4, RZ, RZ, R0 ;  /* 0x000000ffff047224 */ /* 0x000fe200078e0000 */
[----:B------:R-:W-:Y:S01]  /*6de0*/  MOV R2, R48 ;  /* 0x0000003000027202 */ /* 0x000fe20000000f00 */
[----:B------:R-:W-:Y:S02]  /*6df0*/  IMAD.MOV.U32 R5, RZ, RZ, 0x0 ;  /* 0x00000000ff057424 */ /* 0x000fe400078e00ff */
[----:B------:R-:W-:Y:S02]  /*6e00*/  IMAD.MOV.U32 R3, RZ, RZ, R49 ;  /* 0x000000ffff037224 */ /* 0x000fe400078e0031 */
[----:B------:R-:W-:Y:S05]  /*6e10*/  RET.REL.NODEC R4 `(_ZN2at6native29vectorized_elementwise_kernelILi2EZZZNS0_65_GLOBAL__N__cd49fe81_27_ActivationSoftplusKernel_cu_9e10b42f_310024softplus_backward_kernelERNS_18TensorIteratorBaseERKN3c106ScalarES8_ENKUlvE_clEvENKUlvE_clEvEUlddE_St5arrayIPcLm3EEEEviT0_T1_) ;  /* 0xffffff9004787950 */ /* 0x000fea0003c3ffff */
.L_x_3710:
        /* <DEDUP_REMOVED lines=14> */
.L_x_7545:


//--------------------- .text._ZN2at6native29vectorized_elementwise_kernelILi4EZZZNS0_65_GLOBAL__N__cd49fe81_27_ActivationSoftplusKernel_cu_9e10b42f_310024softplus_backward_kernelERNS_18TensorIteratorBaseERKN3c106ScalarES8_ENKUlvE_clEvENKUlvE_clEvEUlddE_St5arrayIPcLm3EEEEviT0_T1_ --------------------------
	.section	.text._ZN2at6native29vectorized_elementwise_kernelILi4EZZZNS0_65_GLOBAL__N__cd49fe81_27_ActivationSoftplusKernel_cu_9e10b42f_310024softplus_backward_kernelERNS_18TensorIteratorBaseERKN3c106ScalarES8_ENKUlvE_clEvENKUlvE_clEvEUlddE_St5arrayIPcLm3EEEEviT0_T1_,"ax",@progbits
	.align	128
        .global         _ZN2at6native29vectorized_elementwise_kernelILi4EZZZNS0_65_GLOBAL__N__cd49fe81_27_ActivationSoftplusKernel_cu_9e10b42f_310024softplus_backward_kernelERNS_18TensorIteratorBaseERKN3c106ScalarES8_ENKUlvE_clEvENKUlvE_clEvEUlddE_St5arrayIPcLm3EEEEviT0_T1_
        .type           _ZN2at6native29vectorized_elementwise_kernelILi4EZZZNS0_65_GLOBAL__N__cd49fe81_27_ActivationSoftplusKernel_cu_9e10b42f_310024softplus_backward_kernelERNS_18TensorIteratorBaseERKN3c106ScalarES8_ENKUlvE_clEvENKUlvE_clEvEUlddE_St5arrayIPcLm3EEEEviT0_T1_,@function
        .size           _ZN2at6native29vectorized_elementwise_kernelILi4EZZZNS0_65_GLOBAL__N__cd49fe81_27_ActivationSoftplusKernel_cu_9e10b42f_310024softplus_backward_kernelERNS_18TensorIteratorBaseERKN3c106ScalarES8_ENKUlvE_clEvENKUlvE_clEvEUlddE_St5arrayIPcLm3EEEEviT0_T1_,(.L_x_7546 - _ZN2at6native29vectorized_elementwise_kernelILi4EZZZNS0_65_GLOBAL__N__cd49fe81_27_ActivationSoftplusKernel_cu_9e10b42f_310024softplus_backward_kernelERNS_18TensorIteratorBaseERKN3c106ScalarES8_ENKUlvE_clEvENKUlvE_clEvEUlddE_St5arrayIPcLm3EEEEviT0_T1_)
        .other          _ZN2at6native29vectorized_elementwise_kernelILi4EZZZNS0_65_GLOBAL__N__cd49fe81_27_ActivationSoftplusKernel_cu_9e10b42f_310024softplus_backward_kernelERNS_18TensorIteratorBaseERKN3c106ScalarES8_ENKUlvE_clEvENKUlvE_clEvEUlddE_St5arrayIPcLm3EEEEviT0_T1_,@"STO_CUDA_ENTRY STV_DEFAULT"
_ZN2at6native29vectorized_elementwise_kernelILi4EZZZNS0_65_GLOBAL__N__cd49fe81_27_ActivationSoftplusKernel_cu_9e10b42f_310024softplus_backward_kernelERNS_18TensorIteratorBaseERKN3c106ScalarES8_ENKUlvE_clEvENKUlvE_clEvEUlddE_St5arrayIPcLm3EEEEviT0_T1_:
.text._ZN2at6native29vectorized_elementwise_kernelILi4EZZZNS0_65_GLOBAL__N__cd49fe81_27_ActivationSoftplusKernel_cu_9e10b42f_310024softplus_backward_kernelERNS_18TensorIteratorBaseERKN3c106ScalarES8_ENKUlvE_clEvENKUlvE_clEvEUlddE_St5arrayIPcLm3EEEEviT0_T1_:
        /* <DEDUP_REMOVED lines=162> */
.L_x_3715:
[----:B------:R-:W-:Y:S05]  /*0a20*/  BSYNC.RECONVERGENT B0 ;  /* 0x0000000000007941 */ /* 0x000fea0003800200 */
.L_x_3714:
        /* <DEDUP_REMOVED lines=20> */
[----:B------:R-:W-:Y:S05]  /*0b70*/  CALL.REL.NOINC `($__internal_5_$__cuda_sm20_div_rn_f64_full) ;  /* 0x0000005c00007944 */ /* 0x000fea0003c00000 */
.L_x_3717:
[----:B------:R-:W-:Y:S05]  /*0b80*/  BSYNC.RECONVERGENT B2 ;  /* 0x0000000000027941 */ /* 0x000fea0003800200 */
.L_x_3716:
[----:B------:R-:W-:Y:S01]  /*0b90*/  MOV R32, R2 ;  /* 0x0000000200207202 */ /* 0x000fe20000000f00 */
[----:B------:R-:W-:-:S07]  /*0ba0*/  IMAD.MOV.U32 R33, RZ, RZ, R3 ;  /* 0x000000ffff217224 */ /* 0x000fce00078e0003 */
.L_x_3713:
[----:B------:R-:W-:Y:S05]  /*0bb0*/  BSYNC.RECONVERGENT B1 ;  /* 0x0000000000017941 */ /* 0x000fea0003800200 */
.L_x_3712:
        /* <DEDUP_REMOVED lines=71> */
.L_x_3721:
[----:B------:R-:W-:Y:S05]  /*1030*/  BSYNC.RECONVERGENT B0 ;  /* 0x0000000000007941 */ /* 0x000fea0003800200 */
.L_x_3720:
        /* <DEDUP_REMOVED lines=21> */
.L_x_3723:
[----:B------:R-:W-:Y:S05]  /*1190*/  BSYNC.RECONVERGENT B2 ;  /* 0x0000000000027941 */ /* 0x000fea0003800200 */
.L_x_3722:
[----:B------:R-:W-:Y:S02]  /*11a0*/  IMAD.MOV.U32 R30, RZ, RZ, R2 ;  /* 0x000000ffff1e7224 */ /* 0x000fe400078e0002 */
[----:B------:R-:W-:-:S07]  /*11b0*/  IMAD.MOV.U32 R31, RZ, RZ, R3 ;  /* 0x000000ffff1f7224 */ /* 0x000fce00078e0003 */
.L_x_3719:
[----:B------:R-:W-:Y:S05]  /*11c0*/  BSYNC.RECONVERGENT B1 ;  /* 0x0000000000017941 */ /* 0x000fea0003800200 */
.L_x_3718:
        /* <DEDUP_REMOVED lines=71> */
.L_x_3727:
[----:B------:R-:W-:Y:S05]  /*1640*/  BSYNC.RECONVERGENT B0 ;  /* 0x0000000000007941 */ /* 0x000fea0003800200 */
.L_x_3726:
        /* <DEDUP_REMOVED lines=20> */
[----:B------:R-:W-:Y:S05]  /*1790*/  CALL.REL.NOINC `($__internal_5_$__cuda_sm20_div_rn_f64_full) ;  /* 0x0000004c00f87944 */ /* 0x000fea0003c00000 */
.L_x_3729:
[----:B------:R-:W-:Y:S05]  /*17a0*/  BSYNC.RECONVERGENT B2 ;  /* 0x0000000000027941 */ /* 0x000fea0003800200 */
.L_x_3728:
[----:B------:R-:W-:Y:S02]  /*17b0*/  IMAD.MOV.U32 R28, RZ, RZ, R2 ;  /* 0x000000ffff1c7224 */ /* 0x000fe400078e0002 */
[----:B------:R-:W-:-:S07]  /*17c0*/  IMAD.MOV.U32 R29, RZ, RZ, R3 ;  /* 0x000000ffff1d7224 */ /* 0x000fce00078e0003 */
.L_x_3725:
[----:B------:R-:W-:Y:S05]  /*17d0*/  BSYNC.RECONVERGENT B1 ;  /* 0x0000000000017941 */ /* 0x000fea0003800200 */
.L_x_3724:
        /* <DEDUP_REMOVED lines=69> */
.L_x_3733:
[----:B------:R-:W-:Y:S05]  /*1c30*/  BSYNC.RECONVERGENT B0 ;  /* 0x0000000000007941 */ /* 0x000fea0003800200 */
.L_x_3732:
        /* <DEDUP_REMOVED lines=21> */
.L_x_3735:
[----:B------:R-:W-:Y:S05]  /*1d90*/  BSYNC.RECONVERGENT B2 ;  /* 0x0000000000027941 */ /* 0x000fea0003800200 */
.L_x_3734:
[----:B------:R-:W-:Y:S01]  /*1da0*/  MOV R26, R2 ;  /* 0x00000002001a7202 */ /* 0x000fe20000000f00 */
[----:B------:R-:W-:-:S07]  /*1db0*/  IMAD.MOV.U32 R27, RZ, RZ, R3 ;  /* 0x000000ffff1b7224 */ /* 0x000fce00078e0003 */
.L_x_3731:
[----:B------:R-:W-:Y:S05]  /*1dc0*/  BSYNC.RECONVERGENT B1 ;  /* 0x0000000000017941 */ /* 0x000fea0003800200 */
.L_x_3730:
        /* <DEDUP_REMOVED lines=68> */
.L_x_3739:
[----:B------:R-:W-:Y:S05]  /*2210*/  BSYNC.RECONVERGENT B0 ;  /* 0x0000000000007941 */ /* 0x000fea0003800200 */
.L_x_3738:
        /* <DEDUP_REMOVED lines=21> */
.L_x_3741:
[----:B------:R-:W-:Y:S05]  /*2370*/  BSYNC.RECONVERGENT B2 ;  /* 0x0000000000027941 */ /* 0x000fea0003800200 */
.L_x_3740:
[----:B------:R-:W-:Y:S02]  /*2380*/  IMAD.MOV.U32 R20, RZ, RZ, R2 ;  /* 0x000000ffff147224 */ /* 0x000fe400078e0002 */
[----:B------:R-:W-:-:S07]  /*2390*/  IMAD.MOV.U32 R21, RZ, RZ, R3 ;  /* 0x000000ffff157224 */ /* 0x000fce00078e0003 */
.L_x_3737:
[----:B------:R-:W-:Y:S05]  /*23a0*/  BSYNC.RECONVERGENT B1 ;  /* 0x0000000000017941 */ /* 0x000fea0003800200 */
.L_x_3736:
        /* <DEDUP_REMOVED lines=68> */
.L_x_3745:
[----:B------:R-:W-:Y:S05]  /*27f0*/  BSYNC.RECONVERGENT B0 ;  /* 0x0000000000007941 */ /* 0x000fea0003800200 */
.L_x_3744:
        /* <DEDUP_REMOVED lines=21> */
.L_x_3747:
[----:B------:R-:W-:Y:S05]  /*2950*/  BSYNC.RECONVERGENT B2 ;  /* 0x0000000000027941 */ /* 0x000fea0003800200 */
.L_x_3746:
[----:B------:R-:W-:Y:S01]  /*2960*/  IMAD.MOV.U32 R8, RZ, RZ, R2 ;  /* 0x000000ffff087224 */ /* 0x000fe200078e0002 */
[----:B------:R-:W-:-:S07]  /*2970*/  MOV R9, R3 ;  /* 0x0000000300097202 */ /* 0x000fce0000000f00 */
.L_x_3743:
[----:B------:R-:W-:Y:S05]  /*2980*/  BSYNC.RECONVERGENT B1 ;  /* 0x0000000000017941 */ /* 0x000fea0003800200 */
.L_x_3742:
        /* <DEDUP_REMOVED lines=68> */
.L_x_3751:
[----:B------:R-:W-:Y:S05]  /*2dd0*/  BSYNC.RECONVERGENT B0 ;  /* 0x0000000000007941 */ /* 0x000fea0003800200 */
.L_x_3750:
        /* <DEDUP_REMOVED lines=21> */
.L_x_3753:
[----:B------:R-:W-:Y:S05]  /*2f30*/  BSYNC.RECONVERGENT B2 ;  /* 0x0000000000027941 */ /* 0x000fea0003800200 */
.L_x_3752:
[----:B------:R-:W-:Y:S01]  /*2f40*/  MOV R12, R2 ;  /* 0x00000002000c7202 */ /* 0x000fe20000000f00 */
[----:B------:R-:W-:-:S07]  /*2f50*/  IMAD.MOV.U32 R13, RZ, RZ, R3 ;  /* 0x000000ffff0d7224 */ /* 0x000fce00078e0003 */
.L_x_3749:
[----:B------:R-:W-:Y:S05]  /*2f60*/  BSYNC.RECONVERGENT B1 ;  /* 0x0000000000017941 */ /* 0x000fea0003800200 */
.L_x_3748:
        /* <DEDUP_REMOVED lines=68> */
.L_x_3757:
[----:B------:R-:W-:Y:S05]  /*33b0*/  BSYNC.RECONVERGENT B0 ;  /* 0x0000000000007941 */ /* 0x000fea0003800200 */
.L_x_3756:
        /* <DEDUP_REMOVED lines=20> */
[----:B------:R-:W-:Y:S05]  /*3500*/  CALL.REL.NOINC `($__internal_5_$__cuda_sm20_div_rn_f64_full) ;  /* 0x00000030009c7944 */ /* 0x000fea0003c00000 */
.L_x_3759:
[----:B------:R-:W-:Y:S05]  /*3510*/  BSYNC.RECONVERGENT B2 ;  /* 0x0000000000027941 */ /* 0x000fea0003800200 */
.L_x_3758:
[----:B------:R-:W-:Y:S02]  /*3520*/  IMAD.MOV.U32 R16, RZ, RZ, R2 ;  /* 0x000000ffff107224 */ /* 0x000fe400078e0002 */
[----:B------:R-:W-:-:S07]  /*3530*/  IMAD.MOV.U32 R17, RZ, RZ, R3 ;  /* 0x000000ffff117224 */ /* 0x000fce00078e0003 */
.L_x_3755:
[----:B------:R-:W-:Y:S05]  /*3540*/  BSYNC.RECONVERGENT B1 ;  /* 0x0000000000017941 */ /* 0x000fea0003800200 */
.L_x_3754:
        /* <DEDUP_REMOVED lines=17> */
.L_x_3762:
[----:B------:R-:W-:-:S13]  /*3660*/  ISETP.GE.U32.AND P0, PT, R24, UR4, PT ;  /* 0x0000000418007c0c */ /* 0x000fda000bf06070 */
[----:B------:R-:W-:Y:S05]  /*3670*/  @P0 BRA `(.L_x_3764) ;  /* 0x0000000000300947 */ /* 0x000fea0003800000 */
[----:B-1----:R-:W1:Y:S01]  /*3680*/  LDC.64 R4, c[0x0][0x3a0] ;  /* 0x0000e800ff047b82 */ /* 0x002e620000000a00 */
[----:B0----5:R-:W-:Y:S02]  /*3690*/  IMAD R7, R3, 0x400, R24 ;  /* 0x0000040003077824 */ /* 0x021fe400078e0218 */
[----:B------:R-:W-:Y:S02]  /*36a0*/  VIADD R24, R24, 0x80 ;  /* 0x0000008018187836 */ /* 0x000fe40000000000 */
[----:B-1----:R-:W-:-:S05]  /*36b0*/  IMAD.WIDE.U32 R4, R7, 0x8, R4 ;  /* 0x0000000807047825 */ /* 0x002fca00078e0004 */
[----:B------:R1:W-:Y:S02]  /*36c0*/  STG.E.64 desc[UR6][R4.64], R28 ;  /* 0x0000001c04007986 */ /* 0x0003e4000c101b06 */
.L_x_3763:
[----:B------:R-:W-:-:S13]  /*36d0*/  ISETP.GE.U32.AND P0, PT, R24, UR4, PT ;  /* 0x0000000418007c0c */ /* 0x000fda000bf06070 */
[----:B------:R-:W-:Y:S05]  /*36e0*/  @P0 BRA `(.L_x_3765) ;  /* 0x0000000000300947 */ /* 0x000fea0003800000 */
[----:B01----:R-:W0:Y:S01]  /*36f0*/  LDC.64 R4, c[0x0][0x3a0] ;  /* 0x0000e800ff047b82 */ /* 0x003e220000000a00 */
[----:B------:R-:W-:Y:S01]  /*3700*/  IMAD R7, R3, 0x400, R24 ;  /* 0x0000040003077824 */ /* 0x000fe200078e0218 */
[----:B------:R-:W-:-:S03]  /*3710*/  IADD3 R24, PT, PT, R24, 0x80, RZ ;  /* 0x0000008018187810 */ /* 0x000fc60007ffe0ff */
[----:B0-----:R-:W-:-:S05]  /*3720*/  IMAD.WIDE.U32 R4, R7, 0x8, R4 ;  /* 0x0000000807047825 */ /* 0x001fca00078e0004 */
[----:B------:R2:W-:Y:S02]  /*3730*/  STG.E.64 desc[UR6][R4.64], R26 ;  /* 0x0000001a04007986 */ /* 0x0005e4000c101b06 */
.L_x_3764:
[----:B------:R-:W-:-:S13]  /*3740*/  ISETP.GE.U32.AND P0, PT, R24, UR4, PT ;  /* 0x0000000418007c0c */ /* 0x000fda000bf06070 */
[----:B------:R-:W-:Y:S05]  /*3750*/  @P0 BRA `(.L_x_3766) ;  /* 0x0000000000340947 */ /* 0x000fea0003800000 */
[----:B-12---:R-:W1:Y:S01]  /*3760*/  LDC.64 R4, c[0x0][0x3a0] ;  /* 0x0000e800ff047b82 */ /* 0x006e620000000a00 */
[----:B0----5:R-:W-:Y:S02]  /*3770*/  IMAD R7, R3, 0x400, R24 ;  /* 0x0000040003077824 */ /* 0x021fe400078e0218 */
[----:B------:R-:W-:Y:S02]  /*3780*/  VIADD R24, R24, 0x80 ;  /* 0x0000008018187836 */ /* 0x000fe40000000000 */
[----:B-1----:R-:W-:-:S05]  /*3790*/  IMAD.WIDE.U32 R4, R7, 0x8, R4 ;  /* 0x0000000807047825 */ /* 0x002fca00078e0004 */
[----:B------:R2:W-:Y:S02]  /*37a0*/  STG.E.64 desc[UR6][R4.64], R20 ;  /* 0x0000001404007986 */ /* 0x0005e4000c101b06 */
.L_x_3765:
        /* <DEDUP_REMOVED lines=8> */
.L_x_3766:
[----:B------:R-:W-:Y:S05]  /*3830*/  BSYNC.RELIABLE B1 ;  /* 0x0000000000017941 */ /* 0x000fea0003800100 */
.L_x_3761:
[----:B------:R-:W-:-:S13]  /*3840*/  ISETP.GE.U32.AND P0, PT, R24, UR4, PT ;  /* 0x0000000418007c0c */ /* 0x000fda000bf06070 */
[----:B-123--:R-:W1:Y:S01]  /*3850*/  @!P0 LDC.64 R4, c[0x0][0x3a0] ;  /* 0x0000e800ff048b82 */ /* 0x00ee620000000a00 */
[----:B0----5:R-:W-:Y:S01]  /*3860*/  @!P0 LEA R7, R3, R24, 0xa ;  /* 0x0000001803078211 */ /* 0x021fe200078e50ff */
[----:B------:R-:W-:-:S04]  /*3870*/  @!P0 VIADD R24, R24, 0x80 ;  /* 0x0000008018188836 */ /* 0x000fc80000000000 */
[----:B-1----:R-:W-:-:S05]  /*3880*/  @!P0 IMAD.WIDE.U32 R4, R7, 0x8, R4 ;  /* 0x0000000807048825 */ /* 0x002fca00078e0004 */
[----:B------:R3:W-:Y:S02]  /*3890*/  @!P0 STG.E.64 desc[UR6][R4.64], R12 ;  /* 0x0000000c04008986 */ /* 0x0007e4000c101b06 */
.L_x_3767:
[----:B------:R-:W-:Y:S05]  /*38a0*/  BSYNC.RECONVERGENT B0 ;  /* 0x0000000000007941 */ /* 0x000fea0003800200 */
.L_x_3760:
        /* <DEDUP_REMOVED lines=8> */
.L_x_3711:
        /* <DEDUP_REMOVED lines=8> */
[----:B------:R-:W2:Y:S01]  /*39b0*/  LDG.E.ENL2.256 R8, R4, desc[UR6][R36.64] ;  /* 0xfe0000062404797e */ /* 0x000ea20008121908 */
[----:B----4-:R-:W-:-:S03]  /*39c0*/  IMAD.WIDE.U32 R2, R25, 0x8, R12 ;  /* 0x0000000819027825 */ /* 0x010fc600078e000c */
[----:B------:R0:W5:Y:S01]  /*39d0*/  LDG.E.ENL2.256 R32, R28, desc[UR6][R36.64+0x1000] ;  /* 0xfe008006241c797e */ /* 0x0001620008121920 */
[----:B------:R-:W-:-:S05]  /*39e0*/  IMAD.WIDE.U32 R2, R15, 0x20, R2 ;  /* 0x000000200f027825 */ /* 0x000fca00078e0002 */
[----:B------:R0:W5:Y:S04]  /*39f0*/  LDG.E.ENL2.256 R16, R12, desc[UR6][R2.64] ;  /* 0xfe000006020c797e */ /* 0x0001680008121910 */
[----:B------:R0:W5:Y:S01]  /*3a00*/  LDG.E.ENL2.256 R24, R20, desc[UR6][R2.64+0x1000] ;  /* 0xfe0080060214797e */ /* 0x0001620008121918 */
        /* <DEDUP_REMOVED lines=62> */
.L_x_3771:
[----:B------:R-:W-:Y:S05]  /*3df0*/  BSYNC.RECONVERGENT B0 ;  /* 0x0000000000007941 */ /* 0x000fea0003800200 */
.L_x_3770:
        /* <DEDUP_REMOVED lines=21> */
.L_x_3773:
[----:B------:R-:W-:Y:S05]  /*3f50*/  BSYNC.RECONVERGENT B2 ;  /* 0x0000000000027941 */ /* 0x000fea0003800200 */
.L_x_3772:
[----:B------:R-:W-:Y:S02]  /*3f60*/  IMAD.MOV.U32 R12, RZ, RZ, R2 ;  /* 0x000000ffff0c7224 */ /* 0x000fe400078e0002 */
[----:B------:R-:W-:-:S07]  /*3f70*/  IMAD.MOV.U32 R13, RZ, RZ, R3 ;  /* 0x000000ffff0d7224 */ /* 0x000fce00078e0003 */
.L_x_3769:
[----:B------:R-:W-:Y:S05]  /*3f80*/  BSYNC.RECONVERGENT B1 ;  /* 0x0000000000017941 */ /* 0x000fea0003800200 */
.L_x_3768:
        /* <DEDUP_REMOVED lines=64> */
.L_x_3777:
[----:B------:R-:W-:Y:S05]  /*4390*/  BSYNC.RECONVERGENT B0 ;  /* 0x0000000000007941 */ /* 0x000fea0003800200 */
.L_x_3776:
        /* <DEDUP_REMOVED lines=21> */
.L_x_3779:
[----:B------:R-:W-:Y:S05]  /*44f0*/  BSYNC.RECONVERGENT B2 ;  /* 0x0000000000027941 */ /* 0x000fea0003800200 */
.L_x_3778:
[----:B------:R-:W-:Y:S01]  /*4500*/  MOV R14, R2 ;  /* 0x00000002000e7202 */ /* 0x000fe20000000f00 */
[----:B------:R-:W-:-:S07]  /*4510*/  IMAD.MOV.U32 R15, RZ, RZ, R3 ;  /* 0x000000ffff0f7224 */ /* 0x000fce00078e0003 */
.L_x_3775:
[----:B------:R-:W-:Y:S05]  /*4520*/  BSYNC.RECONVERGENT B1 ;  /* 0x0000000000017941 */ /* 0x000fea0003800200 */
.L_x_3774:
        /* <DEDUP_REMOVED lines=64> */
.L_x_3783:
[----:B------:R-:W-:Y:S05]  /*4930*/  BSYNC.RECONVERGENT B0 ;  /* 0x0000000000007941 */ /* 0x000fea0003800200 */
.L_x_3782:
        /* <DEDUP_REMOVED lines=21> */
.L_x_3785:
[----:B------:R-:W-:Y:S05]  /*4a90*/  BSYNC.RECONVERGENT B2 ;  /* 0x0000000000027941 */ /* 0x000fea0003800200 */
.L_x_3784:
[----:B------:R-:W-:Y:S01]  /*4aa0*/  IMAD.MOV.U32 R16, RZ, RZ, R2 ;  /* 0x000000ffff107224 */ /* 0x000fe200078e0002 */
[----:B------:R-:W-:-:S07]  /*4ab0*/  MOV R17, R3 ;  /* 0x0000000300117202 */ /* 0x000fce0000000f00 */
.L_x_3781:
[----:B------:R-:W-:Y:S05]  /*4ac0*/  BSYNC.RECONVERGENT B1 ;  /* 0x0000000000017941 */ /* 0x000fea0003800200 */
.L_x_3780:
        /* <DEDUP_REMOVED lines=64> */
.L_x_3789:
[----:B------:R-:W-:Y:S05]  /*4ed0*/  BSYNC.RECONVERGENT B0 ;  /* 0x0000000000007941 */ /* 0x000fea0003800200 */
.L_x_3788:
        /* <DEDUP_REMOVED lines=21> */
.L_x_3791:
[----:B------:R-:W-:Y:S05]  /*5030*/  BSYNC.RECONVERGENT B2 ;  /* 0x0000000000027941 */ /* 0x000fea0003800200 */
.L_x_3790:
[----:B------:R-:W-:Y:S02]  /*5040*/  IMAD.MOV.U32 R18, RZ, RZ, R2 ;  /* 0x000000ffff127224 */ /* 0x000fe400078e0002 */
[----:B------:R-:W-:-:S07]  /*5050*/  IMAD.MOV.U32 R19, RZ, RZ, R3 ;  /* 0x000000ffff137224 */ /* 0x000fce00078e0003 */
.L_x_3787:
[----:B------:R-:W-:Y:S05]  /*5060*/  BSYNC.RECONVERGENT B1 ;  /* 0x0000000000017941 */ /* 0x000fea0003800200 */
.L_x_3786:
[----:B------:R-:W0:Y:S01]  /*5070*/  LDCU.64 UR4, c[0x0][0x388] ;  /* 0x00007100ff0477ac */ /* 0x000e220008000a00 */
[----:B------:R-:W-:Y:S01]  /*5080*/  BSSY.RECONVERGENT B1, `(.L_x_3792) ;  /* 0x0000058000017945 */ /* 0x000fe20003800200 */
        /* <DEDUP_REMOVED lines=62> */
.L_x_3795:
[----:B------:R-:W-:Y:S05]  /*5470*/  BSYNC.RECONVERGENT B0 ;  /* 0x0000000000007941 */ /* 0x000fea0003800200 */
.L_x_3794:
        /* <DEDUP_REMOVED lines=21> */
.L_x_3797:
[----:B------:R-:W-:Y:S05]  /*55d0*/  BSYNC.RECONVERGENT B2 ;  /* 0x0000000000027941 */ /* 0x000fea0003800200 */
.L_x_3796:
[----:B------:R-:W-:Y:S02]  /*55e0*/  IMAD.MOV.U32 R20, RZ, RZ, R2 ;  /* 0x000000ffff147224 */ /* 0x000fe400078e0002 */
[----:B------:R-:W-:-:S07]  /*55f0*/  IMAD.MOV.U32 R21, RZ, RZ, R3 ;  /* 0x000000ffff157224 */ /* 0x000fce00078e0003 */
.L_x_3793:
[----:B------:R-:W-:Y:S05]  /*5600*/  BSYNC.RECONVERGENT B1 ;  /* 0x0000000000017941 */ /* 0x000fea0003800200 */
.L_x_3792:
        /* <DEDUP_REMOVED lines=64> */
.L_x_3801:
[----:B------:R-:W-:Y:S05]  /*5a10*/  BSYNC.RECONVERGENT B0 ;  /* 0x0000000000007941 */ /* 0x000fea0003800200 */
.L_x_3800:
        /* <DEDUP_REMOVED lines=21> */
.L_x_3803:
[----:B------:R-:W-:Y:S05]  /*5b70*/  BSYNC.RECONVERGENT B2 ;  /* 0x0000000000027941 */ /* 0x000fea0003800200 */
.L_x_3802:
[----:B------:R-:W-:Y:S02]  /*5b80*/  IMAD.MOV.U32 R22, RZ, RZ, R2 ;  /* 0x000000ffff167224 */ /* 0x000fe400078e0002 */
[----:B------:R-:W-:-:S07]  /*5b90*/  IMAD.MOV.U32 R23, RZ, RZ, R3 ;  /* 0x000000ffff177224 */ /* 0x000fce00078e0003 */
.L_x_3799:
[----:B------:R-:W-:Y:S05]  /*5ba0*/  BSYNC.RECONVERGENT B1 ;  /* 0x0000000000017941 */ /* 0x000fea0003800200 */
.L_x_3798:
        /* <DEDUP_REMOVED lines=64> */
.L_x_3807:
[----:B------:R-:W-:Y:S05]  /*5fb0*/  BSYNC.RECONVERGENT B0 ;  /* 0x0000000000007941 */ /* 0x000fea0003800200 */
.L_x_3806:
        /* <DEDUP_REMOVED lines=21> */
.L_x_3809:
[----:B------:R-:W-:Y:S05]  /*6110*/  BSYNC.RECONVERGENT B2 ;  /* 0x0000000000027941 */ /* 0x000fea0003800200 */
.L_x_3808:
[----:B------:R-:W-:Y:S01]  /*6120*/  MOV R24, R2 ;  /* 0x0000000200187202 */ /* 0x000fe20000000f00 */
[----:B------:R-:W-:-:S07]  /*6130*/  IMAD.MOV.U32 R25, RZ, RZ, R3 ;  /* 0x000000ffff197224 */ /* 0x000fce00078e0003 */
.L_x_3805:
[----:B------:R-:W-:Y:S05]  /*6140*/  BSYNC.RECONVERGENT B1 ;  /* 0x0000000000017941 */ /* 0x000fea0003800200 */
.L_x_3804:
        /* <DEDUP_REMOVED lines=64> */
.L_x_3813:
[----:B------:R-:W-:Y:S05]  /*6550*/  BSYNC.RECONVERGENT B0 ;  /* 0x0000000000007941 */ /* 0x000fea0003800200 */
.L_x_3812:
        /* <DEDUP_REMOVED lines=21> */
.L_x_3815:
[----:B------:R-:W-:Y:S05]  /*66b0*/  BSYNC.RECONVERGENT B2 ;  /* 0x0000000000027941 */ /* 0x000fea0003800200 */
.L_x_3814:
[----:B------:R-:W-:Y:S01]  /*66c0*/  IMAD.MOV.U32 R26, RZ, RZ, R2 ;  /* 0x000000ffff1a7224 */ /* 0x000fe200078e0002 */
[----:B------:R-:W-:-:S07]  /*66d0*/  MOV R27, R3 ;  /* 0x00000003001b7202 */ /* 0x000fce0000000f00 */
.L_x_3811:
[----:B------:R-:W-:Y:S05]  /*66e0*/  BSYNC.RECONVERGENT B1 ;  /* 0x0000000000017941 */ /* 0x000fea0003800200 */
.L_x_3810:
[----:B------:R-:W0:Y:S01]  /*66f0*/  S2R R0, SR_CTAID.X ;  /* 0x0000000000007919 */ /* 0x000e220000002500 */
[----:B------:R-:W1:Y:S01]  /*6700*/  LDC.64 R2, c[0x0][0x3a0] ;  /* 0x0000e800ff027b82 */ /* 0x000e620000000a00 */
[----:B------:R-:W2:Y:S01]  /*6710*/  S2R R5, SR_TID.X ;  /* 0x0000000000057919 */ /* 0x000ea20000002100 */
[----:B0-----:R-:W-:-:S04]  /*6720*/  IMAD.SHL.U32 R7, R0, 0x400, RZ ;  /* 0x0000040000077824 */ /* 0x001fc800078e00ff */
[----:B-1----:R-:W-:-:S04]  /*6730*/  IMAD.WIDE.U32 R2, R7, 0x8, R2 ;  /* 0x0000000807027825 */ /* 0x002fc800078e0002 */
[----:B--2---:R-:W-:-:S05]  /*6740*/  IMAD.WIDE.U32 R2, R5, 0x20, R2 ;  /* 0x0000002005027825 */ /* 0x004fca00078e0002 */
[----:B------:R-:W-:Y:S04]  /*6750*/  STG.E.ENL2.256 desc[UR6][R2.64], R12, R16 ;  /* 0xf800000c0210797f */ /* 0x000fe8000f121806 */
[----:B------:R-:W-:Y:S01]  /*6760*/  STG.E.ENL2.256 desc[UR6][R2.64+0x1000], R20, R24 ;  /* 0xf80080140218797f */ /* 0x000fe2000f121806 */
[----:B------:R-:W-:Y:S05]  /*6770*/  EXIT ;  /* 0x000000000000794d */ /* 0x000fea0003800000 */
        .weak           $__internal_5_$__cuda_sm20_div_rn_f64_full
        .type           $__internal_5_$__cuda_sm20_div_rn_f64_full,@function
        .size           $__internal_5_$__cuda_sm20_div_rn_f64_full,(.L_x_7546 - $__internal_5_$__cuda_sm20_div_rn_f64_full)
$__internal_5_$__cuda_sm20_div_rn_f64_full:
        /* <DEDUP_REMOVED lines=70> */
.L_x_3817:
        /* <DEDUP_REMOVED lines=17> */
.L_x_3820:
[----:B------:R-:W-:Y:S01]  /*6cf0*/  LOP3.LUT R3, R41, 0x80000, RZ, 0xfc, !PT ;  /* 0x0008000029037812 */ /* 0x000fe200078efcff */
[----:B------:R-:W-:-:S04]  /*6d00*/  IMAD.MOV.U32 R48, RZ, RZ, R40 ;  /* 0x000000ffff307224 */ /* 0x000fc800078e0028 */
[----:B------:R-:W-:Y:S01]  /*6d10*/  IMAD.MOV.U32 R49, RZ, RZ, R3 ;  /* 0x000000ffff317224 */ /* 0x000fe200078e0003 */
[----:B------:R-:W-:Y:S06]  /*6d20*/  BRA `(.L_x_3818) ;  /* 0x00000000000c7947 */ /* 0x000fec0003800000 */
.L_x_3819:
[----:B------:R-:W-:Y:S01]  /*6d30*/  LOP3.LUT R3, R45, 0x80000, RZ, 0xfc, !PT ;  /* 0x000800002d037812 */ /* 0x000fe200078efcff */
[----:B------:R-:W-:-:S04]  /*6d40*/  IMAD.MOV.U32 R48, RZ, RZ, R44 ;  /* 0x000000ffff307224 */ /* 0x000fc800078e002c */
[----:B------:R-:W-:-:S07]  /*6d50*/  IMAD.MOV.U32 R49, RZ, RZ, R3 ;  /* 0x000000ffff317224 */ /* 0x000fce00078e0003 */
.L_x_3818:
[----:B------:R-:W-:Y:S05]  /*6d60*/  BSYNC.RECONVERGENT B0 ;  /* 0x0000000000007941 */ /* 0x000fea0003800200 */
.L_x_3816:
[----:B------:R-:W-:Y:S01]  /*6d70*/  IMAD.MOV.U32 R4, RZ, RZ, R0 ;  /* 0x000000ffff047224 */ /* 0x000fe200078e0000 */
[----:B------:R-:W-:Y:S01]  /*6d80*/  MOV R2, R48 ;  /* 0x0000003000027202 */ /* 0x000fe20000000f00 */
[----:B------:R-:W-:Y:S02]  /*6d90*/  IMAD.MOV.U32 R5, RZ, RZ, 0x0 ;  /* 0x00000000ff057424 */ /* 0x000fe400078e00ff */
[----:B------:R-:W-:Y:S02]  /*6da0*/  IMAD.MOV.U32 R3, RZ, RZ, R49 ;  /* 0x000000ffff037224 */ /* 0x000fe400078e0031 */
[----:B------:R-:W-:Y:S05]  /*6db0*/  RET.REL.NODEC R4 `(_ZN2at6native29vectorized_elementwise_kernelILi4EZZZNS0_65_GLOBAL__N__cd49fe81_27_ActivationSoftplusKernel_cu_9e10b42f_310024softplus_backward_kernelERNS_18TensorIteratorBaseERKN3c106ScalarES8_ENKUlvE_clEvENKUlvE_clEvEUlddE_St5arrayIPcLm3EEEEviT0_T1_) ;  /* 0xffffff9004907950 */ /* 0x000fea0003c3ffff */
.L_x_3821:
        /* <DEDUP_REMOVED lines=12> */
.L_x_7546:


//--------------------- .text._ZN2at6native29vectorized_elementwise_kernelILi8EZZZNS0_65_GLOBAL__N__cd49fe81_27_ActivationSoftplusKernel_cu_9e10b42f_310024softplus_backward_kernelERNS_18TensorIteratorBaseERKN3c106ScalarES8_ENKUlvE_clEvENKUlvE_clEvEUlddE_St5arrayIPcLm3EEEEviT0_T1_ --------------------------
	.section	.text._ZN2at6native29vectorized_elementwise_kernelILi8EZZZNS0_65_GLOBAL__N__cd49fe81_27_ActivationSoftplusKernel_cu_9e10b42f_310024softplus_backward_kernelERNS_18TensorIteratorBaseERKN3c106ScalarES8_ENKUlvE_clEvENKUlvE_clEvEUlddE_St5arrayIPcLm3EEEEviT0_T1_,"ax",@progbits
	.align	128
        .global         _ZN2at6native29vectorized_elementwise_kernelILi8EZZZNS0_65_GLOBAL__N__cd49fe81_27_ActivationSoftplusKernel_cu_9e10b42f_310024softplus_backward_kernelERNS_18TensorIteratorBaseERKN3c106ScalarES8_ENKUlvE_clEvENKUlvE_clEvEUlddE_St5arrayIPcLm3EEEEviT0_T1_
        .type           _ZN2at6native29vectorized_elementwise_kernelILi8EZZZNS0_65_GLOBAL__N__cd49fe81_27_ActivationSoftplusKernel_cu_9e10b42f_310024softplus_backward_kernelERNS_18TensorIteratorBaseERKN3c106ScalarES8_ENKUlvE_clEvENKUlvE_clEvEUlddE_St5arrayIPcLm3EEEEviT0_T1_,@function
        .size           _ZN2at6native29vectorized_elementwise_kernelILi8EZZZNS0_65_GLOBAL__N__cd49fe81_27_ActivationSoftplusKernel_cu_9e10b42f_310024softplus_backward_kernelERNS_18TensorIteratorBaseERKN3c106ScalarES8_ENKUlvE_clEvENKUlvE_clEvEUlddE_St5arrayIPcLm3EEEEviT0_T1_,(.L_x_7547 - _ZN2at6native29vectorized_elementwise_kernelILi8EZZZNS0_65_GLOBAL__N__cd49fe81_27_ActivationSoftplusKernel_cu_9e10b42f_310024softplus_backward_kernelERNS_18TensorIteratorBaseERKN3c106ScalarES8_ENKUlvE_clEvENKUlvE_clEvEUlddE_St5arrayIPcLm3EEEEviT0_T1_)
        .other          _ZN2at6native29vectorized_elementwise_kernelILi8EZZZNS0_65_GLOBAL__N__cd49fe81_27_ActivationSoftplusKernel_cu_9e10b42f_310024softplus_backward_kernelERNS_18TensorIteratorBaseERKN3c106ScalarES8_ENKUlvE_clEvENKUlvE_clEvEUlddE_St5arrayIPcLm3EEEEviT0_T1_,@"STO_CUDA_ENTRY STV_DEFAULT"
_ZN2at6native29vectorized_elementwise_kernelILi8EZZZNS0_65_GLOBAL__N__cd49fe81_27_ActivationSoftplusKernel_cu_9e10b42f_310024softplus_backward_kernelERNS_18TensorIteratorBaseERKN3c106ScalarES8_ENKUlvE_clEvENKUlvE_clEvEUlddE_St5arrayIPcLm3EEEEviT0_T1_:
.text._ZN2at6native29vectorized_elementwise_kernelILi8EZZZNS0_65_GLOBAL__N__cd49fe81_27_ActivationSoftplusKernel_cu_9e10b42f_310024softplus_backward_kernelERNS_18TensorIteratorBaseERKN3c106ScalarES8_ENKUlvE_clEvENKUlvE_clEvEUlddE_St5arrayIPcLm3EEEEviT0_T1_:
        /* <DEDUP_REMOVED lines=162> */
.L_x_3826:
[----:B------:R-:W-:Y:S05]  /*0a20*/  BSYNC.RECONVERGENT B0 ;  /* 0x0000000000007941 */ /* 0x000fea0003800200 */
.L_x_3825:
        /* <DEDUP_REMOVED lines=20> */
[----:B------:R-:W-:Y:S05]  /*0b70*/  CALL.REL.NOINC `($__internal_6_$__cuda_sm20_div_rn_f64_full) ;  /* 0x0000005c00007944 */ /* 0x000fea0003c00000 */
.L_x_3828:
[----:B------:R-:W-:Y:S05]  /*0b80*/  BSYNC.RECONVERGENT B2 ;  /* 0x0000000000027941 */ /* 0x000fea0003800200 */
.L_x_3827:
[----:B------:R-:W-:Y:S01]  /*0b90*/  MOV R32, R2 ;  /* 0x0000000200207202 */ /* 0x000fe20000000f00 */
[----:B------:R-:W-:-:S07]  /*0ba0*/  IMAD.MOV.U32 R33, RZ, RZ, R3 ;  /* 0x000000ffff217224 */ /* 0x000fce00078e0003 */
.L_x_3824:
[----:B------:R-:W-:Y:S05]  /*0bb0*/  BSYNC.RECONVERGENT B1 ;  /* 0x0000000000017941 */ /* 0x000fea0003800200 */
.L_x_3823:
        /* <DEDUP_REMOVED lines=71> */
.L_x_3832:
[----:B------:R-:W-:Y:S05]  /*1030*/  BSYNC.RECONVERGENT B0 ;  /* 0x0000000000007941 */ /* 0x000fea0003800200 */
.L_x_3831:
        /* <DEDUP_REMOVED lines=21> */
.L_x_3834:
[----:B------:R-:W-:Y:S05]  /*1190*/  BSYNC.RECONVERGENT B2 ;  /* 0x0000000000027941 */ /* 0x000fea0003800200 */
.L_x_3833:
[----:B------:R-:W-:Y:S02]  /*11a0*/  IMAD.MOV.U32 R30, RZ, RZ, R2 ;  /* 0x000000ffff1e7224 */ /* 0x000fe400078e0002 */
[----:B------:R-:W-:-:S07]  /*11b0*/  IMAD.MOV.U32 R31, RZ, RZ, R3 ;  /* 0x000000ffff1f7224 */ /* 0x000fce00078e0003 */
.L_x_3830:
[----:B------:R-:W-:Y:S05]  /*11c0*/  BSYNC.RECONVERGENT B1 ;  /* 0x0000000000017941 */ /* 0x000fea0003800200 */
.L_x_3829:
        /* <DEDUP_REMOVED lines=71> */
.L_x_3838:
[----:B------:R-:W-:Y:S05]  /*1640*/  BSYNC.RECONVERGENT B0 ;  /* 0x0000000000007941 */ /* 0x000fea0003800200 */
.L_x_3837:
        /* <DEDUP_REMOVED lines=20> */
[----:B------:R-:W-:Y:S05]  /*1790*/  CALL.REL.NOINC `($__internal_6_$__cuda_sm20_div_rn_f64_full) ;  /* 0x0000004c00f87944 */ /* 0x000fea0003c00000 */
.L_x_3840:
[----:B------:R-:W-:Y:S05]  /*17a0*/  BSYNC.RECONVERGENT B2 ;  /* 0x0000000000027941 */ /* 0x000fea0003800200 */
.L_x_3839:
[----:B------:R-:W-:Y:S02]  /*17b0*/  IMAD.MOV.U32 R28, RZ, RZ, R2 ;  /* 0x000000ffff1c7224 */ /* 0x000fe400078e0002 */
[----:B------:R-:W-:-:S07]  /*17c0*/  IMAD.MOV.U32 R29, RZ, RZ, R3 ;  /* 0x000000ffff1d7224 */ /* 0x000fce00078e0003 */
.L_x_3836:
[----:B------:R-:W-:Y:S05]  /*17d0*/  BSYNC.RECONVERGENT B1 ;  /* 0x0000000000017941 */ /* 0x000fea0003800200 */
.L_x_3835:
        /* <DEDUP_REMOVED lines=69> */
.L_x_3844:
[----:B------:R-:W-:Y:S05]  /*1c30*/  BSYNC.RECONVERGENT B0 ;  /* 0x0000000000007941 */ /* 0x000fea0003800200 */
.L_x_3843:
        /* <DEDUP_REMOVED lines=21> */
.L_x_3846:
[----:B------:R-:W-:Y:S05]  /*1d90*/  BSYNC.RECONVERGENT B2 ;  /* 0x0000000000027941 */ /* 0x000fea0003800200 */
.L_x_3845:
[----:B------:R-:W-:Y:S01]  /*1da0*/  MOV R26, R2 ;  /* 0x00000002001a7202 */ /* 0x000fe20000000f00 */
[----:B------:R-:W-:-:S07]  /*1db0*/  IMAD.MOV.U32 R27, RZ, RZ, R3 ;  /* 0x000000ffff1b7224 */ /* 0x000fce00078e0003 */
.L_x_3842:
[----:B------:R-:W-:Y:S05]  /*1dc0*/  BSYNC.RECONVERGENT B1 ;  /* 0x0000000000017941 */ /* 0x000fea0003800200 */
.L_x_3841:
        /* <DEDUP_REMOVED lines=68> */
.L_x_3850:
[----:B------:R-:W-:Y:S05]  /*2210*/  BSYNC.RECONVERGENT B0 ;  /* 0x0000000000007941 */ /* 0x000fea0003800200 */
.L_x_3849:
        /* <DEDUP_REMOVED lines=21> */
.L_x_3852:
[----:B------:R-:W-:Y:S05]  /*2370*/  BSYNC.RECONVERGENT B2 ;  /* 0x0000000000027941 */ /* 0x000fea0003800200 */
.L_x_3851:
[----:B------:R-:W-:Y:S02]  /*2380*/  IMAD.MOV.U32 R20, RZ, RZ, R2 ;  /* 0x000000ffff147224 */ /* 0x000fe400078e0002 */
[----:B------:R-:W-:-:S07]  /*2390*/  IMAD.MOV.U32 R21, RZ, RZ, R3 ;  /* 0x000000ffff157224 */ /* 0x000fce00078e0003 */
.L_x_3848:
[----:B------:R-:W-:Y:S05]  /*23a0*/  BSYNC.RECONVERGENT B1 ;  /* 0x0000000000017941 */ /* 0x000fea0003800200 */
.L_x_3847:
        /* <DEDUP_REMOVED lines=68> */
.L_x_3856:
[----:B------:R-:W-:Y:S05]  /*27f0*/  BSYNC.RECONVERGENT B0 ;  /* 0x0000000000007941 */ /* 0x000fea0003800200 */
.L_x_3855:
        /* <DEDUP_REMOVED lines=21> */
.L_x_3858:
[----:B------:R-:W-:Y:S05]  /*2950*/  BSYNC.RECONVERGENT B2 ;  /* 0x0000000000027941 */ /* 0x000fea0003800200 */
.L_x_3857:
[----:B------:R-:W-:Y:S01]  /*2960*/  IMAD.MOV.U32 R8, RZ, RZ, R2 ;  /* 0x000000ffff087224 */ /* 0x000fe200078e0002 */
[----:B------:R-:W-:-:S07]  /*2970*/  MOV R9, R3 ;  /* 0x0000000300097202 */ /* 0x000fce0000000f00 */
.L_x_3854:
[----:B------:R-:W-:Y:S05]  /*2980*/  BSYNC.RECONVERGENT B1 ;  /* 0x0000000000017941 */ /* 0x000fea0003800200 */
.L_x_3853:
        /* <DEDUP_REMOVED lines=68> */
.L_x_3862:
[----:B------:R-:W-:Y:S05]  /*2dd0*/  BSYNC.RECONVERGENT B0 ;  /* 0x0000000000007941 */ /* 0x000fea0003800200 */
.L_x_3861:
        /* <DEDUP_REMOVED lines=21> */
.L_x_3864:
[----:B------:R-:W-:Y:S05]  /*2f30*/  BSYNC.RECONVERGENT B2 ;  /* 0x0000000000027941 */ /* 0x000fea0003800200 */
.L_x_3863:
[----:B------:R-:W-:Y:S01]  /*2f40*/  MOV R12, R2 ;  /* 0x00000002000c7202 */ /* 0x000fe20000000f00 */
[----:B------:R-:W-:-:S07]  /*2f50*/  IMAD.MOV.U32 R13, RZ, RZ, R3 ;  /* 0x000000ffff0d7224 */ /* 0x000fce00078e0003 */
.L_x_3860:
[----:B------:R-:W-:Y:S05]  /*2f60*/  BSYNC.RECONVERGENT B1 ;  /* 0x0000000000017941 */ /* 0x000fea0003800200 */
.L_x_3859:
        /* <DEDUP_REMOVED lines=68> */
.L_x_3868:
[----:B------:R-:W-:Y:S05]  /*33b0*/  BSYNC.RECONVERGENT B0 ;  /* 0x0000000000007941 */ /* 0x000fea0003800200 */
.L_x_3867:
        /* <DEDUP_REMOVED lines=20> */
[----:B------:R-:W-:Y:S05]  /*3500*/  CALL.REL.NOINC `($__internal_6_$__cuda_sm20_div_rn_f64_full) ;  /* 0x00000030009c7944 */ /* 0x000fea0003c00000 */
.L_x_3870:
[----:B------:R-:W-:Y:S05]  /*3510*/  BSYNC.RECONVERGENT B2 ;  /* 0x0000000000027941 */ /* 0x000fea0003800200 */
.L_x_3869:
[----:B------:R-:W-:Y:S02]  /*3520*/  IMAD.MOV.U32 R16, RZ, RZ, R2 ;  /* 0x000000ffff107224 */ /* 0x000fe400078e0002 */
[----:B------:R-:W-:-:S07]  /*3530*/  IMAD.MOV.U32 R17, RZ, RZ, R3 ;  /* 0x000000ffff117224 */ /* 0x000fce00078e0003 */
.L_x_3866:
[----:B------:R-:W-:Y:S05]  /*3540*/  BSYNC.RECONVERGENT B1 ;  /* 0x0000000000017941 */ /* 0x000fea0003800200 */
.L_x_3865:
        /* <DEDUP_REMOVED lines=17> */
.L_x_3873:
[----:B------:R-:W-:-:S13]  /*3660*/  ISETP.GE.U32.AND P0, PT, R24, UR4, PT ;  /* 0x0000000418007c0c */ /* 0x000fda000bf06070 */
[----:B------:R-:W-:Y:S05]  /*3670*/  @P0 BRA `(.L_x_3875) ;  /* 0x0000000000300947 */ /* 0x000fea0003800000 */
[----:B-1----:R-:W1:Y:S01]  /*3680*/  LDC.64 R4, c[0x0][0x3a0] ;  /* 0x0000e800ff047b82 */ /* 0x002e620000000a00 */
[----:B0----5:R-:W-:Y:S02]  /*3690*/  IMAD R7, R3, 0x400, R24 ;  /* 0x0000040003077824 */ /* 0x021fe400078e0218 */
[----:B------:R-:W-:Y:S02]  /*36a0*/  VIADD R24, R24, 0x80 ;  /* 0x0000008018187836 */ /* 0x000fe40000000000 */
[----:B-1----:R-:W-:-:S05]  /*36b0*/  IMAD.WIDE.U32 R4, R7, 0x8, R4 ;  /* 0x0000000807047825 */ /* 0x002fca00078e0004 */
[----:B------:R1:W-:Y:S02]  /*36c0*/  STG.E.64 desc[UR6][R4.64], R28 ;  /* 0x0000001c04007986 */ /* 0x0003e4000c101b06 */
.L_x_3874:
[----:B------:R-:W-:-:S13]  /*36d0*/  ISETP.GE.U32.AND P0, PT, R24, UR4, PT ;  /* 0x0000000418007c0c */ /* 0x000fda000bf06070 */
[----:B------:R-:W-:Y:S05]  /*36e0*/  @P0 BRA `(.L_x_3876) ;  /* 0x0000000000300947 */ /* 0x000fea0003800000 */
[----:B01----:R-:W0:Y:S01]  /*36f0*/  LDC.64 R4, c[0x0][0x3a0] ;  /* 0x0000e800ff047b82 */ /* 0x003e220000000a00 */
[----:B------:R-:W-:Y:S01]  /*3700*/  IMAD R7, R3, 0x400, R24 ;  /* 0x0000040003077824 */ /* 0x000fe200078e0218 */
[----:B------:R-:W-:-:S03]  /*3710*/  IADD3 R24, PT, PT, R24, 0x80, RZ ;  /* 0x0000008018187810 */ /* 0x000fc60007ffe0ff */
[----:B0-----:R-:W-:-:S05]  /*3720*/  IMAD.WIDE.U32 R4, R7, 0x8, R4 ;  /* 0x0000000807047825 */ /* 0x001fca00078e0004 */
[----:B------:R2:W-:Y:S02]  /*3730*/  STG.E.64 desc[UR6][R4.64], R26 ;  /* 0x0000001a04007986 */ /* 0x0005e4000c101b06 */
.L_x_3875:
[----:B------:R-:W-:-:S13]  /*3740*/  ISETP.GE.U32.AND P0, PT, R24, UR4, PT ;  /* 0x0000000418007c0c */ /* 0x000fda000bf06070 */
[----:B------:R-:W-:Y:S05]  /*3750*/  @P0 BRA `(.L_x_3877) ;  /* 0x0000000000340947 */ /* 0x000fea0003800000 */
[----:B-12---:R-:W1:Y:S01]  /*3760*/  LDC.64 R4, c[0x0][0x3a0] ;  /* 0x0000e800ff047b82 */ /* 0x006e620000000a00 */
[----:B0----5:R-:W-:Y:S02]  /*3770*/  IMAD R7, R3, 0x400, R24 ;  /* 0x0000040003077824 */ /* 0x021fe400078e0218 */
[----:B------:R-:W-:Y:S02]  /*3780*/  VIADD R24, R24, 0x80 ;  /* 0x0000008018187836 */ /* 0x000fe40000000000 */
[----:B-1----:R-:W-:-:S05]  /*3790*/  IMAD.WIDE.U32 R4, R7, 0x8, R4 ;  /* 0x0000000807047825 */ /* 0x002fca00078e0004 */
[----:B------:R2:W-:Y:S02]  /*37a0*/  STG.E.64 desc[UR6][R4.64], R20 ;  /* 0x0000001404007986 */ /* 0x0005e4000c101b06 */
.L_x_3876:
        /* <DEDUP_REMOVED lines=8> */
.L_x_3877:
[----:B------:R-:W-:Y:S05]  /*3830*/  BSYNC.RELIABLE B1 ;  /* 0x0000000000017941 */ /* 0x000fea0003800100 */
.L_x_3872:
[----:B------:R-:W-:-:S13]  /*3840*/  ISETP.GE.U32.AND P0, PT, R24, UR4, PT ;  /* 0x0000000418007c0c */ /* 0x000fda000bf06070 */
[----:B-123--:R-:W1:Y:S01]  /*3850*/  @!P0 LDC.64 R4, c[0x0][0x3a0] ;  /* 0x0000e800ff048b82 */ /* 0x00ee620000000a00 */
[----:B0----5:R-:W-:Y:S01]  /*3860*/  @!P0 LEA R7, R3, R24, 0xa ;  /* 0x0000001803078211 */ /* 0x021fe200078e50ff */
[----:B------:R-:W-:-:S04]  /*3870*/  @!P0 VIADD R24, R24, 0x80 ;  /* 0x0000008018188836 */ /* 0x000fc80000000000 */
[----:B-1----:R-:W-:-:S05]  /*3880*/  @!P0 IMAD.WIDE.U32 R4, R7, 0x8, R4 ;  /* 0x0000000807048825 */ /* 0x002fca00078e0004 */
[----:B------:R3:W-:Y:S02]  /*3890*/  @!P0 STG.E.64 desc[UR6][R4.64], R12 ;  /* 0x0000000c04008986 */ /* 0x0007e4000c101b06 */
.L_x_3878:
[----:B------:R-:W-:Y:S05]  /*38a0*/  BSYNC.RECONVERGENT B0 ;  /* 0x0000000000007941 */ /* 0x000fea0003800200 */
.L_x_3871:
        /* <DEDUP_REMOVED lines=8> */
.L_x_3822:
        /* <DEDUP_REMOVED lines=76> */
.L_x_3882:
[----:B------:R-:W-:Y:S05]  /*3df0*/  BSYNC.RECONVERGENT B0 ;  /* 0x0000000000007941 */ /* 0x000fea0003800200 */
.L_x_3881:
        /* <DEDUP_REMOVED lines=21> */
.L_x_3884:
[----:B------:R-:W-:Y:S05]  /*3f50*/  BSYNC.RECONVERGENT B2 ;  /* 0x0000000000027941 */ /* 0x000fea0003800200 */
.L_x_3883:
[----:B------:R-:W-:Y:S02]  /*3f60*/  IMAD.MOV.U32 R12, RZ, RZ, R2 ;  /* 0x000000ffff0c7224 */ /* 0x000fe400078e0002 */
[----:B------:R-:W-:-:S07]  /*3f70*/  IMAD.MOV.U32 R13, RZ, RZ, R3 ;  /* 0x000000ffff0d7224 */ /* 0x000fce00078e0003 */
.L_x_3880:
[----:B------:R-:W-:Y:S05]  /*3f80*/  BSYNC.RECONVERGENT B1 ;  /* 0x0000000000017941 */ /* 0x000fea0003800200 */
.L_x_3879:
        /* <DEDUP_REMOVED lines=64> */
.L_x_3888:
[----:B------:R-:W-:Y:S05]  /*4390*/  BSYNC.RECONVERGENT B0 ;  /* 0x0000000000007941 */ /* 0x000fea0003800200 */
.L_x_3887:
        /* <DEDUP_REMOVED lines=21> */
.L_x_3890:
[----:B------:R-:W-:Y:S05]  /*44f0*/  BSYNC.RECONVERGENT B2 ;  /* 0x0000000000027941 */ /* 0x000fea0003800200 */
.L_x_3889:
[----:B------:R-:W-:Y:S01]  /*4500*/  MOV R14, R2 ;  /* 0x00000002000e7202 */ /* 0x000fe20000000f00 */
[----:B------:R-:W-:-:S07]  /*4510*/  IMAD.MOV.U32 R15, RZ, RZ, R3 ;  /* 0x000000ffff0f7224 */ /* 0x000fce00078e0003 */
.L_x_3886:
[----:B------:R-:W-:Y:S05]  /*4520*/  BSYNC.RECONVERGENT B1 ;  /* 0x0000000000017941 */ /* 0x000fea0003800200 */
.L_x_3885:
        /* <DEDUP_REMOVED lines=64> */
.L_x_3894:
[----:B------:R-:W-:Y:S05]  /*4930*/  BSYNC.RECONVERGENT B0 ;  /* 0x0000000000007941 */ /* 0x000fea0003800200 */
.L_x_3893:
        /* <DEDUP_REMOVED lines=21> */
.L_x_3896:
[----:B------:R-:W-:Y:S05]  /*4a90*/  BSYNC.RECONVERGENT B2 ;  /* 0x0000000000027941 */ /* 0x000fea0003800200 */
.L_x_3895:
[----:B------:R-:W-:Y:S01]  /*4aa0*/  IMAD.MOV.U32 R16, RZ, RZ, R2 ;  /* 0x000000ffff107224 */ /* 0x000fe200078e0002 */
[----:B------:R-:W-:-:S07]  /*4ab0*/  MOV R17, R3 ;  /* 0x0000000300117202 */ /* 0x000fce0000000f00 */
.L_x_3892:
[----:B------:R-:W-:Y:S05]  /*4ac0*/  BSYNC.RECONVERGENT B1 ;  /* 0x0000000000017941 */ /* 0x000fea0003800200 */
.L_x_3891:
        /* <DEDUP_REMOVED lines=64> */
.L_x_3900:
[----:B------:R-:W-:Y:S05]  /*4ed0*/  BSYNC.RECONVERGENT B0 ;  /* 0x0000000000007941 */ /* 0x000fea0003800200 */
.L_x_3899:
        /* <DEDUP_REMOVED lines=21> */
.L_x_3902:
[----:B------:R-:W-:Y:S05]  /*5030*/  BSYNC.RECONVERGENT B2 ;  /* 0x0000000000027941 */ /* 0x000fea0003800200 */
.L_x_3901:
[----:B------:R-:W-:Y:S02]  /*5040*/  IMAD.MOV.U32 R18, RZ, RZ, R2 ;  /* 0x000000ffff127224 */ /* 0x000fe400078e0002 */
[----:B------:R-:W-:-:S07]  /*5050*/  IMAD.MOV.U32 R19, RZ, RZ, R3 ;  /* 0x000000ffff137224 */ /* 0x000fce00078e0003 */
.L_x_3898:
[----:B------:R-:W-:Y:S05]  /*5060*/  BSYNC.RECONVERGENT B1 ;  /* 0x0000000000017941 */ /* 0x000fea0003800200 */
.L_x_3897:
        /* <DEDUP_REMOVED lines=64> */
.L_x_3906:
[----:B------:R-:W-:Y:S05]  /*5470*/  BSYNC.RECONVERGENT B0 ;  /* 0x0000000000007941 */ /* 0x000fea0003800200 */
.L_x_3905:
        /* <DEDUP_REMOVED lines=21> */
.L_x_3908:
[----:B------:R-:W-:Y:S05]  /*55d0*/  BSYNC.RECONVERGENT B2 ;  /* 0x0000000000027941 */ /* 0x000fea0003800200 */
.L_x_3907:
[----:B------:R-:W-:Y:S02]  /*55e0*/  IMAD.MOV.U32 R20, RZ, RZ, R2 ;  /* 0x000000ffff147224 */ /* 0x000fe400078e0002 */
[----:B------:R-:W-:-:S07]  /*55f0*/  IMAD.MOV.U32 R21, RZ, RZ, R3 ;  /* 0x000000ffff157224 */ /* 0x000fce00078e0003 */
.L_x_3904:
[----:B------:R-:W-:Y:S05]  /*5600*/  BSYNC.RECONVERGENT B1 ;  /* 0x0000000000017941 */ /* 0x000fea0003800200 */
.L_x_3903:
        /* <DEDUP_REMOVED lines=64> */
.L_x_3912:
[----:B------:R-:W-:Y:S05]  /*5a10*/  BSYNC.RECONVERGENT B0 ;  /* 0x0000000000007941 */ /* 0x000fea0003800200 */
.L_x_3911:
        /* <DEDUP_REMOVED lines=21> */
.L_x_3914:
[----:B------:R-:W-:Y:S05]  /*5b70*/  BSYNC.RECONVERGENT B2 ;  /* 0x0000000000027941 */ /* 0x000fea0003800200 */
.L_x_3913:
[----:B------:R-:W-:Y:S02]  /*5b80*/  IMAD.MOV.U32 R22, RZ, RZ, R2 ;  /* 0x000000ffff167224 */ /* 0x000fe400078e0002 */
[----:B------:R-:W-:-:S07]  /*5b90*/  IMAD.MOV.U32 R23, RZ, RZ, R3 ;  /* 0x000000ffff177224 */ /* 0x000fce00078e0003 */
.L_x_3910:
[----:B------:R-:W-:Y:S05]  /*5ba0*/  BSYNC.RECONVERGENT B1 ;  /* 0x0000000000017941 */ /* 0x000fea0003800200 */
.L_x_3909:
        /* <DEDUP_REMOVED lines=64> */
.L_x_3918:
[----:B------:R-:W-:Y:S05]  /*5fb0*/  BSYNC.RECONVERGENT B0 ;  /* 0x0000000000007941 */ /* 0x000fea0003800200 */
.L_x_3917:
        /* <DEDUP_REMOVED lines=21> */
.L_x_3920:
[----:B------:R-:W-:Y:S05]  /*6110*/  BSYNC.RECONVERGENT B2 ;  /* 0x0000000000027941 */ /* 0x000fea0003800200 */
.L_x_3919:
[----:B------:R-:W-:Y:S01]  /*6120*/  MOV R24, R2 ;  /* 0x0000000200187202 */ /* 0x000fe20000000f00 */
[----:B------:R-:W-:-:S07]  /*6130*/  IMAD.MOV.U32 R25, RZ, RZ, R3 ;  /* 0x000000ffff197224 */ /* 0x000fce00078e0003 */
.L_x_3916:
[----:B------:R-:W-:Y:S05]  /*6140*/  BSYNC.RECONVERGENT B1 ;  /* 0x0000000000017941 */ /* 0x000fea0003800200 */
.L_x_3915:
        /* <DEDUP_REMOVED lines=64> */
.L_x_3924:
[----:B------:R-:W-:Y:S05]  /*6550*/  BSYNC.RECONVERGENT B0 ;  /* 0x0000000000007941 */ /* 0x000fea0003800200 */
.L_x_3923:
        /* <DEDUP_REMOVED lines=21> */
.L_x_3926:
[----:B------:R-:W-:Y:S05]  /*66b0*/  BSYNC.RECONVERGENT B2 ;  /* 0x0000000000027941 */ /* 0x000fea0003800200 */
.L_x_3925:
[----:B------:R-:W-:Y:S01]  /*66c0*/  IMAD.MOV.U32 R26, RZ, RZ, R2 ;  /* 0x000000ffff1a7224 */ /* 0x000fe200078e0002 */
[----:B------:R-:W-:-:S07]  /*66d0*/  MOV R27, R3 ;  /* 0x00000003001b7202 */ /* 0x000fce0000000f00 */
.L_x_3922:
[----:B------:R-:W-:Y:S05]  /*66e0*/  BSYNC.RECONVERGENT B1 ;  /* 0x0000000000017941 */ /* 0x000fea0003800200 */
.L_x_3921:
        /* <DEDUP_REMOVED lines=9> */
        .weak           $__internal_6_$__cuda_sm20_div_rn_f64_full
        .type           $__internal_6_$__cuda_sm20_div_rn_f64_full,@function
        .size           $__internal_6_$__cuda_sm20_div_rn_f64_full,(.L_x_7547 - $__internal_6_$__cuda_sm20_div_rn_f64_full)
$__internal_6_$__cuda_sm20_div_rn_f64_full:
        /* <DEDUP_REMOVED lines=70> */
.L_x_3928:
        /* <DEDUP_REMOVED lines=17> */
.L_x_3931:
[----:B------:R-:W-:Y:S01]  /*6cf0*/  LOP3.LUT R3, R41, 0x80000, RZ, 0xfc, !PT ;  /* 0x0008000029037812 */ /* 0x000fe200078efcff */
[----:B------:R-:W-:-:S04]  /*6d00*/  IMAD.MOV.U32 R48, RZ, RZ, R40 ;  /* 0x000000ffff307224 */ /* 0x000fc800078e0028 */
[----:B------:R-:W-:Y:S01]  /*6d10*/  IMAD.MOV.U32 R49, RZ, RZ, R3 ;  /* 0x000000ffff317224 */ /* 0x000fe200078e0003 */
[----:B------:R-:W-:Y:S06]  /*6d20*/  BRA `(.L_x_3929) ;  /* 0x00000000000c7947 */ /* 0x000fec0003800000 */
.L_x_3930:
[----:B------:R-:W-:Y:S01]  /*6d30*/  LOP3.LUT R3, R45, 0x80000, RZ, 0xfc, !PT ;  /* 0x000800002d037812 */ /* 0x000fe200078efcff */
[----:B------:R-:W-:-:S04]  /*6d40*/  IMAD.MOV.U32 R48, RZ, RZ, R44 ;  /* 0x000000ffff307224 */ /* 0x000fc800078e002c */
[----:B------:R-:W-:-:S07]  /*6d50*/  IMAD.MOV.U32 R49, RZ, RZ, R3 ;  /* 0x000000ffff317224 */ /* 0x000fce00078e0003 */
.L_x_3929:
[----:B------:R-:W-:Y:S05]  /*6d60*/  BSYNC.RECONVERGENT B0 ;  /* 0x0000000000007941 */ /* 0x000fea0003800200 */
.L_x_3927:
[----:B------:R-:W-:Y:S01]  /*6d70*/  IMAD.MOV.U32 R4, RZ, RZ, R0 ;  /* 0x000000ffff047224 */ /* 0x000fe200078e0000 */
[----:B------:R-:W-:Y:S01]  /*6d80*/  MOV R2, R48 ;  /* 0x0000003000027202 */ /* 0x000fe20000000f00 */
[----:B------:R-:W-:Y:S02]  /*6d90*/  IMAD.MOV.U32 R5, RZ, RZ, 0x0 ;  /* 0x00000000ff057424 */ /* 0x000fe400078e00ff */
[----:B------:R-:W-:Y:S02]  /*6da0*/  IMAD.MOV.U32 R3, RZ, RZ, R49 ;  /* 0x000000ffff037224 */ /* 0x000fe400078e0031 */
[----:B------:R-:W-:Y:S05]  /*6db0*/  RET.REL.NODEC R4 `(_ZN2at6native29vectorized_elementwise_kernelILi8EZZZNS0_65_GLOBAL__N__cd49fe81_27_ActivationSoftplusKernel_cu_9e10b42f_310024softplus_backward_kernelERNS_18TensorIteratorBaseERKN3c106ScalarES8_ENKUlvE_clEvENKUlvE_clEvEUlddE_St5arrayIPcLm3EEEEviT0_T1_) ;  /* 0xffffff9004907950 */ /* 0x000fea0003c3ffff */
.L_x_3932:
        /* <DEDUP_REMOVED lines=12> */
.L_x_7547:


//--------------------- .text._ZN2at6native18elementwise_kernelILi128ELi4EZNS0_15gpu_kernel_implIZZZNS0_65_GLOBAL__N__cd49fe81_27_ActivationSoftplusKernel_cu_9e10b42f_310015softplus_kernelERNS_18TensorIteratorBaseERKN3c106ScalarES9_ENKUlvE_clEvENKUlvE2_clEvEUlNS6_8BFloat16EE_EEvS5_RKT_EUliE_EEviT1_ --------------------------
	.section	.text._ZN2at6native18elementwise_kernelILi128ELi4EZNS0_15gpu_kernel_implIZZZNS0_65_GLOBAL__N__cd49fe81_27_ActivationSoftplusKernel_cu_9e10b42f_310015softplus_kernelERNS_18TensorIteratorBaseERKN3c106ScalarES9_ENKUlvE_clEvENKUlvE2_clEvEUlNS6_8BFloat16EE_EEvS5_RKT_EUliE_EEviT1_,"ax",@progbits
	.align	128
        .global         _ZN2at6native18elementwise_kernelILi128ELi4EZNS0_15gpu_kernel_implIZZZNS0_65_GLOBAL__N__cd49fe81_27_ActivationSoftplusKernel_cu_9e10b42f_310015softplus_kernelERNS_18TensorIteratorBaseERKN3c106ScalarES9_ENKUlvE_clEvENKUlvE2_clEvEUlNS6_8BFloat16EE_EEvS5_RKT_EUliE_EEviT1_
        .type           _ZN2at6native18elementwise_kernelILi128ELi4EZNS0_15gpu_kernel_implIZZZNS0_65_GLOBAL__N__cd49fe81_27_ActivationSoftplusKernel_cu_9e10b42f_310015softplus_kernelERNS_18TensorIteratorBaseERKN3c106ScalarES9_ENKUlvE_clEvENKUlvE2_clEvEUlNS6_8BFloat16EE_EEvS5_RKT_EUliE_EEviT1_,@function
        .size           _ZN2at6native18elementwise_kernelILi128ELi4EZNS0_15gpu_kernel_implIZZZNS0_65_GLOBAL__N__cd49fe81_27_ActivationSoftplusKernel_cu_9e10b42f_310015softplus_kernelERNS_18TensorIteratorBaseERKN3c106ScalarES9_ENKUlvE_clEvENKUlvE2_clEvEUlNS6_8BFloat16EE_EEvS5_RKT_EUliE_EEviT1_,(.L_x_7583 - _ZN2at6native18elementwise_kernelILi128ELi4EZNS0_15gpu_kernel_implIZZZNS0_65_GLOBAL__N__cd49fe81_27_ActivationSoftplusKernel_cu_9e10b42f_310015softplus_kernelERNS_18TensorIteratorBaseERKN3c106ScalarES9_ENKUlvE_clEvENKUlvE2_clEvEUlNS6_8BFloat16EE_EEvS5_RKT_EUliE_EEviT1_)
        .other          _ZN2at6native18elementwise_kernelILi128ELi4EZNS0_15gpu_kernel_implIZZZNS0_65_GLOBAL__N__cd49fe81_27_ActivationSoftplusKernel_cu_9e10b42f_310015softplus_kernelERNS_18TensorIteratorBaseERKN3c106ScalarES9_ENKUlvE_clEvENKUlvE2_clEvEUlNS6_8BFloat16EE_EEvS5_RKT_EUliE_EEviT1_,@"STO_CUDA_ENTRY STV_DEFAULT"
_ZN2at6native18elementwise_kernelILi128ELi4EZNS0_15gpu_kernel_implIZZZNS0_65_GLOBAL__N__cd49fe81_27_ActivationSoftplusKernel_cu_9e10b42f_310015softplus_kernelERNS_18TensorIteratorBaseERKN3c106ScalarES9_ENKUlvE_clEvENKUlvE2_clEvEUlNS6_8BFloat16EE_EEvS5_RKT_EUliE_EEviT1_:
.text._ZN2at6native18elementwise_kernelILi128ELi4EZNS0_15gpu_kernel_implIZZZNS0_65_GLOBAL__N__cd49fe81_27_ActivationSoftplusKernel_cu_9e10b42f_310015softplus_kernelERNS_18TensorIteratorBaseERKN3c106ScalarES9_ENKUlvE_clEvENKUlvE2_clEvEUlNS6_8BFloat16EE_EEvS5_RKT_EUliE_EEviT1_:
[----:B------:R-:W0:Y:S01]  /*0000*/  LDC R1, c[0x0][0x37c] ;  /* 0x0000df00ff017b82 */ /* 0x000e220000000800 */
[----:B------:R-:W1:Y:S07]  /*0010*/  S2R R17, SR_TID.X ;  /* 0x0000000000117919 */ /* 0x000e6e0000002100 */
[----:B------:R-:W2:Y:S01]  /*0020*/  S2UR UR4, SR_CTAID.X ;  /* 0x00000000000479c3 */ /* 0x000ea20000002500 */
[----:B------:R-:W3:Y:S01]  /*0030*/  LDCU UR39, c[0x0][0x388] ;  /* 0x00007100ff2777ac */ /* 0x000ee20008000800 */
[----:B------:R-:W-:Y:S01]  /*0040*/  BSSY.RECONVERGENT B6, `(.L_x_3933) ;  /* 0x000034d000067945 */ /* 0x000fe20003800200 */
[----:B------:R-:W4:Y:S01]  /*0050*/  LDCU UR5, c[0x0][0x380] ;  /* 0x00007000ff0577ac */ /* 0x000f220008000800 */
[----:B------:R-:W0:Y:S01]  /*0060*/  LDCU.64 UR36, c[0x0][0x358] ;  /* 0x00006b00ff2477ac */ /* 0x000e220008000a00 */
[----:B------:R-:W0:Y:S01]  /*0070*/  LDCU.U8 UR41, c[0x0][0x5a0] ;  /* 0x0000b400ff2977ac */ /* 0x000e220008000000 */
[----:B------:R-:W0:Y:S01]  /*0080*/  LDCU.U8 UR42, c[0x0][0x5a1] ;  /* 0x0000b420ff2a77ac */ /* 0x000e220008000000 */
[----:B---3--:R-:W-:-:S02]  /*0090*/  UIADD3 UR40, UPT, UPT, UR39, -0x1, URZ ;  /* 0xffffffff27287890 */ /* 0x008fc4000fffe0ff */
[----:B--2---:R-:W-:Y:S02]  /*00a0*/  USHF.L.U32 UR4, UR4, 0x9, URZ ;  /* 0x0000000904047899 */ /* 0x004fe400080006ff */
[----:B------:R-:W-:-:S04]  /*00b0*/  UISETP.LT.U32.AND UP0, UPT, UR40, 0x18, UPT ;  /* 0x000000182800788c */ /* 0x000fc8000bf01070 */
[----:B------:R-:W-:Y:S01]  /*00c0*/  USEL UR38, UR40, 0x18, UP0 ;  /* 0x0000001828267887 */ /* 0x000fe20008000000 */
[----:B-1----:R-:W-:-:S03]  /*00d0*/  LOP3.LUT R17, R17, UR4, RZ, 0xfc, !PT ;  /* 0x0000000411117c12 */ /* 0x002fc6000f8efcff */
[----:B------:R-:W-:Y:S01]  /*00e0*/  UIADD3 UR38, UPT, UPT, UR38, 0x1, URZ ;  /* 0x0000000126267890 */ /* 0x000fe2000fffe0ff */
[----:B----4-:R-:W-:-:S13]  /*00f0*/  ISETP.GE.AND P0, PT, R17, UR5, PT ;  /* 0x0000000511007c0c */ /* 0x010fda000bf06270 */
[----:B0-----:R-:W-:Y:S05]  /*0100*/  @P0 BRA `(.L_x_3934) ;  /* 0x0000003400000947 */ /* 0x001fea0003800000 */
[----:B------:R-:W-:Y:S01]  /*0110*/  UISETP.NE.AND UP0, UPT, UR39, URZ, UPT ;  /* 0x000000ff2700728c */ /* 0x000fe2000bf05270 */
[----:B------:R-:W-:Y:S02]  /*0120*/  IMAD.MOV.U32 R0, RZ, RZ, RZ ;  /* 0x000000ffff007224 */ /* 0x000fe400078e00ff */
[----:B------:R-:W-:-:S06]  /*0130*/  IMAD.MOV.U32 R16, RZ, RZ, RZ ;  /* 0x000000ffff107224 */ /* 0x000fcc00078e00ff */
[----:B------:R-:W-:Y:S05]  /*0140*/  BRA.U !UP0, `(.L_x_3935) ;  /* 0x0000001108a87547 */ /* 0x000fea000b800000 */
[----:B------:R-:W0:Y:S01]  /*0150*/  LDCU.64 UR4, c[0x0][0x390] ;  /* 0x00007200ff0477ac */ /* 0x000e220008000a00 */
[----:B------:R-:W-:Y:S01]  /*0160*/  HFMA2 R16, -RZ, RZ, 0, 0 ;  /* 0x00000000ff107431 */ /* 0x000fe200000001ff */
[----:B------:R-:W1:Y:S01]  /*0170*/  LDCU UR6, c[0x0][0x38c] ;  /* 0x00007180ff0677ac */ /* 0x000e620008000800 */
[----:B------:R-:W2:Y:S01]  /*0180*/  LDCU.64 UR8, c[0x0][0x4b8] ;  /* 0x00009700ff0877ac */ /* 0x000ea20008000a00 */
[----:B------:R-:W-:Y:S02]  /*0190*/  UISETP.NE.AND UP0, UPT, UR40, URZ, UPT ;  /* 0x000000ff2800728c */ /* 0x000fe4000bf05270 */
[----:B0-----:R-:W-:-:S05]  /*01a0*/  IMAD.HI.U32 R2, R17, UR4, R16 ;  /* 0x0000000411027c27 */ /* 0x001fca000f8e0010 */
[----:B------:R-:W-:-:S05]  /*01b0*/  SHF.R.U32.HI R3, RZ, UR5, R2 ;  /* 0x00000005ff037c19 */ /* 0x000fca0008011602 */
[----:B------:R-:W-:-:S04]  /*01c0*/  IMAD.MOV R0, RZ, RZ, -R3 ;  /* 0x000000ffff007224 */ /* 0x000fc800078e0a03 */
[----:B-1----:R-:W-:-:S04]  /*01d0*/  IMAD R0, R0, UR6, R17 ;  /* 0x0000000600007c24 */ /* 0x002fc8000f8e0211 */
[C---:B--2---:R-:W-:Y:S02]  /*01e0*/  IMAD R16, R0.reuse, UR8, RZ ;  /* 0x0000000800107c24 */ /* 0x044fe4000f8e02ff */
[----:B------:R-:W-:Y:S01]  /*01f0*/  IMAD R0, R0, UR9, RZ ;  /* 0x0000000900007c24 */ /* 0x000fe2000f8e02ff */
[----:B------:R-:W-:Y:S06]  /*0200*/  BRA.U !UP0, `(.L_x_3935) ;  /* 0x0000001108787547 */ /* 0x000fec000b800000 */
[----:B------:R-:W0:Y:S01]  /*0210*/  LDCU.64 UR6, c[0x0][0x398] ;  /* 0x00007300ff0677ac */ /* 0x000e220008000a00 */
[----:B------:R-:W-:Y:S01]  /*0220*/  IMAD.MOV.U32 R2, RZ, RZ, RZ ;  /* 0x000000ffff027224 */ /* 0x000fe200078e00ff */
[----:B------:R-:W1:Y:S01]  /*0230*/  LDCU UR4, c[0x0][0x3a0] ;  /* 0x00007400ff0477ac */ /* 0x000e620008000800 */
[----:B------:R-:W2:Y:S01]  /*0240*/  LDCU.64 UR8, c[0x0][0x4c0] ;  /* 0x00009800ff0877ac */ /* 0x000ea20008000a00 */
[----:B------:R-:W-:Y:S01]  /*0250*/  UISETP.NE.AND UP0, UPT, UR38, 0x2, UPT ;  /* 0x000000022600788c */ /* 0x000fe2000bf05270 */
[----:B0-----:R-:W-:-:S05]  /*0260*/  IMAD.HI.U32 R4, R3, UR7, R2 ;  /* 0x0000000703047c27 */ /* 0x001fca000f8e0002 */
[----:B-1----:R-:W-:-:S04]  /*0270*/  SHF.R.U32.HI R5, RZ, UR4, R4 ;  /* 0x00000004ff057c19 */ /* 0x002fc80008011604 */
[----:B------:R-:W-:-:S05]  /*0280*/  IADD3 R2, PT, PT, -R5, RZ, RZ ;  /* 0x000000ff05027210 */ /* 0x000fca0007ffe1ff */
[----:B------:R-:W-:-:S04]  /*0290*/  IMAD R3, R2, UR6, R3 ;  /* 0x0000000602037c24 */ /* 0x000fc8000f8e0203 */
[C---:B--2---:R-:W-:Y:S02]  /*02a0*/  IMAD R16, R3.reuse, UR8, R16 ;  /* 0x0000000803107c24 */ /* 0x044fe4000f8e0210 */
[----:B------:R-:W-:Y:S01]  /*02b0*/  IMAD R0, R3, UR9, R0 ;  /* 0x0000000903007c24 */ /* 0x000fe2000f8e0200 */
[----:B------:R-:W-:Y:S06]  /*02c0*/  BRA.U !UP0, `(.L_x_3935) ;  /* 0x0000001108487547 */ /* 0x000fec000b800000 */
[----:B------:R-:W0:Y:S01]  /*02d0*/  LDCU.64 UR4, c[0x0][0x3a8] ;  /* 0x00007500ff0477ac */ /* 0x000e220008000a00 */
[----:B------:R-:W-:Y:S01]  /*02e0*/  IMAD.MOV.U32 R4, RZ, RZ, RZ ;  /* 0x000000ffff047224 */ /* 0x000fe200078e00ff */
[----:B------:R-:W1:Y:S01]  /*02f0*/  LDCU UR6, c[0x0][0x3a4] ;  /* 0x00007480ff0677ac */ /* 0x000e620008000800 */
[----:B------:R-:W2:Y:S01]  /*0300*/  LDCU.64 UR8, c[0x0][0x4c8] ;  /* 0x00009900ff0877ac */ /* 0x000ea20008000a00 */
[----:B------:R-:W-:Y:S01]  /*0310*/  UISETP.NE.AND UP0, UPT, UR38, 0x3, UPT ;  /* 0x000000032600788c */ /* 0x000fe2000bf05270 */
[----:B0-----:R-:W-:-:S05]  /*0320*/  IMAD.HI.U32 R2, R5, UR4, R4 ;  /* 0x0000000405027c27 */ /* 0x001fca000f8e0004 */
[----:B------:R-:W-:-:S05]  /*0330*/  SHF.R.U32.HI R3, RZ, UR5, R2 ;  /* 0x00000005ff037c19 */ /* 0x000fca0008011602 */
[----:B------:R-:W-:-:S04]  /*0340*/  IMAD.MOV R4, RZ, RZ, -R3 ;  /* 0x000000ffff047224 */ /* 0x000fc800078e0a03 */
[----:B-1----:R-:W-:-:S04]  /*0350*/  IMAD R5, R4, UR6, R5 ;  /* 0x0000000604057c24 */ /* 0x002fc8000f8e0205 */
[C---:B--2---:R-:W-:Y:S02]  /*0360*/  IMAD R16, R5.reuse, UR8, R16 ;  /* 0x0000000805107c24 */ /* 0x044fe4000f8e0210 */
[----:B------:R-:W-:Y:S01]  /*0370*/  IMAD R0, R5, UR9, R0 ;  /* 0x0000000905007c24 */ /* 0x000fe2000f8e0200 */
[----:B------:R-:W-:Y:S06]  /*0380*/  BRA.U !UP0, `(.L_x_3935) ;  /* 0x0000001108187547 */ /* 0x000fec000b800000 */
[----:B------:R-:W0:Y:S01]  /*0390*/  LDCU.64 UR6, c[0x0][0x3b0] ;  /* 0x00007600ff0677ac */ /* 0x000e220008000a00 */
[----:B------:R-:W-:Y:S01]  /*03a0*/  MOV R2, RZ ;  /* 0x000000ff00027202 */ /* 0x000fe20000000f00 */
[----:B------:R-:W1:Y:S01]  /*03b0*/  LDCU UR4, c[0x0][0x3b8] ;  /* 0x00007700ff0477ac */ /* 0x000e620008000800 */
[----:B------:R-:W2:Y:S01]  /*03c0*/  LDCU.64 UR8, c[0x0][0x4d0] ;  /* 0x00009a00ff0877ac */ /* 0x000ea20008000a00 */
[----:B------:R-:W-:Y:S02]  /*03d0*/  UISETP.NE.AND UP0, UPT, UR38, 0x4, UPT ;  /* 0x000000042600788c */ /* 0x000fe4000bf05270 */
[----:B0-----:R-:W-:-:S05]  /*03e0*/  IMAD.HI.U32 R4, R3, UR7, R2 ;  /* 0x0000000703047c27 */ /* 0x001fca000f8e0002 */
[----:B-1----:R-:W-:-:S05]  /*03f0*/  SHF.R.U32.HI R5, RZ, UR4, R4 ;  /* 0x00000004ff057c19 */ /* 0x002fca0008011604 */
[----:B------:R-:W-:-:S04]  /*0400*/  IMAD.MOV R2, RZ, RZ, -R5 ;  /* 0x000000ffff027224 */ /* 0x000fc800078e0a05 */
        /* <DEDUP_REMOVED lines=10> */
[----:B------:R-:W-:-:S04]  /*04b0*/  SHF.R.U32.HI R3, RZ, UR5, R2 ;  /* 0x00000005ff037c19 */ /* 0x000fc80008011602 */
[----:B------:R-:W-:-:S05]  /*04c0*/  IADD3 R4, PT, PT, -R3, RZ, RZ ;  /* 0x000000ff03047210 */ /* 0x000fca0007ffe1ff */
[----:B-1----:R-:W-:-:S04]  /*04d0*/  IMAD R5, R4, UR6, R5 ;  /* 0x0000000604057c24 */ /* 0x002fc8000f8e0205 */
        /* <DEDUP_REMOVED lines=16> */
[----:B------:R-:W-:Y:S01]  /*05e0*/  HFMA2 R4, -RZ, RZ, 0, 0 ;  /* 0x00000000ff047431 */ /* 0x000fe200000001ff */
[----:B------:R-:W1:Y:S01]  /*05f0*/  LDCU UR6, c[0x0][0x3d4] ;  /* 0x00007a80ff0677ac */ /* 0x000e620008000800 */
[----:B------:R-:W2:Y:S01]  /*0600*/  LDCU.64 UR8, c[0x0][0x4e8] ;  /* 0x00009d00ff0877ac */ /* 0x000ea20008000a00 */
[----:B------:R-:W-:Y:S02]  /*0610*/  UISETP.NE.AND UP0, UPT, UR38, 0x7, UPT ;  /* 0x000000072600788c */ /* 0x000fe4000bf05270 */
        /* <DEDUP_REMOVED lines=214> */
[----:B------:R-:W2:Y:S03]  /*1380*/  LDCU.64 UR8, c[0x0][0x578] ;  /* 0x0000af00ff0877ac */ /* 0x000ea60008000a00 */
[----:B0-----:R-:W-:-:S05]  /*1390*/  IMAD.HI.U32 R2, R5, UR4, R4 ;  /* 0x0000000405027c27 */ /* 0x001fca000f8e0004 */
[----:B------:R-:W-:-:S05]  /*13a0*/  SHF.R.U32.HI R2, RZ, UR5, R2 ;  /* 0x00000005ff027c19 */ /* 0x000fca0008011602 */
[----:B------:R-:W-:-:S04]  /*13b0*/  IMAD.MOV R3, RZ, RZ, -R2 ;  /* 0x000000ffff037224 */ /* 0x000fc800078e0a02 */
[----:B-1----:R-:W-:-:S04]  /*13c0*/  IMAD R5, R3, UR6, R5 ;  /* 0x0000000603057c24 */ /* 0x002fc8000f8e0205 */
[C---:B--2---:R-:W-:Y:S02]  /*13d0*/  IMAD R16, R5.reuse, UR8, R16 ;  /* 0x0000000805107c24 */ /* 0x044fe4000f8e0210 */
[----:B------:R-:W-:-:S07]  /*13e0*/  IMAD R0, R5, UR9, R0 ;  /* 0x0000000905007c24 */ /* 0x000fce000f8e0200 */
.L_x_3935:
        /* <DEDUP_REMOVED lines=18> */
.L_x_3939:
[----:B------:R-:W2:Y:S02]  /*1510*/  LDG.E.U8 R2, desc[UR36][R2.64] ;  /* 0x0000002402027981 */ /* 0x000ea4000c1e1100 */
[----:B--2---:R-:W-:-:S04]  /*1520*/  I2FP.F32.U32 R0, R2 ;  /* 0x0000000200007245 */ /* 0x004fc80000201000 */
[----:B------:R-:W-:Y:S01]  /*1530*/  F2FP.BF16.F32.PACK_AB R0, RZ, R0 ;  /* 0x00000000ff00723e */ /* 0x000fe200000010ff */
[----:B------:R-:W-:Y:S06]  /*1540*/  BRA `(.L_x_3941) ;  /* 0x0000000c00847947 */ /* 0x000fec0003800000 */
.L_x_3938:
        /* <DEDUP_REMOVED lines=10> */
.L_x_3943:
[----:B------:R-:W2:Y:S02]  /*15f0*/  LDG.E R2, desc[UR36][R2.64] ;  /* 0x0000002402027981 */ /* 0x000ea4000c1e1900 */
[----:B--2---:R-:W-:-:S04]  /*1600*/  I2FP.F32.S32 R0, R2 ;  /* 0x0000000200007245 */ /* 0x004fc80000201400 */
[----:B------:R-:W-:Y:S01]  /*1610*/  F2FP.BF16.F32.PACK_AB R0, RZ, R0 ;  /* 0x00000000ff00723e */ /* 0x000fe200000010ff */
[----:B------:R-:W-:Y:S06]  /*1620*/  BRA `(.L_x_3941) ;  /* 0x0000000c004c7947 */ /* 0x000fec0003800000 */
.L_x_3942:
[----:B------:R-:W2:Y:S02]  /*1630*/  LDG.E.U16 R2, desc[UR36][R2.64] ;  /* 0x0000002402027981 */ /* 0x000ea4000c1e1500 */
[----:B--2---:R-:W0:Y:S02]  /*1640*/  I2F.S16 R0, R2 ;  /* 0x0000000200007306 */ /* 0x004e240000101400 */
[----:B0-----:R-:W-:Y:S01]  /*1650*/  F2FP.BF16.F32.PACK_AB R0, RZ, R0 ;  /* 0x00000000ff00723e */ /* 0x001fe200000010ff */
[----:B------:R-:W-:Y:S06]  /*1660*/  BRA `(.L_x_3941) ;  /* 0x0000000c003c7947 */ /* 0x000fec0003800000 */
.L_x_3937:
        /* <DEDUP_REMOVED lines=9> */
.L_x_3945:
[----:B------:R-:W2:Y:S02]  /*1700*/  LDG.E.U16 R0, desc[UR36][R2.64] ;  /* 0x0000002402007981 */ /* 0x000ea4000c1e1500 */
[----:B--2---:R-:W-:-:S05]  /*1710*/  HADD2.F32 R0, -RZ, R0.H0_H0 ;  /* 0x20000000ff007230 */ /* 0x004fca0000004100 */
[----:B------:R-:W-:Y:S01]  /*1720*/  F2FP.BF16.F32.PACK_AB R0, RZ, R0 ;  /* 0x00000000ff00723e */ /* 0x000fe200000010ff */
[----:B------:R-:W-:Y:S06]  /*1730*/  BRA `(.L_x_3941) ;  /* 0x0000000c00087947 */ /* 0x000fec0003800000 */
.L_x_3944:
        /* <DEDUP_REMOVED lines=9> */
.L_x_3947:
[----:B------:R-:W2:Y:S02]  /*17d0*/  LDG.E.U16 R2, desc[UR36][R2.64] ;  /* 0x0000002402027981 */ /* 0x000ea4000c1e1500 */
[----:B--2---:R-:W-:-:S05]  /*17e0*/  HADD2.F32 R0, -RZ, R2.H0_H0 ;  /* 0x20000002ff007230 */ /* 0x004fca0000004100 */
[----:B------:R-:W-:Y:S01]  /*17f0*/  F2FP.BF16.F32.PACK_AB R0, RZ, R0 ;  /* 0x00000000ff00723e */ /* 0x000fe200000010ff */
[----:B------:R-:W-:Y:S06]  /*1800*/  BRA `(.L_x_3941) ;  /* 0x0000000800d47947 */ /* 0x000fec0003800000 */
.L_x_3946:
        /* <DEDUP_REMOVED lines=8> */
.L_x_3936:
        /* <DEDUP_REMOVED lines=13> */
.L_x_3950:
        /* <DEDUP_REMOVED lines=8> */
.L_x_3949:
        /* <DEDUP_REMOVED lines=27> */
.L_x_3952:
        /* <DEDUP_REMOVED lines=13> */
.L_x_3951:
[----:B------:R0:W5:Y:S01]  /*1c60*/  LDG.E.U16 R0, desc[UR36][R2.64] ;  /* 0x0000002402007981 */ /* 0x000162000c1e1500 */
[----:B------:R-:W-:Y:S05]  /*1c70*/  BRA `(.L_x_3941) ;  /* 0x0000000400b87947 */ /* 0x000fea0003800000 */
.L_x_3948:
        /* <DEDUP_REMOVED lines=12> */
.L_x_3955:
        /* <DEDUP_REMOVED lines=21> */
.L_x_3959:
[----:B------:R-:W-:Y:S05]  /*1e90*/  BSYNC.RECONVERGENT B1 ;  /* 0x0000000000017941 */ /* 0x000fea0003800200 */
.L_x_3958:
[----:B------:R-:W-:Y:S01]  /*1ea0*/  IMAD.SHL.U32 R0, R0, 0x100000, RZ ;  /* 0x0010000000007824 */ /* 0x000fe200078e00ff */
[----:B------:R-:W-:-:S04]  /*1eb0*/  LEA R2, R2, 0x3b800000, 0x17 ;  /* 0x3b80000002027811 */ /* 0x000fc800078eb8ff */
[----:B------:R-:W-:-:S07]  /*1ec0*/  LOP3.LUT R0, R2, R0, R7, 0xfe, !PT ;  /* 0x0000000002007212 */ /* 0x000fce00078efe07 */
.L_x_3957:
[----:B------:R-:W-:Y:S05]  /*1ed0*/  BSYNC.RECONVERGENT B0 ;  /* 0x0000000000007941 */ /* 0x000fea0003800200 */
.L_x_3956:
[----:B------:R-:W-:Y:S01]  /*1ee0*/  F2FP.BF16.F32.PACK_AB R0, RZ, R0 ;  /* 0x00000000ff00723e */ /* 0x000fe200000010ff */
[----:B------:R-:W-:Y:S06]  /*1ef0*/  BRA `(.L_x_3941) ;  /* 0x0000000400187947 */ /* 0x000fec0003800000 */
.L_x_3954:
        /* <DEDUP_REMOVED lines=21> */
.L_x_3963:
[----:B------:R-:W-:Y:S05]  /*2050*/  BSYNC.RECONVERGENT B1 ;  /* 0x0000000000017941 */ /* 0x000fea0003800200 */
.L_x_3962:
[----:B------:R-:W-:Y:S02]  /*2060*/  SHF.L.U32 R0, R0, 0x15, RZ ;  /* 0x0000001500007819 */ /* 0x000fe400000006ff */
[----:B------:R-:W-:-:S04]  /*2070*/  LEA R2, R2, 0x37800000, 0x17 ;  /* 0x3780000002027811 */ /* 0x000fc800078eb8ff */
[----:B------:R-:W-:-:S07]  /*2080*/  LOP3.LUT R0, R2, R0, R7, 0xfe, !PT ;  /* 0x0000000002007212 */ /* 0x000fce00078efe07 */
.L_x_3961:
[----:B------:R-:W-:Y:S05]  /*2090*/  BSYNC.RECONVERGENT B0 ;  /* 0x0000000000007941 */ /* 0x000fea0003800200 */
.L_x_3960:
[----:B------:R-:W-:Y:S01]  /*20a0*/  F2FP.BF16.F32.PACK_AB R0, RZ, R0 ;  /* 0x00000000ff00723e */ /* 0x000fe200000010ff */
[----:B------:R-:W-:Y:S06]  /*20b0*/  BRA `(.L_x_3941) ;  /* 0x0000000000a87947 */ /* 0x000fec0003800000 */
.L_x_3953:
[----:B------:R-:W-:-:S09]  /*20c0*/  UISETP.NE.AND UP0, UPT, UR4, 0x1c, UPT ;  /* 0x0000001c0400788c */ /* 0x000fd2000bf05270 */
[----:B------:R-:W-:Y:S05]  /*20d0*/  BRA.U !UP0, `(.L_x_3964) ;  /* 0x0000000108947547 */ /* 0x000fea000b800000 */
[----:B------:R-:W-:-:S09]  /*20e0*/  UISETP.NE.AND UP0, UPT, UR4, 0x1d, UPT ;  /* 0x0000001d0400788c */ /* 0x000fd2000bf05270 */
[----:B------:R-:W-:Y:S05]  /*20f0*/  BRA.U !UP0, `(.L_x_3965) ;  /* 0x00000001087c7547 */ /* 0x000fea000b800000 */
[----:B------:R-:W-:-:S09]  /*2100*/  UISETP.NE.AND UP0, UPT, UR4, 0x2c, UPT ;  /* 0x0000002c0400788c */ /* 0x000fd2000bf05270 */
[----:B------:R-:W-:Y:S05]  /*2110*/  BRA.U !UP0, `(.L_x_3966) ;  /* 0x0000000108487547 */ /* 0x000fea000b800000 */
.L_x_3940:
        /* <DEDUP_REMOVED lines=16> */
.L_x_3967:
[----:B------:R-:W-:Y:S01]  /*2220*/  PRMT R0, RZ, 0x7610, R0 ;  /* 0x00007610ff007816 */ /* 0x000fe20000000000 */
[----:B------:R-:W-:Y:S06]  /*2230*/  BRA `(.L_x_3941) ;  /* 0x0000000000487947 */ /* 0x000fec0003800000 */
.L_x_3966:
        /* <DEDUP_REMOVED lines=8> */
.L_x_3969:
[----:B------:R-:W-:Y:S05]  /*22c0*/  BSYNC.RECONVERGENT B0 ;  /* 0x0000000000007941 */ /* 0x000fea0003800200 */
.L_x_3968:
[----:B------:R-:W-:Y:S01]  /*22d0*/  F2FP.BF16.F32.PACK_AB R0, RZ, R0 ;  /* 0x00000000ff00723e */ /* 0x000fe200000010ff */
[----:B------:R-:W-:Y:S06]  /*22e0*/  BRA `(.L_x_3941) ;  /* 0x00000000001c7947 */ /* 0x000fec0003800000 */
.L_x_3965:
[----:B------:R-:W2:Y:S02]  /*22f0*/  LDG.E.64 R2, desc[UR36][R2.64] ;  /* 0x0000002402027981 */ /* 0x000ea4000c1e1b00 */
[----:B--2---:R-:W0:Y:S02]  /*2300*/  I2F.U64 R0, R2 ;  /* 0x0000000200007312 */ /* 0x004e240000301000 */
[----:B0-----:R-:W-:Y:S01]  /*2310*/  F2FP.BF16.F32.PACK_AB R0, RZ, R0 ;  /* 0x00000000ff00723e */ /* 0x001fe200000010ff */
[----:B------:R-:W-:Y:S06]  /*2320*/  BRA `(.L_x_3941) ;  /* 0x00000000000c7947 */ /* 0x000fec0003800000 */
.L_x_3964:
[----:B------:R-:W2:Y:S02]  /*2330*/  LDG.E R2, desc[UR36][R2.64] ;  /* 0x0000002402027981 */ /* 0x000ea4000c1e1900 */
[----:B--2---:R-:W-:-:S04]  /*2340*/  I2FP.F32.U32 R0, R2 ;  /* 0x0000000200007245 */ /* 0x004fc80000201000 */
[----:B------:R-:W-:-:S07]  /*2350*/  F2FP.BF16.F32.PACK_AB R0, RZ, R0 ;  /* 0x00000000ff00723e */ /* 0x000fce00000010ff */
.L_x_3941:
[----:B0-----:R-:W0:Y:S01]  /*2360*/  LDC.64 R2, c[0x0][0x590] ;  /* 0x00016400ff027b82 */ /* 0x001e220000000a00 */
[----:B-----5:R-:W-:Y:S01]  /*2370*/  IMAD.U32 R5, R0, 0x10000, RZ ;  /* 0x0001000000057824 */ /* 0x020fe200078e00ff */
[----:B------:R-:W-:Y:S03]  /*2380*/  BSSY.RECONVERGENT B0, `(.L_x_3970) ;  /* 0x0000024000007945 */ /* 0x000fe60003800200 */
[----:B0-----:R-:W-:-:S05]  /*2390*/  FMUL.FTZ R0, R5, R2 ;  /* 0x0000000205007220 */ /* 0x001fca0000410000 */
[----:B------:R-:W-:-:S13]  /*23a0*/  FSETP.GT.FTZ.AND P0, PT, R0, R3, PT ;  /* 0x000000030000720b */ /* 0x000fda0003f14000 */
[----:B------:R-:W-:Y:S05]  /*23b0*/  @P0 BRA `(.L_x_3971) ;  /* 0x0000000000800947 */ /* 0x000fea0003800000 */
[----:B------:R-:W-:Y:S01]  /*23c0*/  FMUL.FTZ R0, R0, 1.4426950216293334961 ;  /* 0x3fb8aa3b00007820 */ /* 0x000fe20000410000 */
[----:B------:R-:W-:Y:S01]  /*23d0*/  MOV R6, 0x3e800000 ;  /* 0x3e80000000067802 */ /* 0x000fe20000000f00 */
[----:B------:R-:W-:Y:S01]  /*23e0*/  IMAD.MOV.U32 R7, RZ, RZ, 0x3d39bf78 ;  /* 0x3d39bf78ff077424 */ /* 0x000fe200078e00ff */
[----:B------:R-:W-:Y:S08]  /*23f0*/  MUFU.RCP R2, R2 ;  /* 0x0000000200027308 */ /* 0x000ff00000001000 */
[----:B------:R-:W0:Y:S02]  /*2400*/  MUFU.EX2 R8, R0 ;  /* 0x0000000000087308 */ /* 0x000e240000000800 */
[C---:B0-----:R-:W-:Y:S01]  /*2410*/  FADD.FTZ.RZ R3, R8.reuse, 1 ;  /* 0x3f80000008037421 */ /* 0x041fe2000001c000 */
[----:B------:R-:W-:-:S03]  /*2420*/  ISETP.GE.U32.AND P0, PT, R8, 0x7f800000, PT ;  /* 0x7f8000000800780c */ /* 0x000fc60003f06070 */
[----:B------:R-:W-:Y:S01]  /*2430*/  VIADD R3, R3, 0xc0c00000 ;  /* 0xc0c0000003037836 */ /* 0x000fe20000000000 */
[----:B------:R-:W-:-:S04]  /*2440*/  ISETP.GT.AND P1, PT, R8, -0x40800000, P0 ;  /* 0xbf8000000800780c */ /* 0x000fc80000724270 */
[----:B------:R-:W-:-:S04]  /*2450*/  LOP3.LUT R3, R3, 0xff800000, RZ, 0xc0, !PT ;  /* 0xff80000003037812 */ /* 0x000fc800078ec0ff */
[----:B------:R-:W-:Y:S01]  /*2460*/  IADD3 R5, PT, PT, -R3, 0x40800000, RZ ;  /* 0x4080000003057810 */ /* 0x000fe20007ffe1ff */
[----:B------:R-:W-:Y:S01]  /*2470*/  IMAD.IADD R4, R8, 0x1, -R3 ;  /* 0x0000000108047824 */ /* 0x000fe200078e0a03 */
[----:B------:R-:W-:Y:S02]  /*2480*/  I2FP.F32.S32 R3, R3 ;  /* 0x0000000300037245 */ /* 0x000fe40000201400 */
[----:B------:R-:W-:Y:S01]  /*2490*/  @P0 MOV R0, 0x7f800000 ;  /* 0x7f80000000000802 */ /* 0x000fe20000000f00 */
[----:B------:R-:W-:Y:S02]  /*24a0*/  FFMA.FTZ R5, R5, R6, -1 ;  /* 0xbf80000005057423 */ /* 0x000fe40000010006 */
[----:B------:R-:W-:Y:S02]  /*24b0*/  FMUL.FTZ R3, R3, 1.1920928955078125e-07 ;  /* 0x3400000003037820 */ /* 0x000fe40000410000 */
[----:B------:R-:W-:-:S04]  /*24c0*/  FADD.FTZ R4, R4, R5 ;  /* 0x0000000504047221 */ /* 0x000fc80000010000 */
[----:B------:R-:W-:-:S04]  /*24d0*/  FFMA.FTZ R5, R4, -R7, 0.10546888411045074463 ;  /* 0x3dd8001204057423 */ /* 0x000fc80000010807 */
[----:B------:R-:W-:-:S04]  /*24e0*/  FFMA.FTZ R5, R4, R5, -0.13229703903198242188 ;  /* 0xbe0778e004057423 */ /* 0x000fc80000010005 */
[----:B------:R-:W-:-:S04]  /*24f0*/  FFMA.FTZ R5, R4, R5, 0.14491446316242218018 ;  /* 0x3e14647504057423 */ /* 0x000fc80000010005 */
[----:B------:R-:W-:-:S04]  /*2500*/  FFMA.FTZ R5, R4, R5, -0.16641564667224884033 ;  /* 0xbe2a68dd04057423 */ /* 0x000fc80000010005 */
[----:B------:R-:W-:-:S04]  /*2510*/  FFMA.FTZ R5, R4, R5, 0.19988867640495300293 ;  /* 0x3e4caf9e04057423 */ /* 0x000fc80000010005 */
[----:B------:R-:W-:-:S04]  /*2520*/  FFMA.FTZ R5, R4, R5, -0.25000196695327758789 ;  /* 0xbe80004204057423 */ /* 0x000fc80000010005 */
[----:B------:R-:W-:-:S04]  /*2530*/  FFMA.FTZ R5, R4, R5, 0.33333510160446166992 ;  /* 0x3eaaaae604057423 */ /* 0x000fc80000010005 */
[----:B------:R-:W-:-:S04]  /*2540*/  FFMA.FTZ R5, R4, R5, -0.5 ;  /* 0xbf00000004057423 */ /* 0x000fc80000010005 */
[----:B------:R-:W-:-:S04]  /*2550*/  FMUL.FTZ R5, R4, R5 ;  /* 0x0000000504057220 */ /* 0x000fc80000410000 */
[----:B------:R-:W-:-:S04]  /*2560*/  FFMA.FTZ R4, R4, R5, R4 ;  /* 0x0000000504047223 */ /* 0x000fc80000010004 */
[----:B------:R-:W-:Y:S01]  /*2570*/  FFMA.FTZ R3, R3, 0.69314718246459960938, R4 ;  /* 0x3f31721803037823 */ /* 0x000fe20000010004 */
[C---:B------:R-:W-:Y:S01]  /*2580*/  @P1 FFMA.FTZ R3, R8.reuse, R0, +INF ;  /* 0x7f80000008031423 */ /* 0x040fe20000010000 */
[----:B------:R-:W-:-:S04]  /*2590*/  @P0 FSETP.NEU.FTZ.AND P1, PT, R8, RZ, PT ;  /* 0x000000ff0800020b */ /* 0x000fc80003f3d000 */
[----:B------:R-:W-:-:S05]  /*25a0*/  @P0 FSEL R3, R3, -RZ, P1 ;  /* 0x800000ff03030208 */ /* 0x000fca0000800000 */
[----:B------:R-:W-:-:S07]  /*25b0*/  FMUL.FTZ R5, R2, R3 ;  /* 0x0000000302057220 */ /* 0x000fce0000410000 */
.L_x_3971:
[----:B------:R-:W-:Y:S05]  /*25c0*/  BSYNC.RECONVERGENT B0 ;  /* 0x0000000000007941 */ /* 0x000fea0003800200 */
.L_x_3970:
[----:B------:R-:W0:Y:S01]  /*25d0*/  LDCU.64 UR6, c[0x0][0x580] ;  /* 0x0000b000ff0677ac */ /* 0x000e220008000a00 */
[----:B------:R-:W1:Y:S01]  /*25e0*/  F2F.BF16.F32 R5, R5 ;  /* 0x0000000500057304 */ /* 0x000e620000202000 */
[----:B------:R-:W-:-:S04]  /*25f0*/  UPRMT UR4, UR41, 0x9910, URZ ;  /* 0x0000991029047896 */ /* 0x000fc800080000ff */
[----:B------:R-:W-:Y:S01]  /*2600*/  UISETP.GT.AND UP0, UPT, UR4, 0x9, UPT ;  /* 0x000000090400788c */ /* 0x000fe2000bf04270 */
[----:B0-----:R-:W-:-:S05]  /*2610*/  IADD3 R2, P0, PT, R16, UR6, RZ ;  /* 0x0000000610027c10 */ /* 0x001fca000ff1e0ff */
[----:B------:R-:W-:-:S03]  /*2620*/  IMAD.X R3, RZ, RZ, UR7, P0 ;  /* 0x00000007ff037e24 */ /* 0x000fc600080e06ff */
[----:B-1----:R-:W-:Y:S05]  /*2630*/  BRA.U UP0, `(.L_x_3972) ;  /* 0x00000005000c7547 */ /* 0x002fea000b800000 */
        /* <DEDUP_REMOVED lines=8> */
[----:B------:R-:W-:-:S04]  /*26c0*/  IMAD.U32 R0, R5, 0x10000, RZ ;  /* 0x0001000005007824 */ /* 0x000fc800078e00ff */
[----:B------:R-:W0:Y:S02]  /*26d0*/  F2I.FTZ.TRUNC.NTZ R5, R0 ;  /* 0x0000000000057305 */ /* 0x000e24000021f100 */
[----:B0-----:R0:W-:Y:S01]  /*26e0*/  STG.E.U8 desc[UR36][R2.64], R5 ;  /* 0x0000000502007986 */ /* 0x0011e2000c101124 */
[----:B------:R-:W-:Y:S05]  /*26f0*/  BRA `(.L_x_3977) ;  /* 0x0000000c00807947 */ /* 0x000fea0003800000 */
.L_x_3975:
[----:B------:R-:W-:-:S06]  /*2700*/  SHF.L.U32 R5, R5, 0x10, RZ ;  /* 0x0000001005057819 */ /* 0x000fcc00000006ff */
[----:B------:R-:W0:Y:S02]  /*2710*/  F2I.S64.TRUNC R4, R5 ;  /* 0x0000000500047311 */ /* 0x000e24000020d900 */
[----:B0-----:R0:W-:Y:S01]  /*2720*/  STG.E.U8 desc[UR36][R2.64], R4 ;  /* 0x0000000402007986 */ /* 0x0011e2000c101124 */
[----:B------:R-:W-:Y:S05]  /*2730*/  BRA `(.L_x_3977) ;  /* 0x0000000c00707947 */ /* 0x000fea0003800000 */
.L_x_3974:
[----:B------:R-:W-:-:S09]  /*2740*/  UISETP.NE.AND UP0, UPT, UR4, 0x2, UPT ;  /* 0x000000020400788c */ /* 0x000fd2000bf05270 */
[----:B------:R-:W-:Y:S05]  /*2750*/  BRA.U !UP0, `(.L_x_3978) ;  /* 0x0000000108307547 */ /* 0x000fea000b800000 */
[----:B------:R-:W-:-:S09]  /*2760*/  UISETP.NE.AND UP0, UPT, UR4, 0x3, UPT ;  /* 0x000000030400788c */ /* 0x000fd2000bf05270 */
[----:B------:R-:W-:Y:S05]  /*2770*/  BRA.U !UP0, `(.L_x_3979) ;  /* 0x0000000108187547 */ /* 0x000fea000b800000 */
[----:B------:R-:W-:-:S09]  /*2780*/  UISETP.NE.AND UP0, UPT, UR4, 0x4, UPT ;  /* 0x000000040400788c */ /* 0x000fd2000bf05270 */
[----:B------:R-:W-:Y:S05]  /*2790*/  BRA.U UP0, `(.L_x_3976) ;  /* 0x0000000900b87547 */ /* 0x000fea000b800000 */
[----:B------:R-:W-:-:S06]  /*27a0*/  IMAD.U32 R5, R5, 0x10000, RZ ;  /* 0x0001000005057824 */ /* 0x000fcc00078e00ff */
[----:B------:R-:W0:Y:S02]  /*27b0*/  F2I.S64.TRUNC R4, R5 ;  /* 0x0000000500047311 */ /* 0x000e24000020d900 */
[----:B0-----:R0:W-:Y:S01]  /*27c0*/  STG.E.64 desc[UR36][R2.64], R4 ;  /* 0x0000000402007986 */ /* 0x0011e2000c101b24 */
[----:B------:R-:W-:Y:S05]  /*27d0*/  BRA `(.L_x_3977) ;  /* 0x0000000c00487947 */ /* 0x000fea0003800000 */
.L_x_3979:
[----:B------:R-:W-:-:S06]  /*27e0*/  IMAD.U32 R5, R5, 0x10000, RZ ;  /* 0x0001000005057824 */ /* 0x000fcc00078e00ff */
[----:B------:R-:W0:Y:S02]  /*27f0*/  F2I.FTZ.TRUNC.NTZ R5, R5 ;  /* 0x0000000500057305 */ /* 0x000e24000021f100 */
[----:B0-----:R0:W-:Y:S01]  /*2800*/  STG.E desc[UR36][R2.64], R5 ;  /* 0x0000000502007986 */ /* 0x0011e2000c101924 */
[----:B------:R-:W-:Y:S05]  /*2810*/  BRA `(.L_x_3977) ;  /* 0x0000000c00387947 */ /* 0x000fea0003800000 */
.L_x_3978:
[----:B------:R-:W-:-:S06]  /*2820*/  SHF.L.U32 R5, R5, 0x10, RZ ;  /* 0x0000001005057819 */ /* 0x000fcc00000006ff */
[----:B------:R-:W0:Y:S02]  /*2830*/  F2I.FTZ.TRUNC.NTZ R5, R5 ;  /* 0x0000000500057305 */ /* 0x000e24000021f100 */
[----:B0-----:R0:W-:Y:S01]  /*2840*/  STG.E.U16 desc[UR36][R2.64], R5 ;  /* 0x0000000502007986 */ /* 0x0011e2000c101524 */
[----:B------:R-:W-:Y:S05]  /*2850*/  BRA `(.L_x_3977) ;  /* 0x0000000c00287947 */ /* 0x000fea0003800000 */
.L_x_3973:
[----:B------:R-:W-:-:S09]  /*2860*/  UISETP.GT.AND UP0, UPT, UR4, 0x6, UPT ;  /* 0x000000060400788c */ /* 0x000fd2000bf04270 */
[----:B------:R-:W-:Y:S05]  /*2870*/  BRA.U UP0, `(.L_x_3980) ;  /* 0x00000001002c7547 */ /* 0x000fea000b800000 */
[----:B------:R-:W-:-:S09]  /*2880*/  UISETP.NE.AND UP0, UPT, UR4, 0x5, UPT ;  /* 0x000000050400788c */ /* 0x000fd2000bf05270 */
[----:B------:R-:W-:Y:S05]  /*2890*/  BRA.U !UP0, `(.L_x_3981) ;  /* 0x0000000108147547 */ /* 0x000fea000b800000 */
[----:B------:R-:W-:-:S09]  /*28a0*/  UISETP.NE.AND UP0, UPT, UR4, 0x6, UPT ;  /* 0x000000060400788c */ /* 0x000fd2000bf05270 */
[----:B------:R-:W-:Y:S05]  /*28b0*/  BRA.U UP0, `(.L_x_3976) ;  /* 0x0000000900707547 */ /* 0x000fea000b800000 */
[----:B------:R-:W-:-:S05]  /*28c0*/  IMAD.U32 R5, R5, 0x10000, RZ ;  /* 0x0001000005057824 */ /* 0x000fca00078e00ff */
[----:B------:R0:W-:Y:S01]  /*28d0*/  STG.E desc[UR36][R2.64], R5 ;  /* 0x0000000502007986 */ /* 0x0001e2000c101924 */
[----:B------:R-:W-:Y:S05]  /*28e0*/  BRA `(.L_x_3977) ;  /* 0x0000000c00047947 */ /* 0x000fea0003800000 */
.L_x_3981:
[----:B------:R-:W-:-:S05]  /*28f0*/  IMAD.U32 R0, R5, 0x10000, RZ ;  /* 0x0001000005007824 */ /* 0x000fca00078e00ff */
[----:B------:R-:W-:-:S05]  /*2900*/  F2FP.F16.F32.PACK_AB R0, RZ, R0 ;  /* 0x00000000ff00723e */ /* 0x000fca00000000ff */
[----:B------:R0:W-:Y:S01]  /*2910*/  STG.E.U16 desc[UR36][R2.64], R0 ;  /* 0x0000000002007986 */ /* 0x0001e2000c101524 */
[----:B------:R-:W-:Y:S05]  /*2920*/  BRA `(.L_x_3977) ;  /* 0x0000000800f47947 */ /* 0x000fea0003800000 */
.L_x_3980:
[----:B------:R-:W-:-:S09]  /*2930*/  UISETP.NE.AND UP0, UPT, UR4, 0x7, UPT ;  /* 0x000000070400788c */ /* 0x000fd2000bf05270 */
[----:B------:R-:W-:Y:S05]  /*2940*/  BRA.U !UP0, `(.L_x_3982) ;  /* 0x0000000108347547 */ /* 0x000fea000b800000 */
[----:B------:R-:W-:-:S09]  /*2950*/  UISETP.NE.AND UP0, UPT, UR4, 0x8, UPT ;  /* 0x000000080400788c */ /* 0x000fd2000bf05270 */
[----:B------:R-:W-:Y:S05]  /*2960*/  BRA.U !UP0, `(.L_x_3983) ;  /* 0x0000000108187547 */ /* 0x000fea000b800000 */
[----:B------:R-:W-:-:S09]  /*2970*/  UISETP.NE.AND UP0, UPT, UR4, 0x9, UPT ;  /* 0x000000090400788c */ /* 0x000fd2000bf05270 */
[----:B------:R-:W-:Y:S05]  /*2980*/  BRA.U UP0, `(.L_x_3976) ;  /* 0x00000009003c7547 */ /* 0x000fea000b800000 */
[----:B------:R-:W-:Y:S01]  /*2990*/  SHF.L.U32 R4, R5, 0x10, RZ ;  /* 0x0000001005047819 */ /* 0x000fe200000006ff */
[----:B------:R-:W-:-:S05]  /*29a0*/  IMAD.MOV.U32 R5, RZ, RZ, RZ ;  /* 0x000000ffff057224 */ /* 0x000fca00078e00ff */
[----:B------:R0:W-:Y:S01]  /*29b0*/  STG.E.64 desc[UR36][R2.64], R4 ;  /* 0x0000000402007986 */ /* 0x0001e2000c101b24 */
[----:B------:R-:W-:Y:S05]  /*29c0*/  BRA `(.L_x_3977) ;  /* 0x0000000800cc7947 */ /* 0x000fea0003800000 */
.L_x_3983:
[----:B------:R-:W-:-:S05]  /*29d0*/  IMAD.U32 R5, R5, 0x10000, RZ ;  /* 0x0001000005057824 */ /* 0x000fca00078e00ff */
[----:B------:R-:W-:-:S04]  /*29e0*/  F2FP.F16.F32.PACK_AB R5, RZ, R5 ;  /* 0x00000005ff05723e */ /* 0x000fc800000000ff */
[----:B------:R-:W-:-:S05]  /*29f0*/  PRMT R5, R5, 0x5410, RZ ;  /* 0x0000541005057816 */ /* 0x000fca00000000ff */
[----:B------:R0:W-:Y:S01]  /*2a00*/  STG.E desc[UR36][R2.64], R5 ;  /* 0x0000000502007986 */ /* 0x0001e2000c101924 */
[----:B------:R-:W-:Y:S05]  /*2a10*/  BRA `(.L_x_3977) ;  /* 0x0000000800b87947 */ /* 0x000fea0003800000 */
.L_x_3982:
[----:B------:R-:W-:-:S05]  /*2a20*/  SHF.L.U32 R4, R5, 0x10, RZ ;  /* 0x0000001005047819 */ /* 0x000fca00000006ff */
[----:B------:R-:W-:-:S06]  /*2a30*/  FMUL.FTZ R4, R4, 1 ;  /* 0x3f80000004047820 */ /* 0x000fcc0000410000 */
[----:B------:R-:W0:Y:S02]  /*2a40*/  F2F.F64.F32 R4, R4 ;  /* 0x0000000400047310 */ /* 0x000e240000201800 */
[----:B0-----:R0:W-:Y:S01]  /*2a50*/  STG.E.64 desc[UR36][R2.64], R4 ;  /* 0x0000000402007986 */ /* 0x0011e2000c101b24 */
[----:B------:R-:W-:Y:S05]  /*2a60*/  BRA `(.L_x_3977) ;  /* 0x0000000800a47947 */ /* 0x000fea0003800000 */
.L_x_3972:
        /* <DEDUP_REMOVED lines=8> */
[----:B------:R-:W-:-:S05]  /*2af0*/  IMAD.U32 R5, R5, 0x10000, RZ ;  /* 0x0001000005057824 */ /* 0x000fca00078e00ff */
[----:B------:R-:W-:-:S04]  /*2b00*/  FSETP.NEU.FTZ.AND P0, PT, R5, RZ, PT ;  /* 0x000000ff0500720b */ /* 0x000fc80003f1d000 */
[----:B------:R-:W-:-:S05]  /*2b10*/  SEL R5, RZ, 0x1, !P0 ;  /* 0x00000001ff057807 */ /* 0x000fca0004000000 */
[----:B------:R0:W-:Y:S01]  /*2b20*/  STG.E.U8 desc[UR36][R2.64], R5 ;  /* 0x0000000502007986 */ /* 0x0001e2000c101124 */
[----:B------:R-:W-:Y:S05]  /*2b30*/  BRA `(.L_x_3977) ;  /* 0x0000000800707947 */ /* 0x000fea0003800000 */
.L_x_3986:
[----:B------:R-:W-:Y:S01]  /*2b40*/  IMAD.U32 R5, R5, 0x10000, RZ ;  /* 0x0001000005057824 */ /* 0x000fe200078e00ff */
[----:B------:R-:W-:-:S03]  /*2b50*/  CS2R R6, SRZ ;  /* 0x0000000000067805 */ /* 0x000fc6000001ff00 */
[----:B------:R-:W-:-:S06]  /*2b60*/  FMUL.FTZ R5, R5, 1 ;  /* 0x3f80000005057820 */ /* 0x000fcc0000410000 */
[----:B------:R-:W0:Y:S02]  /*2b70*/  F2F.F64.F32 R4, R5 ;  /* 0x0000000500047310 */ /* 0x000e240000201800 */
[----:B0-----:R0:W-:Y:S01]  /*2b80*/  STG.E.128 desc[UR36][R2.64], R4 ;  /* 0x0000000402007986 */ /* 0x0011e2000c101d24 */
[----:B------:R-:W-:Y:S05]  /*2b90*/  BRA `(.L_x_3977) ;  /* 0x0000000800587947 */ /* 0x000fea0003800000 */
.L_x_3985:
[----:B------:R-:W-:-:S09]  /*2ba0*/  UISETP.NE.AND UP0, UPT, UR4, 0xf, UPT ;  /* 0x0000000f0400788c */ /* 0x000fd2000bf05270 */
[----:B------:R-:W-:Y:S05]  /*2bb0*/  BRA.U !UP0, `(.L_x_3987) ;  /* 0x0000000108a07547 */ /* 0x000fea000b800000 */
[----:B------:R-:W-:-:S09]  /*2bc0*/  UISETP.NE.AND UP0, UPT, UR4, 0x17, UPT ;  /* 0x000000170400788c */ /* 0x000fd2000bf05270 */
[----:B------:R-:W-:Y:S05]  /*2bd0*/  BRA.U !UP0, `(.L_x_3988) ;  /* 0x00000001084c7547 */ /* 0x000fea000b800000 */
[----:B------:R-:W-:-:S09]  /*2be0*/  UISETP.NE.AND UP0, UPT, UR4, 0x18, UPT ;  /* 0x000000180400788c */ /* 0x000fd2000bf05270 */
[----:B------:R-:W-:Y:S05]  /*2bf0*/  BRA.U UP0, `(.L_x_3976) ;  /* 0x0000000500a07547 */ /* 0x000fea000b800000 */
[----:B------:R-:W-:Y:S01]  /*2c00*/  SHF.L.U32 R7, R5, 0x10, RZ ;  /* 0x0000001005077819 */ /* 0x000fe200000006ff */
[----:B------:R-:W-:Y:S01]  /*2c10*/  BSSY.RECONVERGENT B0, `(.L_x_3989) ;  /* 0x000000c000007945 */ /* 0x000fe20003800200 */
[----:B------:R-:W-:Y:S02]  /*2c20*/  IMAD.MOV.U32 R0, RZ, RZ, 0x7f ;  /* 0x0000007fff007424 */ /* 0x000fe400078e00ff */
        /* <DEDUP_REMOVED lines=10> */
.L_x_3990:
[----:B------:R-:W-:Y:S05]  /*2cd0*/  BSYNC.RECONVERGENT B0 ;  /* 0x0000000000007941 */ /* 0x000fea0003800200 */
.L_x_3989:
[----:B------:R-:W-:-:S05]  /*2ce0*/  LOP3.LUT R5, R0, 0x80, R5, 0xf8, !PT ;  /* 0x0000008000057812 */ /* 0x000fca00078ef805 */
[----:B------:R0:W-:Y:S01]  /*2cf0*/  STG.E.U8 desc[UR36][R2.64], R5 ;  /* 0x0000000502007986 */ /* 0x0001e2000c101124 */
[----:B------:R-:W-:Y:S05]  /*2d00*/  BRA `(.L_x_3977) ;  /* 0x0000000400fc7947 */ /* 0x000fea0003800000 */
.L_x_3988:
[----:B------:R-:W-:Y:S01]  /*2d10*/  IMAD.U32 R7, R5, 0x10000, RZ ;  /* 0x0001000005077824 */ /* 0x000fe200078e00ff */
[----:B------:R-:W-:Y:S04]  /*2d20*/  BSSY.RECONVERGENT B0, `(.L_x_3991) ;  /* 0x000000e000007945 */ /* 0x000fe80003800200 */
[----:B------:R-:W-:Y:S02]  /*2d30*/  LOP3.LUT R6, R7, 0x7fffffff, RZ, 0xc0, !PT ;  /* 0x7fffffff07067812 */ /* 0x000fe400078ec0ff */
        /* <DEDUP_REMOVED lines=12> */
.L_x_3992:
[----:B------:R-:W-:Y:S05]  /*2e00*/  BSYNC.RECONVERGENT B0 ;  /* 0x0000000000007941 */ /* 0x000fea0003800200 */
.L_x_3991:
[----:B------:R-:W-:-:S05]  /*2e10*/  LOP3.LUT R5, R0, 0x80, R5, 0xf8, !PT ;  /* 0x0000008000057812 */ /* 0x000fca00078ef805 */
[----:B------:R0:W-:Y:S01]  /*2e20*/  STG.E.U8 desc[UR36][R2.64], R5 ;  /* 0x0000000502007986 */ /* 0x0001e2000c101124 */
[----:B------:R-:W-:Y:S05]  /*2e30*/  BRA `(.L_x_3977) ;  /* 0x0000000400b07947 */ /* 0x000fea0003800000 */
.L_x_3987:
[----:B------:R0:W-:Y:S01]  /*2e40*/  STG.E.U16 desc[UR36][R2.64], R5 ;  /* 0x0000000502007986 */ /* 0x0001e2000c101524 */
[----:B------:R-:W-:Y:S05]  /*2e50*/  BRA `(.L_x_3977) ;  /* 0x0000000400a87947 */ /* 0x000fea0003800000 */
.L_x_3984:
        /* <DEDUP_REMOVED lines=8> */
[----:B------:R-:W-:-:S06]  /*2ee0*/  IMAD.U32 R5, R5, 0x10000, RZ ;  /* 0x0001000005057824 */ /* 0x000fcc00078e00ff */
[----:B------:R-:W0:Y:S02]  /*2ef0*/  F2I.FTZ.U32.TRUNC.NTZ R5, R5 ;  /* 0x0000000500057305 */ /* 0x000e24000021f000 */
[----:B0-----:R0:W-:Y:S01]  /*2f00*/  STG.E.U16 desc[UR36][R2.64], R5 ;  /* 0x0000000502007986 */ /* 0x0011e2000c101524 */
[----:B------:R-:W-:Y:S05]  /*2f10*/  BRA `(.L_x_3977) ;  /* 0x0000000400787947 */ /* 0x000fea0003800000 */
.L_x_3995:
[----:B------:R-:W-:Y:S01]  /*2f20*/  IMAD.U32 R5, R5, 0x10000, RZ ;  /* 0x0001000005057824 */ /* 0x000fe200078e00ff */
[----:B------:R-:W-:Y:S01]  /*2f30*/  BSSY.RECONVERGENT B0, `(.L_x_3996) ;  /* 0x0000014000007945 */ /* 0x000fe20003800200 */
[----:B------:R-:W-:-:S03]  /*2f40*/  HFMA2 R0, -RZ, RZ, 0, 7.62939453125e-06 ;  /* 0x00000080ff007431 */ /* 0x000fc600000001ff */
        /* <DEDUP_REMOVED lines=10> */
.L_x_3998:
[----:B------:R-:W-:-:S04]  /*2ff0*/  SHF.R.U32.HI R0, RZ, 0x14, R5 ;  /* 0x00000014ff007819 */ /* 0x000fc80000011605 */
[----:B------:R-:W-:-:S04]  /*3000*/  LOP3.LUT R0, R0, 0x1, RZ, 0xc0, !PT ;  /* 0x0000000100007812 */ /* 0x000fc800078ec0ff */
[----:B------:R-:W-:-:S04]  /*3010*/  IADD3 R0, PT, PT, R5, 0x487ffff, R0 ;  /* 0x0487ffff05007810 */ /* 0x000fc80007ffe000 */
[----:B------:R-:W-:-:S04]  /*3020*/  SHF.R.U32.HI R0, RZ, 0x14, R0 ;  /* 0x00000014ff007819 */ /* 0x000fc80000011600 */
[----:B------:R-:W-:-:S07]  /*3030*/  LOP3.LUT R4, R0, 0xff, RZ, 0xc0, !PT ;  /* 0x000000ff00047812 */ /* 0x000fce00078ec0ff */
.L_x_3999:
[----:B------:R-:W-:-:S04]  /*3040*/  SHF.R.U32.HI R5, RZ, 0x18, R5 ;  /* 0x00000018ff057819 */ /* 0x000fc80000011605 */
[----:B------:R-:W-:-:S04]  /*3050*/  LOP3.LUT R4, R4, 0x80, R5, 0xf8, !PT ;  /* 0x0000008004047812 */ /* 0x000fc800078ef805 */
[----:B------:R-:W-:-:S07]  /*3060*/  PRMT R0, R4, 0x7610, R0 ;  /* 0x0000761004007816 */ /* 0x000fce0000000000 */
.L_x_3997:
[----:B------:R-:W-:Y:S05]  /*3070*/  BSYNC.RECONVERGENT B0 ;  /* 0x0000000000007941 */ /* 0x000fea0003800200 */
.L_x_3996:
[----:B------:R4:W-:Y:S01]  /*3080*/  STG.E.U8 desc[UR36][R2.64], R0 ;  /* 0x0000000002007986 */ /* 0x0009e2000c101124 */
[----:B------:R-:W-:Y:S05]  /*3090*/  BRA `(.L_x_3977) ;  /* 0x0000000400187947 */ /* 0x000fea0003800000 */
.L_x_3994:
        /* <DEDUP_REMOVED lines=13> */
.L_x_4002:
[----:B------:R-:W-:-:S04]  /*3170*/  SHF.R.U32.HI R0, RZ, 0x15, R5 ;  /* 0x00000015ff007819 */ /* 0x000fc80000011605 */
[----:B------:R-:W-:-:S04]  /*3180*/  LOP3.LUT R0, R0, 0x1, RZ, 0xc0, !PT ;  /* 0x0000000100007812 */ /* 0x000fc800078ec0ff */
[----:B------:R-:W-:-:S04]  /*3190*/  IADD3 R0, PT, PT, R5, 0x88fffff, R0 ;  /* 0x088fffff05007810 */ /* 0x000fc80007ffe000 */
[----:B------:R-:W-:-:S04]  /*31a0*/  SHF.R.U32.HI R0, RZ, 0x15, R0 ;  /* 0x00000015ff007819 */ /* 0x000fc80000011600 */
[----:B------:R-:W-:-:S07]  /*31b0*/  LOP3.LUT R4, R0, 0xff, RZ, 0xc0, !PT ;  /* 0x000000ff00047812 */ /* 0x000fce00078ec0ff */
.L_x_4003:
[----:B------:R-:W-:-:S04]  /*31c0*/  SHF.R.U32.HI R5, RZ, 0x18, R5 ;  /* 0x00000018ff057819 */ /* 0x000fc80000011605 */
[----:B------:R-:W-:-:S04]  /*31d0*/  LOP3.LUT R4, R4, 0x80, R5, 0xf8, !PT ;  /* 0x0000008004047812 */ /* 0x000fc800078ef805 */
[----:B------:R-:W-:-:S07]  /*31e0*/  PRMT R0, R4, 0x7610, R0 ;  /* 0x0000761004007816 */ /* 0x000fce0000000000 */
.L_x_4001:
[----:B------:R-:W-:Y:S05]  /*31f0*/  BSYNC.RECONVERGENT B0 ;  /* 0x0000000000007941 */ /* 0x000fea0003800200 */
.L_x_4000:
[----:B------:R3:W-:Y:S01]  /*3200*/  STG.E.U8 desc[UR36][R2.64], R0 ;  /* 0x0000000002007986 */ /* 0x0007e2000c101124 */
[----:B------:R-:W-:Y:S05]  /*3210*/  BRA `(.L_x_3977) ;  /* 0x0000000000b87947 */ /* 0x000fea0003800000 */
.L_x_3993:
[----:B------:R-:W-:-:S09]  /*3220*/  UISETP.NE.AND UP0, UPT, UR4, 0x1c, UPT ;  /* 0x0000001c0400788c */ /* 0x000fd2000bf05270 */
[----:B------:R-:W-:Y:S05]  /*3230*/  BRA.U !UP0, `(.L_x_4004) ;  /* 0x0000000108a47547 */ /* 0x000fea000b800000 */
[----:B------:R-:W-:-:S09]  /*3240*/  UISETP.NE.AND UP0, UPT, UR4, 0x1d, UPT ;  /* 0x0000001d0400788c */ /* 0x000fd2000bf05270 */
[----:B------:R-:W-:Y:S05]  /*3250*/  BRA.U !UP0, `(.L_x_4005) ;  /* 0x00000001088c7547 */ /* 0x000fea000b800000 */
[----:B------:R-:W-:-:S09]  /*3260*/  UISETP.NE.AND UP0, UPT, UR4, 0x2c, UPT ;  /* 0x0000002c0400788c */ /* 0x000fd2000bf05270 */
[----:B------:R-:W-:Y:S05]  /*3270*/  BRA.U !UP0, `(.L_x_4006) ;  /* 0x0000000108447547 */ /* 0x000fea000b800000 */
.L_x_3976:
        /* <DEDUP_REMOVED lines=16> */
.L_x_4007:
[----:B------:R-:W-:Y:S05]  /*3380*/  BRA `(.L_x_3977) ;  /* 0x00000000005c7947 */ /* 0x000fea0003800000 */
.L_x_4006:
[----:B------:R-:W-:-:S04]  /*3390*/  SHF.L.U32 R5, R5, 0x10, RZ ;  /* 0x0000001005057819 */ /* 0x000fc800000006ff */
        /* <DEDUP_REMOVED lines=15> */
.L_x_4005:
[----:B------:R-:W-:-:S06]  /*3490*/  IMAD.U32 R5, R5, 0x10000, RZ ;  /* 0x0001000005057824 */ /* 0x000fcc00078e00ff */
[----:B------:R-:W0:Y:S02]  /*34a0*/  F2I.U64.TRUNC R4, R5 ;  /* 0x0000000500047311 */ /* 0x000e24000020d800 */
[----:B0-----:R1:W-:Y:S01]  /*34b0*/  STG.E.64 desc[UR36][R2.64], R4 ;  /* 0x0000000402007986 */ /* 0x0013e2000c101b24 */
[----:B------:R-:W-:Y:S05]  /*34c0*/  BRA `(.L_x_3977) ;  /* 0x00000000000c7947 */ /* 0x000fea0003800000 */
.L_x_4004:
[----:B------:R-:W-:-:S06]  /*34d0*/  SHF.L.U32 R5, R5, 0x10, RZ ;  /* 0x0000001005057819 */ /* 0x000fcc00000006ff */
[----:B------:R-:W0:Y:S02]  /*34e0*/  F2I.FTZ.U32.TRUNC.NTZ R5, R5 ;  /* 0x0000000500057305 */ /* 0x000e24000021f000 */
[----:B0-----:R0:W-:Y:S02]  /*34f0*/  STG.E desc[UR36][R2.64], R5 ;  /* 0x0000000502007986 */ /* 0x0011e4000c101924 */
.L_x_3977:
[----:B------:R-:W-:-:S07]  /*3500*/  VIADD R17, R17, 0x80 ;  /* 0x0000008011117836 */ /* 0x000fce0000000000 */
.L_x_3934:
[----:B------:R-:W-:Y:S05]  /*3510*/  BSYNC.RECONVERGENT B6 ;  /* 0x0000000000067941 */ /* 0x000fea0003800200 */
.L_x_3933:
[----:B------:R-:W5:Y:S01]  /*3520*/  LDCU UR4, c[0x0][0x380] ;  /* 0x00007000ff0477ac */ /* 0x000f620008000800 */
[----:B------:R-:W-:Y:S01]  /*3530*/  BSSY.RECONVERGENT B6, `(.L_x_4008) ;  /* 0x0000343000067945 */ /* 0x000fe20003800200 */
[----:B-----5:R-:W-:-:S13]  /*3540*/  ISETP.GE.AND P0, PT, R17, UR4, PT ;  /* 0x0000000411007c0c */ /* 0x020fda000bf06270 */
[----:B------:R-:W-:Y:S05]  /*3550*/  @P0 BRA `(.L_x_4009) ;  /* 0x0000003400000947 */ /* 0x000fea0003800000 */
[----:B------:R-:W5:Y:S01]  /*3560*/  LDCU UR4, c[0x0][0x388] ;  /* 0x00007100ff0477ac */ /* 0x000f620008000800 */
[----:B------:R-:W-:Y:S02]  /*3570*/  HFMA2 R16, -RZ, RZ, 0, 0 ;  /* 0x00000000ff107431 */ /* 0x000fe400000001ff */
[----:B0--34-:R-:W-:Y:S01]  /*3580*/  IMAD.MOV.U32 R0, RZ, RZ, RZ ;  /* 0x000000ffff007224 */ /* 0x019fe200078e00ff */
[----:B-----5:R-:W-:-:S09]  /*3590*/  UISETP.NE.AND UP0, UPT, UR4, URZ, UPT ;  /* 0x000000ff0400728c */ /* 0x020fd2000bf05270 */
[----:B------:R-:W-:Y:S05]  /*35a0*/  BRA.U !UP0, `(.L_x_4010) ;  /* 0x0000001108a87547 */ /* 0x000fea000b800000 */
[----:B------:R-:W1:Y:S01]  /*35b0*/  LDCU.64 UR4, c[0x0][0x390] ;  /* 0x00007200ff0477ac */ /* 0x000e620008000a00 */
[----:B------:R-:W-:Y:S01]  /*35c0*/  IMAD.MOV.U32 R16, RZ, RZ, RZ ;  /* 0x000000ffff107224 */ /* 0x000fe200078e00ff */
[----:B------:R-:W0:Y:S01]  /*35d0*/  LDCU UR6, c[0x0][0x38c] ;  /* 0x00007180ff0677ac */ /* 0x000e220008000800 */
[----:B------:R-:W3:Y:S01]  /*35e0*/  LDCU.64 UR8, c[0x0][0x4b8] ;  /* 0x00009700ff0877ac */ /* 0x000ee20008000a00 */
[----:B------:R-:W-:Y:S01]  /*35f0*/  UISETP.NE.AND UP0, UPT, UR40, URZ, UPT ;  /* 0x000000ff2800728c */ /* 0x000fe2000bf05270 */
[----:B-12---:R-:W-:-:S05]  /*3600*/  IMAD.HI.U32 R2, R17, UR4, R16 ;  /* 0x0000000411027c27 */ /* 0x006fca000f8e0010 */
[----:B------:R-:W-:-:S05]  /*3610*/  SHF.R.U32.HI R3, RZ, UR5, R2 ;  /* 0x00000005ff037c19 */ /* 0x000fca0008011602 */
[----:B------:R-:W-:-:S04]  /*3620*/  IMAD.MOV R0, RZ, RZ, -R3 ;  /* 0x000000ffff007224 */ /* 0x000fc800078e0a03 */
[----:B0-----:R-:W-:-:S04]  /*3630*/  IMAD R0, R0, UR6, R17 ;  /* 0x0000000600007c24 */ /* 0x001fc8000f8e0211 */
[C---:B---3--:R-:W-:Y:S02]  /*3640*/  IMAD R16, R0.reuse, UR8, RZ ;  /* 0x0000000800107c24 */ /* 0x048fe4000f8e02ff */
[----:B------:R-:W-:Y:S01]  /*3650*/  IMAD R0, R0, UR9, RZ ;  /* 0x0000000900007c24 */ /* 0x000fe2000f8e02ff */
        /* <DEDUP_REMOVED lines=280> */
[----:B------:R-:W2:Y:S02]  /*47e0*/  LDCU.64 UR8, c[0x0][0x578] ;  /* 0x0000af00ff0877ac */ /* 0x000ea40008000a00 */
[----:B0-----:R-:W-:-:S05]  /*47f0*/  IMAD.HI.U32 R2, R5, UR4, R4 ;  /* 0x0000000405027c27 */ /* 0x001fca000f8e0004 */
[----:B------:R-:W-:-:S05]  /*4800*/  SHF.R.U32.HI R2, RZ, UR5, R2 ;  /* 0x00000005ff027c19 */ /* 0x000fca0008011602 */
[----:B------:R-:W-:-:S04]  /*4810*/  IMAD.MOV R3, RZ, RZ, -R2 ;  /* 0x000000ffff037224 */ /* 0x000fc800078e0a02 */
[----:B-1----:R-:W-:-:S04]  /*4820*/  IMAD R5, R3, UR6, R5 ;  /* 0x0000000603057c24 */ /* 0x002fc8000f8e0205 */
[C---:B--2---:R-:W-:Y:S02]  /*4830*/  IMAD R16, R5.reuse, UR8, R16 ;  /* 0x0000000805107c24 */ /* 0x044fe4000f8e0210 */
[----:B------:R-:W-:-:S07]  /*4840*/  IMAD R0, R5, UR9, R0 ;  /* 0x0000000905007c24 */ /* 0x000fce000f8e0200 */
.L_x_4010:
[----:B------:R-:W1:Y:S01]  /*4850*/  LDCU.64 UR6, c[0x0][0x588] ;  /* 0x0000b100ff0677ac */ /* 0x000e620008000a00 */
[----:B------:R-:W-:-:S04]  /*4860*/  UPRMT UR4, UR42, 0x9910, URZ ;  /* 0x000099102a047896 */ /* 0x000fc800080000ff */
[----:B------:R-:W-:Y:S01]  /*4870*/  UISETP.GT.AND UP0, UPT, UR4, 0x9, UPT ;  /* 0x000000090400788c */ /* 0x000fe2000bf04270 */
[----:B-12---:R-:W-:-:S04]  /*4880*/  IADD3 R2, P0, PT, R0, UR6, RZ ;  /* 0x0000000600027c10 */ /* 0x006fc8000ff1e0ff */
        /* <DEDUP_REMOVED lines=14> */
.L_x_4014:
[----:B------:R-:W2:Y:S02]  /*4970*/  LDG.E.U8 R2, desc[UR36][R2.64] ;  /* 0x0000002402027981 */ /* 0x000ea4000c1e1100 */
[----:B--2---:R-:W-:-:S04]  /*4980*/  I2FP.F32.U32 R0, R2 ;  /* 0x0000000200007245 */ /* 0x004fc80000201000 */
[----:B------:R-:W-:Y:S01]  /*4990*/  F2FP.BF16.F32.PACK_AB R0, RZ, R0 ;  /* 0x00000000ff00723e */ /* 0x000fe200000010ff */
[----:B------:R-:W-:Y:S06]  /*49a0*/  BRA `(.L_x_4016) ;  /* 0x0000000c00847947 */ /* 0x000fec0003800000 */
.L_x_4013:
        /* <DEDUP_REMOVED lines=10> */
.L_x_4018:
[----:B------:R-:W2:Y:S02]  /*4a50*/  LDG.E R2, desc[UR36][R2.64] ;  /* 0x0000002402027981 */ /* 0x000ea4000c1e1900 */
[----:B--2---:R-:W-:-:S04]  /*4a60*/  I2FP.F32.S32 R0, R2 ;  /* 0x0000000200007245 */ /* 0x004fc80000201400 */
[----:B------:R-:W-:Y:S01]  /*4a70*/  F2FP.BF16.F32.PACK_AB R0, RZ, R0 ;  /* 0x00000000ff00723e */ /* 0x000fe200000010ff */
[----:B------:R-:W-:Y:S06]  /*4a80*/  BRA `(.L_x_4016) ;  /* 0x0000000c004c7947 */ /* 0x000fec0003800000 */
.L_x_4017:
[----:B------:R-:W2:Y:S02]  /*4a90*/  LDG.E.U16 R2, desc[UR36][R2.64] ;  /* 0x0000002402027981 */ /* 0x000ea4000c1e1500 */
[----:B--2---:R-:W0:Y:S02]  /*4aa0*/  I2F.S16 R0, R2 ;  /* 0x0000000200007306 */ /* 0x004e240000101400 */
[----:B0-----:R-:W-:Y:S01]  /*4ab0*/  F2FP.BF16.F32.PACK_AB R0, RZ, R0 ;  /* 0x00000000ff00723e */ /* 0x001fe200000010ff */
[----:B------:R-:W-:Y:S06]  /*4ac0*/  BRA `(.L_x_4016) ;  /* 0x0000000c003c7947 */ /* 0x000fec0003800000 */
.L_x_4012:
        /* <DEDUP_REMOVED lines=9> */
.L_x_4020:
[----:B------:R-:W2:Y:S02]  /*4b60*/  LDG.E.U16 R0, desc[UR36][R2.64] ;  /* 0x0000002402007981 */ /* 0x000ea4000c1e1500 */
[----:B--2---:R-:W-:-:S05]  /*4b70*/  HADD2.F32 R0, -RZ, R0.H0_H0 ;  /* 0x20000000ff007230 */ /* 0x004fca0000004100 */
[----:B------:R-:W-:Y:S01]  /*4b80*/  F2FP.BF16.F32.PACK_AB R0, RZ, R0 ;  /* 0x00000000ff00723e */ /* 0x000fe200000010ff */
[----:B------:R-:W-:Y:S06]  /*4b90*/  BRA `(.L_x_4016) ;  /* 0x0000000c00087947 */ /* 0x000fec0003800000 */
.L_x_4019:
        /* <DEDUP_REMOVED lines=9> */
.L_x_4022:
[----:B------:R-:W2:Y:S02]  /*4c30*/  LDG.E.U16 R2, desc[UR36][R2.64] ;  /* 0x0000002402027981 */ /* 0x000ea4000c1e1500 */
[----:B--2---:R-:W-:-:S05]  /*4c40*/  HADD2.F32 R0, -RZ, R2.H0_H0 ;  /* 0x20000002ff007230 */ /* 0x004fca0000004100 */
[----:B------:R-:W-:Y:S01]  /*4c50*/  F2FP.BF16.F32.PACK_AB R0, RZ, R0 ;  /* 0x00000000ff00723e */ /* 0x000fe200000010ff */
[----:B------:R-:W-:Y:S06]  /*4c60*/  BRA `(.L_x_4016) ;  /* 0x0000000800d47947 */ /* 0x000fec0003800000 */
.L_x_4021:
        /* <DEDUP_REMOVED lines=8> */
.L_x_4011:
        /* <DEDUP_REMOVED lines=13> */
.L_x_4025:
        /* <DEDUP_REMOVED lines=8> */
.L_x_4024:
        /* <DEDUP_REMOVED lines=27> */
.L_x_4027:
        /* <DEDUP_REMOVED lines=13> */
.L_x_4026:
[----:B------:R0:W5:Y:S01]  /*50c0*/  LDG.E.U16 R0, desc[UR36][R2.64] ;  /* 0x0000002402007981 */ /* 0x000162000c1e1500 */
[----:B------:R-:W-:Y:S05]  /*50d0*/  BRA `(.L_x_4016) ;  /* 0x0000000400b87947 */ /* 0x000fea0003800000 */
.L_x_4023:
        /* <DEDUP_REMOVED lines=12> */
.L_x_4030:
        /* <DEDUP_REMOVED lines=21> */
.L_x_4034:
[----:B------:R-:W-:Y:S05]  /*52f0*/  BSYNC.RECONVERGENT B1 ;  /* 0x0000000000017941 */ /* 0x000fea0003800200 */
.L_x_4033:
[----:B------:R-:W-:Y:S01]  /*5300*/  IMAD.SHL.U32 R0, R0, 0x100000, RZ ;  /* 0x0010000000007824 */ /* 0x000fe200078e00ff */
[----:B------:R-:W-:-:S04]  /*5310*/  LEA R2, R2, 0x3b800000, 0x17 ;  /* 0x3b80000002027811 */ /* 0x000fc800078eb8ff */
[----:B------:R-:W-:-:S07]  /*5320*/  LOP3.LUT R0, R2, R0, R7, 0xfe, !PT ;  /* 0x0000000002007212 */ /* 0x000fce00078efe07 */
.L_x_4032:
[----:B------:R-:W-:Y:S05]  /*5330*/  BSYNC.RECONVERGENT B0 ;  /* 0x0000000000007941 */ /* 0x000fea0003800200 */
.L_x_4031:
[----:B------:R-:W-:Y:S01]  /*5340*/  F2FP.BF16.F32.PACK_AB R0, RZ, R0 ;  /* 0x00000000ff00723e */ /* 0x000fe200000010ff */
[----:B------:R-:W-:Y:S06]  /*5350*/  BRA `(.L_x_4016) ;  /* 0x0000000400187947 */ /* 0x000fec0003800000 */
.L_x_4029:
        /* <DEDUP_REMOVED lines=21> */
.L_x_4038:
[----:B------:R-:W-:Y:S05]  /*54b0*/  BSYNC.RECONVERGENT B1 ;  /* 0x0000000000017941 */ /* 0x000fea0003800200 */
.L_x_4037:
[----:B------:R-:W-:Y:S01]  /*54c0*/  IMAD.SHL.U32 R0, R0, 0x200000, RZ ;  /* 0x0020000000007824 */ /* 0x000fe200078e00ff */
[----:B------:R-:W-:-:S04]  /*54d0*/  LEA R2, R2, 0x37800000, 0x17 ;  /* 0x3780000002027811 */ /* 0x000fc800078eb8ff */
[----:B------:R-:W-:-:S07]  /*54e0*/  LOP3.LUT R0, R2, R0, R7, 0xfe, !PT ;  /* 0x0000000002007212 */ /* 0x000fce00078efe07 */
.L_x_4036:
[----:B------:R-:W-:Y:S05]  /*54f0*/  BSYNC.RECONVERGENT B0 ;  /* 0x0000000000007941 */ /* 0x000fea0003800200 */
.L_x_4035:
[----:B------:R-:W-:Y:S01]  /*5500*/  F2FP.BF16.F32.PACK_AB R0, RZ, R0 ;  /* 0x00000000ff00723e */ /* 0x000fe200000010ff */
[----:B------:R-:W-:Y:S06]  /*5510*/  BRA `(.L_x_4016) ;  /* 0x0000000000a87947 */ /* 0x000fec0003800000 */
.L_x_4028:
        /* <DEDUP_REMOVED lines=14> */
.L_x_4042:
[----:B------:R-:W-:Y:S05]  /*5600*/  BSYNC.RECONVERGENT B0 ;  /* 0x0000000000007941 */ /* 0x000fea0003800200 */
.L_x_4041:
[----:B------:R-:W-:Y:S01]  /*5610*/  F2FP.BF16.F32.PACK_AB R0, RZ, R0 ;  /* 0x00000000ff00723e */ /* 0x000fe200000010ff */
[----:B------:R-:W-:Y:S06]  /*5620*/  BRA `(.L_x_4016) ;  /* 0x0000000000647947 */ /* 0x000fec0003800000 */
.L_x_4015:
        /* <DEDUP_REMOVED lines=16> */
.L_x_4043:
[----:B------:R-:W-:Y:S01]  /*5730*/  PRMT R0, RZ, 0x7610, R0 ;  /* 0x00007610ff007816 */ /* 0x000fe20000000000 */
[----:B------:R-:W-:Y:S06]  /*5740*/  BRA `(.L_x_4016) ;  /* 0x00000000001c7947 */ /* 0x000fec0003800000 */
.L_x_4040:
[----:B------:R-:W2:Y:S02]  /*5750*/  LDG.E.64 R2, desc[UR36][R2.64] ;  /* 0x0000002402027981 */ /* 0x000ea4000c1e1b00 */
[----:B--2---:R-:W0:Y:S02]  /*5760*/  I2F.U64 R0, R2 ;  /* 0x0000000200007312 */ /* 0x004e240000301000 */
[----:B0-----:R-:W-:Y:S01]  /*5770*/  F2FP.BF16.F32.PACK_AB R0, RZ, R0 ;  /* 0x00000000ff00723e */ /* 0x001fe200000010ff */
[----:B------:R-:W-:Y:S06]  /*5780*/  BRA `(.L_x_4016) ;  /* 0x00000000000c7947 */ /* 0x000fec0003800000 */
.L_x_4039:
[----:B------:R-:W2:Y:S02]  /*5790*/  LDG.E R2, desc[UR36][R2.64] ;  /* 0x0000002402027981 */ /* 0x000ea4000c1e1900 */
[----:B--2---:R-:W-:-:S04]  /*57a0*/  I2FP.F32.U32 R0, R2 ;  /* 0x0000000200007245 */ /* 0x004fc80000201000 */
[----:B------:R-:W-:-:S07]  /*57b0*/  F2FP.BF16.F32.PACK_AB R0, RZ, R0 ;  /* 0x00000000ff00723e */ /* 0x000fce00000010ff */
.L_x_4016:
[----:B0-----:R-:W0:Y:S01]  /*57c0*/  LDC.64 R2, c[0x0][0x590] ;  /* 0x00016400ff027b82 */ /* 0x001e220000000a00 */
[----:B-----5:R-:W-:Y:S01]  /*57d0*/  IMAD.U32 R5, R0, 0x10000, RZ ;  /* 0x0001000000057824 */ /* 0x020fe200078e00ff */
[----:B------:R-:W-:Y:S03]  /*57e0*/  BSSY.RECONVERGENT B0, `(.L_x_4044) ;  /* 0x0000024000007945 */ /* 0x000fe60003800200 */
[----:B0-----:R-:W-:-:S05]  /*57f0*/  FMUL.FTZ R0, R5, R2 ;  /* 0x0000000205007220 */ /* 0x001fca0000410000 */
[----:B------:R-:W-:-:S13]  /*5800*/  FSETP.GT.FTZ.AND P0, PT, R0, R3, PT ;  /* 0x000000030000720b */ /* 0x000fda0003f14000 */
[----:B------:R-:W-:Y:S05]  /*5810*/  @P0 BRA `(.L_x_4045) ;  /* 0x0000000000800947 */ /* 0x000fea0003800000 */
[----:B------:R-:W-:Y:S01]  /*5820*/  FMUL.FTZ R0, R0, 1.4426950216293334961 ;  /* 0x3fb8aa3b00007820 */ /* 0x000fe20000410000 */
[----:B------:R-:W-:Y:S01]  /*5830*/  IMAD.MOV.U32 R6, RZ, RZ, 0x3e800000 ;  /* 0x3e800000ff067424 */ /* 0x000fe200078e00ff */
[----:B------:R-:W-:Y:S01]  /*5840*/  MOV R7, 0x3d39bf78 ;  /* 0x3d39bf7800077802 */ /* 0x000fe20000000f00 */
[----:B------:R-:W-:Y:S08]  /*5850*/  MUFU.RCP R2, R2 ;  /* 0x0000000200027308 */ /* 0x000ff00000001000 */
[----:B------:R-:W0:Y:S02]  /*5860*/  MUFU.EX2 R0, R0 ;  /* 0x0000000000007308 */ /* 0x000e240000000800 */
[C---:B0-----:R-:W-:Y:S01]  /*5870*/  FADD.FTZ.RZ R3, R0.reuse, 1 ;  /* 0x3f80000000037421 */ /* 0x041fe2000001c000 */
[----:B------:R-:W-:-:S04]  /*5880*/  ISETP.GE.U32.AND P0, PT, R0, 0x7f800000, PT ;  /* 0x7f8000000000780c */ /* 0x000fc80003f06070 */
[----:B------:R-:W-:Y:S02]  /*5890*/  IADD3 R3, PT, PT, R3, -0x3f400000, RZ ;  /* 0xc0c0000003037810 */ /* 0x000fe40007ffe0ff */
[----:B------:R-:W-:Y:S02]  /*58a0*/  ISETP.GT.AND P1, PT, R0, -0x40800000, P0 ;  /* 0xbf8000000000780c */ /* 0x000fe40000724270 */
[----:B------:R-:W-:-:S04]  /*58b0*/  LOP3.LUT R3, R3, 0xff800000, RZ, 0xc0, !PT ;  /* 0xff80000003037812 */ /* 0x000fc800078ec0ff */
[----:B------:R-:W-:Y:S01]  /*58c0*/  IADD3 R5, PT, PT, -R3, 0x40800000, RZ ;  /* 0x4080000003057810 */ /* 0x000fe20007ffe1ff */
[----:B------:R-:W-:Y:S01]  /*58d0*/  IMAD.IADD R4, R0, 0x1, -R3 ;  /* 0x0000000100047824 */ /* 0x000fe200078e0a03 */
[----:B------:R-:W-:-:S03]  /*58e0*/  I2FP.F32.S32 R3, R3 ;  /* 0x0000000300037245 */ /* 0x000fc60000201400 */
        /* <DEDUP_REMOVED lines=12> */
[----:B------:R-:W-:Y:S01]  /*59b0*/  FFMA.FTZ R4, R4, R5, R4 ;  /* 0x0000000504047223 */ /* 0x000fe20000010004 */
[----:B------:R-:W-:-:S03]  /*59c0*/  @P0 IMAD.MOV.U32 R5, RZ, RZ, 0x7f800000 ;  /* 0x7f800000ff050424 */ /* 0x000fc600078e00ff */
[----:B------:R-:W-:Y:S01]  /*59d0*/  FFMA.FTZ R3, R3, 0.69314718246459960938, R4 ;  /* 0x3f31721803037823 */ /* 0x000fe20000010004 */
[C---:B------:R-:W-:Y:S01]  /*59e0*/  @P1 FFMA.FTZ R3, R0.reuse, R5, +INF ;  /* 0x7f80000000031423 */ /* 0x040fe20000010005 */
[----:B------:R-:W-:-:S04]  /*59f0*/  @P0 FSETP.NEU.FTZ.AND P1, PT, R0, RZ, PT ;  /* 0x000000ff0000020b */ /* 0x000fc80003f3d000 */
[----:B------:R-:W-:-:S05]  /*5a00*/  @P0 FSEL R3, R3, -RZ, P1 ;  /* 0x800000ff03030208 */ /* 0x000fca0000800000 */
[----:B------:R-:W-:-:S07]  /*5a10*/  FMUL.FTZ R5, R2, R3 ;  /* 0x0000000302057220 */ /* 0x000fce0000410000 */
.L_x_4045:
[----:B------:R-:W-:Y:S05]  /*5a20*/  BSYNC.RECONVERGENT B0 ;  /* 0x0000000000007941 */ /* 0x000fea0003800200 */
.L_x_4044:
        /* <DEDUP_REMOVED lines=15> */
[----:B------:R-:W-:-:S04]  /*5b20*/  SHF.L.U32 R0, R5, 0x10, RZ ;  /* 0x0000001005007819 */ /* 0x000fc800000006ff */
[----:B------:R-:W0:Y:S02]  /*5b30*/  F2I.FTZ.TRUNC.NTZ R5, R0 ;  /* 0x0000000000057305 */ /* 0x000e24000021f100 */
[----:B0-----:R4:W-:Y:S01]  /*5b40*/  STG.E.U8 desc[UR36][R2.64], R5 ;  /* 0x0000000502007986 */ /* 0x0019e2000c101124 */
[----:B------:R-:W-:Y:S05]  /*5b50*/  BRA `(.L_x_4051) ;  /* 0x0000000c007c7947 */ /* 0x000fea0003800000 */
.L_x_4049:
[----:B------:R-:W-:-:S06]  /*5b60*/  IMAD.U32 R5, R5, 0x10000, RZ ;  /* 0x0001000005057824 */ /* 0x000fcc00078e00ff */
[----:B------:R-:W0:Y:S02]  /*5b70*/  F2I.S64.TRUNC R4, R5 ;  /* 0x0000000500047311 */ /* 0x000e24000020d900 */
[----:B0-----:R3:W-:Y:S01]  /*5b80*/  STG.E.U8 desc[UR36][R2.64], R4 ;  /* 0x0000000402007986 */ /* 0x0017e2000c101124 */
[----:B------:R-:W-:Y:S05]  /*5b90*/  BRA `(.L_x_4051) ;  /* 0x0000000c006c7947 */ /* 0x000fea0003800000 */
.L_x_4048:
        /* <DEDUP_REMOVED lines=10> */
.L_x_4053:
[----:B------:R-:W-:-:S06]  /*5c40*/  SHF.L.U32 R5, R5, 0x10, RZ ;  /* 0x0000001005057819 */ /* 0x000fcc00000006ff */
[----:B------:R-:W0:Y:S02]  /*5c50*/  F2I.FTZ.TRUNC.NTZ R5, R5 ;  /* 0x0000000500057305 */ /* 0x000e24000021f100 */
[----:B0-----:R2:W-:Y:S01]  /*5c60*/  STG.E desc[UR36][R2.64], R5 ;  /* 0x0000000502007986 */ /* 0x0015e2000c101924 */
[----:B------:R-:W-:Y:S05]  /*5c70*/  BRA `(.L_x_4051) ;  /* 0x0000000c00347947 */ /* 0x000fea0003800000 */
.L_x_4052:
[----:B------:R-:W-:-:S06]  /*5c80*/  IMAD.U32 R5, R5, 0x10000, RZ ;  /* 0x0001000005057824 */ /* 0x000fcc00078e00ff */
[----:B------:R-:W0:Y:S02]  /*5c90*/  F2I.FTZ.TRUNC.NTZ R5, R5 ;  /* 0x0000000500057305 */ /* 0x000e24000021f100 */
[----:B0-----:R0:W-:Y:S01]  /*5ca0*/  STG.E.U16 desc[UR36][R2.64], R5 ;  /* 0x0000000502007986 */ /* 0x0011e2000c101524 */
[----:B------:R-:W-:Y:S05]  /*5cb0*/  BRA `(.L_x_4051) ;  /* 0x0000000c00247947 */ /* 0x000fea0003800000 */
.L_x_4047:
        /* <DEDUP_REMOVED lines=9> */
.L_x_4055:
[----:B------:R-:W-:-:S04]  /*5d50*/  SHF.L.U32 R0, R5, 0x10, RZ ;  /* 0x0000001005007819 */ /* 0x000fc800000006ff */
[----:B------:R-:W-:-:S05]  /*5d60*/  F2FP.F16.F32.PACK_AB R0, RZ, R0 ;  /* 0x00000000ff00723e */ /* 0x000fca00000000ff */
[----:B------:R0:W-:Y:S01]  /*5d70*/  STG.E.U16 desc[UR36][R2.64], R0 ;  /* 0x0000000002007986 */ /* 0x0001e2000c101524 */
[----:B------:R-:W-:Y:S05]  /*5d80*/  BRA `(.L_x_4051) ;  /* 0x0000000800f07947 */ /* 0x000fea0003800000 */
.L_x_4054:
[----:B------:R-:W-:-:S09]  /*5d90*/  UISETP.NE.AND UP0, UPT, UR4, 0x7, UPT ;  /* 0x000000070400788c */ /* 0x000fd2000bf05270 */
[----:B------:R-:W-:Y:S05]  /*5da0*/  BRA.U !UP0, `(.L_x_4056) ;  /* 0x0000000108347547 */ /* 0x000fea000b800000 */
[----:B------:R-:W-:-:S09]  /*5db0*/  UISETP.NE.AND UP0, UPT, UR4, 0x8, UPT ;  /* 0x000000080400788c */ /* 0x000fd2000bf05270 */
[----:B------:R-:W-:Y:S05]  /*5dc0*/  BRA.U !UP0, `(.L_x_4057) ;  /* 0x0000000108187547 */ /* 0x000fea000b800000 */
[----:B------:R-:W-:-:S09]  /*5dd0*/  UISETP.NE.AND UP0, UPT, UR4, 0x9, UPT ;  /* 0x000000090400788c */ /* 0x000fd2000bf05270 */
[----:B------:R-:W-:Y:S05]  /*5de0*/  BRA.U UP0, `(.L_x_4050) ;  /* 0x0000000500fc7547 */ /* 0x000fea000b800000 */
[----:B------:R-:W-:Y:S02]  /*5df0*/  IMAD.U32 R4, R5, 0x10000, RZ ;  /* 0x0001000005047824 */ /* 0x000fe400078e00ff */
[----:B------:R-:W-:-:S05]  /*5e00*/  IMAD.MOV.U32 R5, RZ, RZ, RZ ;  /* 0x000000ffff057224 */ /* 0x000fca00078e00ff */
[----:B------:R0:W-:Y:S01]  /*5e10*/  STG.E.64 desc[UR36][R2.64], R4 ;  /* 0x0000000402007986 */ /* 0x0001e2000c101b24 */
[----:B------:R-:W-:Y:S05]  /*5e20*/  BRA `(.L_x_4051) ;  /* 0x0000000800c87947 */ /* 0x000fea0003800000 */
.L_x_4057:
[----:B------:R-:W-:-:S04]  /*5e30*/  SHF.L.U32 R5, R5, 0x10, RZ ;  /* 0x0000001005057819 */ /* 0x000fc800000006ff */
[----:B------:R-:W-:-:S04]  /*5e40*/  F2FP.F16.F32.PACK_AB R5, RZ, R5 ;  /* 0x00000005ff05723e */ /* 0x000fc800000000ff */
[----:B------:R-:W-:-:S05]  /*5e50*/  PRMT R5, R5, 0x5410, RZ ;  /* 0x0000541005057816 */ /* 0x000fca00000000ff */
[----:B------:R0:W-:Y:S01]  /*5e60*/  STG.E desc[UR36][R2.64], R5 ;  /* 0x0000000502007986 */ /* 0x0001e2000c101924 */
[----:B------:R-:W-:Y:S05]  /*5e70*/  BRA `(.L_x_4051) ;  /* 0x0000000800b47947 */ /* 0x000fea0003800000 */
.L_x_4056:
[----:B------:R-:W-:-:S04]  /*5e80*/  IMAD.U32 R4, R5, 0x10000, RZ ;  /* 0x0001000005047824 */ /* 0x000fc800078e00ff */
[----:B------:R-:W-:-:S06]  /*5e90*/  FMUL.FTZ R4, R4, 1 ;  /* 0x3f80000004047820 */ /* 0x000fcc0000410000 */
[----:B------:R-:W0:Y:S02]  /*5ea0*/  F2F.F64.F32 R4, R4 ;  /* 0x0000000400047310 */ /* 0x000e240000201800 */
[----:B0-----:R0:W-:Y:S01]  /*5eb0*/  STG.E.64 desc[UR36][R2.64], R4 ;  /* 0x0000000402007986 */ /* 0x0011e2000c101b24 */
[----:B------:R-:W-:Y:S05]  /*5ec0*/  BRA `(.L_x_4051) ;  /* 0x0000000800a07947 */ /* 0x000fea0003800000 */
.L_x_4046:
        /* <DEDUP_REMOVED lines=14> */
.L_x_4061:
[----:B------:R-:W-:Y:S01]  /*5fb0*/  SHF.L.U32 R5, R5, 0x10, RZ ;  /* 0x0000001005057819 */ /* 0x000fe200000006ff */
        /* <DEDUP_REMOVED lines=17> */
.L_x_4064:
[----:B------:R-:W-:-:S04]  /*60d0*/  SHF.R.U32.HI R5, RZ, 0x18, R5 ;  /* 0x00000018ff057819 */ /* 0x000fc80000011605 */
[----:B------:R-:W-:-:S07]  /*60e0*/  LOP3.LUT R0, R0, 0x80, R5, 0xf8, !PT ;  /* 0x0000008000007812 */ /* 0x000fce00078ef805 */
.L_x_4063:
[----:B------:R-:W-:Y:S05]  /*60f0*/  BSYNC.RECONVERGENT B0 ;  /* 0x0000000000007941 */ /* 0x000fea0003800200 */
.L_x_4062:
[----:B------:R0:W-:Y:S01]  /*6100*/  STG.E.U8 desc[UR36][R2.64], R0 ;  /* 0x0000000002007986 */ /* 0x0001e2000c101124 */
[----:B------:R-:W-:Y:S05]  /*6110*/  BRA `(.L_x_4051) ;  /* 0x00000008000c7947 */ /* 0x000fea0003800000 */
.L_x_4060:
        /* <DEDUP_REMOVED lines=18> */
.L_x_4067:
[----:B------:R-:W-:-:S04]  /*6240*/  SHF.R.U32.HI R5, RZ, 0x18, R5 ;  /* 0x00000018ff057819 */ /* 0x000fc80000011605 */
[----:B------:R-:W-:-:S07]  /*6250*/  LOP3.LUT R0, R0, 0x80, R5, 0xf8, !PT ;  /* 0x0000008000007812 */ /* 0x000fce00078ef805 */
.L_x_4066:
[----:B------:R-:W-:Y:S05]  /*6260*/  BSYNC.RECONVERGENT B0 ;  /* 0x0000000000007941 */ /* 0x000fea0003800200 */
.L_x_4065:
[----:B------:R0:W-:Y:S01]  /*6270*/  STG.E.U8 desc[UR36][R2.64], R0 ;  /* 0x0000000002007986 */ /* 0x0001e2000c101124 */
[----:B------:R-:W-:Y:S05]  /*6280*/  BRA `(.L_x_4051) ;  /* 0x0000000400b07947 */ /* 0x000fea0003800000 */
.L_x_4059:
[----:B------:R-:W-:-:S09]  /*6290*/  UISETP.NE.AND UP0, UPT, UR4, 0x1c, UPT ;  /* 0x0000001c0400788c */ /* 0x000fd2000bf05270 */
[----:B------:R-:W-:Y:S05]  /*62a0*/  BRA.U !UP0, `(.L_x_4068) ;  /* 0x0000000108607547 */ /* 0x000fea000b800000 */
[----:B------:R-:W-:-:S09]  /*62b0*/  UISETP.NE.AND UP0, UPT, UR4, 0x1d, UPT ;  /* 0x0000001d0400788c */ /* 0x000fd2000bf05270 */
[----:B------:R-:W-:Y:S05]  /*62c0*/  BRA.U !UP0, `(.L_x_4069) ;  /* 0x0000000108487547 */ /* 0x000fea000b800000 */
[----:B------:R-:W-:-:S09]  /*62d0*/  UISETP.NE.AND UP0, UPT, UR4, 0x2c, UPT ;  /* 0x0000002c0400788c */ /* 0x000fd2000bf05270 */
[----:B------:R-:W-:Y:S05]  /*62e0*/  BRA.U UP0, `(.L_x_4050) ;  /* 0x0000000100bc7547 */ /* 0x000fea000b800000 */
        /* <DEDUP_REMOVED lines=16> */
.L_x_4069:
[----:B------:R-:W-:-:S06]  /*63f0*/  IMAD.U32 R5, R5, 0x10000, RZ ;  /* 0x0001000005057824 */ /* 0x000fcc00078e00ff */
[----:B------:R-:W0:Y:S02]  /*6400*/  F2I.U64.TRUNC R4, R5 ;  /* 0x0000000500047311 */ /* 0x000e24000020d800 */
[----:B0-----:R0:W-:Y:S01]  /*6410*/  STG.E.64 desc[UR36][R2.64], R4 ;  /* 0x0000000402007986 */ /* 0x0011e2000c101b24 */
[----:B------:R-:W-:Y:S05]  /*6420*/  BRA `(.L_x_4051) ;  /* 0x0000000400487947 */ /* 0x000fea0003800000 */
.L_x_4068:
[----:B------:R-:W-:-:S06]  /*6430*/  SHF.L.U32 R5, R5, 0x10, RZ ;  /* 0x0000001005057819 */ /* 0x000fcc00000006ff */
[----:B------:R-:W0:Y:S02]  /*6440*/  F2I.FTZ.U32.TRUNC.NTZ R5, R5 ;  /* 0x0000000500057305 */ /* 0x000e24000021f000 */
[----:B0-----:R0:W-:Y:S01]  /*6450*/  STG.E desc[UR36][R2.64], R5 ;  /* 0x0000000502007986 */ /* 0x0011e2000c101924 */
[----:B------:R-:W-:Y:S05]  /*6460*/  BRA `(.L_x_4051) ;  /* 0x0000000400387947 */ /* 0x000fea0003800000 */
.L_x_4058:
        /* <DEDUP_REMOVED lines=11> */
.L_x_4071:
[----:B------:R-:W-:Y:S01]  /*6520*/  IMAD.U32 R5, R5, 0x10000, RZ ;  /* 0x0001000005057824 */ /* 0x000fe200078e00ff */
[----:B------:R-:W-:-:S03]  /*6530*/  CS2R R6, SRZ ;  /* 0x0000000000067805 */ /* 0x000fc6000001ff00 */
[----:B------:R-:W-:-:S06]  /*6540*/  FMUL.FTZ R5, R5, 1 ;  /* 0x3f80000005057820 */ /* 0x000fcc0000410000 */
[----:B------:R-:W0:Y:S02]  /*6550*/  F2F.F64.F32 R4, R5 ;  /* 0x0000000500047310 */ /* 0x000e240000201800 */
[----:B0-----:R0:W-:Y:S01]  /*6560*/  STG.E.128 desc[UR36][R2.64], R4 ;  /* 0x0000000402007986 */ /* 0x0011e2000c101d24 */
[----:B------:R-:W-:Y:S05]  /*6570*/  BRA `(.L_x_4051) ;  /* 0x0000000000f47947 */ /* 0x000fea0003800000 */
.L_x_4070:
[----:B------:R-:W-:-:S09]  /*6580*/  UISETP.NE.AND UP0, UPT, UR4, 0xf, UPT ;  /* 0x0000000f0400788c */ /* 0x000fd2000bf05270 */
[----:B------:R-:W-:Y:S05]  /*6590*/  BRA.U !UP0, `(.L_x_4072) ;  /* 0x0000000108e87547 */ /* 0x000fea000b800000 */
[----:B------:R-:W-:-:S09]  /*65a0*/  UISETP.NE.AND UP0, UPT, UR4, 0x17, UPT ;  /* 0x000000170400788c */ /* 0x000fd2000bf05270 */
[----:B------:R-:W-:Y:S05]  /*65b0*/  BRA.U !UP0, `(.L_x_4073) ;  /* 0x0000000108907547 */ /* 0x000fea000b800000 */
[----:B------:R-:W-:-:S09]  /*65c0*/  UISETP.NE.AND UP0, UPT, UR4, 0x18, UPT ;  /* 0x000000180400788c */ /* 0x000fd2000bf05270 */
[----:B------:R-:W-:Y:S05]  /*65d0*/  BRA.U !UP0, `(.L_x_4074) ;  /* 0x0000000108447547 */ /* 0x000fea000b800000 */
.L_x_4050:
        /* <DEDUP_REMOVED lines=16> */
.L_x_4075:
[----:B------:R-:W-:Y:S05]  /*66e0*/  BRA `(.L_x_4051) ;  /* 0x0000000000987947 */ /* 0x000fea0003800000 */
.L_x_4074:
[----:B------:R-:W-:Y:S01]  /*66f0*/  SHF.L.U32 R7, R5, 0x10, RZ ;  /* 0x0000001005077819 */ /* 0x000fe200000006ff */
        /* <DEDUP_REMOVED lines=12> */
.L_x_4077:
[----:B------:R-:W-:Y:S05]  /*67c0*/  BSYNC.RECONVERGENT B0 ;  /* 0x0000000000007941 */ /* 0x000fea0003800200 */
.L_x_4076:
[----:B------:R-:W-:-:S05]  /*67d0*/  LOP3.LUT R5, R0, 0x80, R5, 0xf8, !PT ;  /* 0x0000008000057812 */ /* 0x000fca00078ef805 */
[----:B------:R0:W-:Y:S01]  /*67e0*/  STG.E.U8 desc[UR36][R2.64], R5 ;  /* 0x0000000502007986 */ /* 0x0001e2000c101124 */
[----:B------:R-:W-:Y:S05]  /*67f0*/  BRA `(.L_x_4051) ;  /* 0x0000000000547947 */ /* 0x000fea0003800000 */
.L_x_4073:
        /* <DEDUP_REMOVED lines=12> */
.L_x_4079:
[----:B------:R-:W-:Y:S02]  /*68c0*/  ISETP.GT.U32.AND P0, PT, R4, 0x7f800000, PT ;  /* 0x7f8000000400780c */ /* 0x000fe40003f04070 */
[----:B------:R-:W-:-:S04]  /*68d0*/  MOV R0, 0x7f ;  /* 0x0000007f00007802 */ /* 0x000fc80000000f00 */
[----:B------:R-:W-:-:S07]  /*68e0*/  SEL R0, R0, 0x7c, P0 ;  /* 0x0000007c00007807 */ /* 0x000fce0000000000 */
.L_x_4080:
[----:B------:R-:W-:Y:S05]  /*68f0*/  BSYNC.RECONVERGENT B0 ;  /* 0x0000000000007941 */ /* 0x000fea0003800200 */
.L_x_4078:
[----:B------:R-:W-:-:S04]  /*6900*/  SHF.R.U32.HI R5, RZ, 0x18, R5 ;  /* 0x00000018ff057819 */ /* 0x000fc80000011605 */
[----:B------:R-:W-:-:S05]  /*6910*/  LOP3.LUT R5, R0, 0x80, R5, 0xf8, !PT ;  /* 0x0000008000057812 */ /* 0x000fca00078ef805 */
[----:B------:R0:W-:Y:S01]  /*6920*/  STG.E.U8 desc[UR36][R2.64], R5 ;  /* 0x0000000502007986 */ /* 0x0001e2000c101124 */
[----:B------:R-:W-:Y:S05]  /*6930*/  BRA `(.L_x_4051) ;  /* 0x0000000000047947 */ /* 0x000fea0003800000 */
.L_x_4072:
[----:B------:R0:W-:Y:S02]  /*6940*/  STG.E.U16 desc[UR36][R2.64], R5 ;  /* 0x0000000502007986 */ /* 0x0001e4000c101524 */
.L_x_4051:
[----:B------:R-:W-:-:S07]  /*6950*/  VIADD R17, R17, 0x80 ;  /* 0x0000008011117836 */ /* 0x000fce0000000000 */
.L_x_4009:
[----:B------:R-:W-:Y:S05]  /*6960*/  BSYNC.RECONVERGENT B6 ;  /* 0x0000000000067941 */ /* 0x000fea0003800200 */
.L_x_4008:
        /* <DEDUP_REMOVED lines=307> */
.L_x_4083:
        /* <DEDUP_REMOVED lines=18> */
.L_x_4087:
[----:B------:R-:W2:Y:S02]  /*7dc0*/  LDG.E.U8 R2, desc[UR36][R2.64] ;  /* 0x0000002402027981 */ /* 0x000ea4000c1e1100 */
[----:B--2---:R-:W-:-:S04]  /*7dd0*/  I2FP.F32.U32 R0, R2 ;  /* 0x0000000200007245 */ /* 0x004fc80000201000 */
[----:B------:R-:W-:Y:S01]  /*7de0*/  F2FP.BF16.F32.PACK_AB R0, RZ, R0 ;  /* 0x00000000ff00723e */ /* 0x000fe200000010ff */
[----:B------:R-:W-:Y:S06]  /*7df0*/  BRA `(.L_x_4089) ;  /* 0x0000000c00847947 */ /* 0x000fec0003800000 */
.L_x_4086:
        /* <DEDUP_REMOVED lines=10> */
.L_x_4091:
[----:B------:R-:W2:Y:S02]  /*7ea0*/  LDG.E R2, desc[UR36][R2.64] ;  /* 0x0000002402027981 */ /* 0x000ea4000c1e1900 */
[----:B--2---:R-:W-:-:S04]  /*7eb0*/  I2FP.F32.S32 R0, R2 ;  /* 0x0000000200007245 */ /* 0x004fc80000201400 */
[----:B------:R-:W-:Y:S01]  /*7ec0*/  F2FP.BF16.F32.PACK_AB R0, RZ, R0 ;  /* 0x00000000ff00723e */ /* 0x000fe200000010ff */
[----:B------:R-:W-:Y:S06]  /*7ed0*/  BRA `(.L_x_4089) ;  /* 0x0000000c004c7947 */ /* 0x000fec0003800000 */
.L_x_4090:
[----:B------:R-:W2:Y:S02]  /*7ee0*/  LDG.E.U16 R2, desc[UR36][R2.64] ;  /* 0x0000002402027981 */ /* 0x000ea4000c1e1500 */
[----:B--2---:R-:W0:Y:S02]  /*7ef0*/  I2F.S16 R0, R2 ;  /* 0x0000000200007306 */ /* 0x004e240000101400 */
[----:B0-----:R-:W-:Y:S01]  /*7f00*/  F2FP.BF16.F32.PACK_AB R0, RZ, R0 ;  /* 0x00000000ff00723e */ /* 0x001fe200000010ff */
[----:B------:R-:W-:Y:S06]  /*7f10*/  BRA `(.L_x_4089) ;  /* 0x0000000c003c7947 */ /* 0x000fec0003800000 */
.L_x_4085:
        /* <DEDUP_REMOVED lines=9> */
.L_x_4093:
[----:B------:R-:W2:Y:S02]  /*7fb0*/  LDG.E.U16 R0, desc[UR36][R2.64] ;  /* 0x0000002402007981 */ /* 0x000ea4000c1e1500 */
[----:B--2---:R-:W-:-:S05]  /*7fc0*/  HADD2.F32 R0, -RZ, R0.H0_H0 ;  /* 0x20000000ff007230 */ /* 0x004fca0000004100 */
[----:B------:R-:W-:Y:S01]  /*7fd0*/  F2FP.BF16.F32.PACK_AB R0, RZ, R0 ;  /* 0x00000000ff00723e */ /* 0x000fe200000010ff */
[----:B------:R-:W-:Y:S06]  /*7fe0*/  BRA `(.L_x_4089) ;  /* 0x0000000c00087947 */ /* 0x000fec0003800000 */
.L_x_4092:
        /* <DEDUP_REMOVED lines=9> */
.L_x_4095:
[----:B------:R-:W2:Y:S02]  /*8080*/  LDG.E.U16 R2, desc[UR36][R2.64] ;  /* 0x0000002402027981 */ /* 0x000ea4000c1e1500 */
[----:B--2---:R-:W-:-:S05]  /*8090*/  HADD2.F32 R0, -RZ, R2.H0_H0 ;  /* 0x20000002ff007230 */ /* 0x004fca0000004100 */
[----:B------:R-:W-:Y:S01]  /*80a0*/  F2FP.BF16.F32.PACK_AB R0, RZ, R0 ;  /* 0x00000000ff00723e */ /* 0x000fe200000010ff */
[----:B------:R-:W-:Y:S06]  /*80b0*/  BRA `(.L_x_4089) ;  /* 0x0000000800d47947 */ /* 0x000fec0003800000 */
.L_x_4094:
        /* <DEDUP_REMOVED lines=8> */
.L_x_4084:
        /* <DEDUP_REMOVED lines=13> */
.L_x_4098:
        /* <DEDUP_REMOVED lines=8> */
.L_x_4097:
        /* <DEDUP_REMOVED lines=27> */
.L_x_4100:
        /* <DEDUP_REMOVED lines=13> */
.L_x_4099:
[----:B------:R0:W5:Y:S01]  /*8510*/  LDG.E.U16 R0, desc[UR36][R2.64] ;  /* 0x0000002402007981 */ /* 0x000162000c1e1500 */
[----:B------:R-:W-:Y:S05]  /*8520*/  BRA `(.L_x_4089) ;  /* 0x0000000400b87947 */ /* 0x000fea0003800000 */
.L_x_4096:
        /* <DEDUP_REMOVED lines=12> */
.L_x_4103:
        /* <DEDUP_REMOVED lines=21> */
.L_x_4107:
[----:B------:R-:W-:Y:S05]  /*8740*/  BSYNC.RECONVERGENT B1 ;  /* 0x0000000000017941 */ /* 0x000fea0003800200 */
.L_x_4106:
[----:B------:R-:W-:Y:S01]  /*8750*/  IMAD.SHL.U32 R0, R0, 0x100000, RZ ;  /* 0x0010000000007824 */ /* 0x000fe200078e00ff */
[----:B------:R-:W-:-:S04]  /*8760*/  LEA R2, R2, 0x3b800000, 0x17 ;  /* 0x3b80000002027811 */ /* 0x000fc800078eb8ff */
[----:B------:R-:W-:-:S07]  /*8770*/  LOP3.LUT R0, R2, R0, R7, 0xfe, !PT ;  /* 0x0000000002007212 */ /* 0x000fce00078efe07 */
.L_x_4105:
[----:B------:R-:W-:Y:S05]  /*8780*/  BSYNC.RECONVERGENT B0 ;  /* 0x0000000000007941 */ /* 0x000fea0003800200 */
.L_x_4104:
[----:B------:R-:W-:Y:S01]  /*8790*/  F2FP.BF16.F32.PACK_AB R0, RZ, R0 ;  /* 0x00000000ff00723e */ /* 0x000fe200000010ff */
[----:B------:R-:W-:Y:S06]  /*87a0*/  BRA `(.L_x_4089) ;  /* 0x0000000400187947 */ /* 0x000fec0003800000 */
.L_x_4102:
        /* <DEDUP_REMOVED lines=21> */
.L_x_4111:
[----:B------:R-:W-:Y:S05]  /*8900*/  BSYNC.RECONVERGENT B1 ;  /* 0x0000000000017941 */ /* 0x000fea0003800200 */
.L_x_4110:
[----:B------:R-:W-:Y:S01]  /*8910*/  IMAD.SHL.U32 R0, R0, 0x200000, RZ ;  /* 0x0020000000007824 */ /* 0x000fe200078e00ff */
[----:B------:R-:W-:-:S04]  /*8920*/  LEA R2, R2, 0x37800000, 0x17 ;  /* 0x3780000002027811 */ /* 0x000fc800078eb8ff */
[----:B------:R-:W-:-:S07]  /*8930*/  LOP3.LUT R0, R2, R0, R7, 0xfe, !PT ;  /* 0x0000000002007212 */ /* 0x000fce00078efe07 */
.L_x_4109:
[----:B------:R-:W-:Y:S05]  /*8940*/  BSYNC.RECONVERGENT B0 ;  /* 0x0000000000007941 */ /* 0x000fea0003800200 */
.L_x_4108:
[----:B------:R-:W-:Y:S01]  /*8950*/  F2FP.BF16.F32.PACK_AB R0, RZ, R0 ;  /* 0x00000000ff00723e */ /* 0x000fe200000010ff */
[----:B------:R-:W-:Y:S06]  /*8960*/  BRA `(.L_x_4089) ;  /* 0x0000000000a87947 */ /* 0x000fec0003800000 */
.L_x_4101:
        /* <DEDUP_REMOVED lines=14> */
.L_x_4115:
[----:B------:R-:W-:Y:S05]  /*8a50*/  BSYNC.RECONVERGENT B0 ;  /* 0x0000000000007941 */ /* 0x000fea0003800200 */
.L_x_4114:
[----:B------:R-:W-:Y:S01]  /*8a60*/  F2FP.BF16.F32.PACK_AB R0, RZ, R0 ;  /* 0x00000000ff00723e */ /* 0x000fe200000010ff */
[----:B------:R-:W-:Y:S06]  /*8a70*/  BRA `(.L_x_4089) ;  /* 0x0000000000647947 */ /* 0x000fec0003800000 */
.L_x_4088:
        /* <DEDUP_REMOVED lines=16> */
.L_x_4116:
[----:B------:R-:W-:Y:S01]  /*8b80*/  PRMT R0, RZ, 0x7610, R0 ;  /* 0x00007610ff007816 */ /* 0x000fe20000000000 */
[----:B------:R-:W-:Y:S06]  /*8b90*/  BRA `(.L_x_4089) ;  /* 0x00000000001c7947 */ /* 0x000fec0003800000 */
.L_x_4113:
[----:B------:R-:W2:Y:S02]  /*8ba0*/  LDG.E.64 R2, desc[UR36][R2.64] ;  /* 0x0000002402027981 */ /* 0x000ea4000c1e1b00 */
[----:B--2---:R-:W0:Y:S02]  /*8bb0*/  I2F.U64 R0, R2 ;  /* 0x0000000200007312 */ /* 0x004e240000301000 */
[----:B0-----:R-:W-:Y:S01]  /*8bc0*/  F2FP.BF16.F32.PACK_AB R0, RZ, R0 ;  /* 0x00000000ff00723e */ /* 0x001fe200000010ff */
[----:B------:R-:W-:Y:S06]  /*8bd0*/  BRA `(.L_x_4089) ;  /* 0x00000000000c7947 */ /* 0x000fec0003800000 */
.L_x_4112:
[----:B------:R-:W2:Y:S02]  /*8be0*/  LDG.E R2, desc[UR36][R2.64] ;  /* 0x0000002402027981 */ /* 0x000ea4000c1e1900 */
[----:B--2---:R-:W-:-:S04]  /*8bf0*/  I2FP.F32.U32 R0, R2 ;  /* 0x0000000200007245 */ /* 0x004fc80000201000 */
[----:B------:R-:W-:-:S07]  /*8c00*/  F2FP.BF16.F32.PACK_AB R0, RZ, R0 ;  /* 0x00000000ff00723e */ /* 0x000fce00000010ff */
.L_x_4089:
        /* <DEDUP_REMOVED lines=38> */
.L_x_4118:
[----:B------:R-:W-:Y:S05]  /*8e70*/  BSYNC.RECONVERGENT B0 ;  /* 0x0000000000007941 */ /* 0x000fea0003800200 */
.L_x_4117:
        /* <DEDUP_REMOVED lines=19> */
.L_x_4122:
[----:B------:R-:W-:-:S06]  /*8fb0*/  IMAD.U32 R5, R5, 0x10000, RZ ;  /* 0x0001000005057824 */ /* 0x000fcc00078e00ff */
[----:B------:R-:W0:Y:S02]  /*8fc0*/  F2I.S64.TRUNC R4, R5 ;  /* 0x0000000500047311 */ /* 0x000e24000020d900 */
[----:B0-----:R0:W-:Y:S01]  /*8fd0*/  STG.E.U8 desc[UR36][R2.64], R4 ;  /* 0x0000000402007986 */ /* 0x0011e2000c101124 */
[----:B------:R-:W-:Y:S05]  /*8fe0*/  BRA `(.L_x_4124) ;  /* 0x0000000c006c7947 */ /* 0x000fea0003800000 */
.L_x_4121:
        /* <DEDUP_REMOVED lines=10> */
.L_x_4126:
[----:B------:R-:W-:-:S06]  /*9090*/  SHF.L.U32 R5, R5, 0x10, RZ ;  /* 0x0000001005057819 */ /* 0x000fcc00000006ff */
[----:B------:R-:W0:Y:S02]  /*90a0*/  F2I.FTZ.TRUNC.NTZ R5, R5 ;  /* 0x0000000500057305 */ /* 0x000e24000021f100 */
[----:B0-----:R0:W-:Y:S01]  /*90b0*/  STG.E desc[UR36][R2.64], R5 ;  /* 0x0000000502007986 */ /* 0x0011e2000c101924 */
[----:B------:R-:W-:Y:S05]  /*90c0*/  BRA `(.L_x_4124) ;  /* 0x0000000c00347947 */ /* 0x000fea0003800000 */
.L_x_4125:
[----:B------:R-:W-:-:S06]  /*90d0*/  IMAD.U32 R5, R5, 0x10000, RZ ;  /* 0x0001000005057824 */ /* 0x000fcc00078e00ff */
[----:B------:R-:W0:Y:S02]  /*90e0*/  F2I.FTZ.TRUNC.NTZ R5, R5 ;  /* 0x0000000500057305 */ /* 0x000e24000021f100 */
[----:B0-----:R0:W-:Y:S01]  /*90f0*/  STG.E.U16 desc[UR36][R2.64], R5 ;  /* 0x0000000502007986 */ /* 0x0011e2000c101524 */
[----:B------:R-:W-:Y:S05]  /*9100*/  BRA `(.L_x_4124) ;  /* 0x0000000c00247947 */ /* 0x000fea0003800000 */
.L_x_4120:
        /* <DEDUP_REMOVED lines=9> */
.L_x_4128:
[----:B------:R-:W-:-:S04]  /*91a0*/  SHF.L.U32 R0, R5, 0x10, RZ ;  /* 0x0000001005007819 */ /* 0x000fc800000006ff */
[----:B------:R-:W-:-:S05]  /*91b0*/  F2FP.F16.F32.PACK_AB R0, RZ, R0 ;  /* 0x00000000ff00723e */ /* 0x000fca00000000ff */
[----:B------:R0:W-:Y:S01]  /*91c0*/  STG.E.U16 desc[UR36][R2.64], R0 ;  /* 0x0000000002007986 */ /* 0x0001e2000c101524 */
[----:B------:R-:W-:Y:S05]  /*91d0*/  BRA `(.L_x_4124) ;  /* 0x0000000800f07947 */ /* 0x000fea0003800000 */
.L_x_4127:
        /* <DEDUP_REMOVED lines=10> */
.L_x_4130:
[----:B------:R-:W-:-:S04]  /*9280*/  SHF.L.U32 R5, R5, 0x10, RZ ;  /* 0x0000001005057819 */ /* 0x000fc800000006ff */
[----:B------:R-:W-:-:S04]  /*9290*/  F2FP.F16.F32.PACK_AB R5, RZ, R5 ;  /* 0x00000005ff05723e */ /* 0x000fc800000000ff */
[----:B------:R-:W-:-:S05]  /*92a0*/  PRMT R5, R5, 0x5410, RZ ;  /* 0x0000541005057816 */ /* 0x000fca00000000ff */
[----:B------:R0:W-:Y:S01]  /*92b0*/  STG.E desc[UR36][R2.64], R5 ;  /* 0x0000000502007986 */ /* 0x0001e2000c101924 */
[----:B------:R-:W-:Y:S05]  /*92c0*/  BRA `(.L_x_4124) ;  /* 0x0000000800b47947 */ /* 0x000fea0003800000 */
.L_x_4129:
[----:B------:R-:W-:-:S04]  /*92d0*/  IMAD.U32 R4, R5, 0x10000, RZ ;  /* 0x0001000005047824 */ /* 0x000fc800078e00ff */
[----:B------:R-:W-:-:S06]  /*92e0*/  FMUL.FTZ R4, R4, 1 ;  /* 0x3f80000004047820 */ /* 0x000fcc0000410000 */
[----:B------:R-:W0:Y:S02]  /*92f0*/  F2F.F64.F32 R4, R4 ;  /* 0x0000000400047310 */ /* 0x000e240000201800 */
[----:B0-----:R0:W-:Y:S01]  /*9300*/  STG.E.64 desc[UR36][R2.64], R4 ;  /* 0x0000000402007986 */ /* 0x0011e2000c101b24 */
[----:B------:R-:W-:Y:S05]  /*9310*/  BRA `(.L_x_4124) ;  /* 0x0000000800a07947 */ /* 0x000fea0003800000 */
.L_x_4119:
        /* <DEDUP_REMOVED lines=14> */
.L_x_4134:
        /* <DEDUP_REMOVED lines=18> */
.L_x_4137:
[----:B------:R-:W-:-:S04]  /*9520*/  SHF.R.U32.HI R5, RZ, 0x18, R5 ;  /* 0x00000018ff057819 */ /* 0x000fc80000011605 */
[----:B------:R-:W-:-:S07]  /*9530*/  LOP3.LUT R0, R0, 0x80, R5, 0xf8, !PT ;  /* 0x0000008000007812 */ /* 0x000fce00078ef805 */
.L_x_4136:
[----:B------:R-:W-:Y:S05]  /*9540*/  BSYNC.RECONVERGENT B0 ;  /* 0x0000000000007941 */ /* 0x000fea0003800200 */
.L_x_4135:
[----:B------:R3:W-:Y:S01]  /*9550*/  STG.E.U8 desc[UR36][R2.64], R0 ;  /* 0x0000000002007986 */ /* 0x0007e2000c101124 */
[----:B------:R-:W-:Y:S05]  /*9560*/  BRA `(.L_x_4124) ;  /* 0x00000008000c7947 */ /* 0x000fea0003800000 */
.L_x_4133:
        /* <DEDUP_REMOVED lines=18> */
.L_x_4140:
[----:B------:R-:W-:-:S04]  /*9690*/  SHF.R.U32.HI R5, RZ, 0x18, R5 ;  /* 0x00000018ff057819 */ /* 0x000fc80000011605 */
[----:B------:R-:W-:-:S07]  /*96a0*/  LOP3.LUT R0, R0, 0x80, R5, 0xf8, !PT ;  /* 0x0000008000007812 */ /* 0x000fce00078ef805 */
.L_x_4139:
[----:B------:R-:W-:Y:S05]  /*96b0*/  BSYNC.RECONVERGENT B0 ;  /* 0x0000000000007941 */ /* 0x000fea0003800200 */
.L_x_4138:
[----:B------:R0:W-:Y:S01]  /*96c0*/  STG.E.U8 desc[UR36][R2.64], R0 ;  /* 0x0000000002007986 */ /* 0x0001e2000c101124 */
[----:B------:R-:W-:Y:S05]  /*96d0*/  BRA `(.L_x_4124) ;  /* 0x0000000400b07947 */ /* 0x000fea0003800000 */
.L_x_4132:
        /* <DEDUP_REMOVED lines=22> */
.L_x_4142:
[----:B------:R-:W-:-:S06]  /*9840*/  IMAD.U32 R5, R5, 0x10000, RZ ;  /* 0x0001000005057824 */ /* 0x000fcc00078e00ff */
[----:B------:R-:W0:Y:S02]  /*9850*/  F2I.U64.TRUNC R4, R5 ;  /* 0x0000000500047311 */ /* 0x000e24000020d800 */
[----:B0-----:R1:W-:Y:S01]  /*9860*/  STG.E.64 desc[UR36][R2.64], R4 ;  /* 0x0000000402007986 */ /* 0x0013e2000c101b24 */
[----:B------:R-:W-:Y:S05]  /*9870*/  BRA `(.L_x_4124) ;  /* 0x0000000400487947 */ /* 0x000fea0003800000 */
.L_x_4141:
[----:B------:R-:W-:-:S06]  /*9880*/  SHF.L.U32 R5, R5, 0x10, RZ ;  /* 0x0000001005057819 */ /* 0x000fcc00000006ff */
[----:B------:R-:W0:Y:S02]  /*9890*/  F2I.FTZ.U32.TRUNC.NTZ R5, R5 ;  /* 0x0000000500057305 */ /* 0x000e24000021f000 */
[----:B0-----:R0:W-:Y:S01]  /*98a0*/  STG.E desc[UR36][R2.64], R5 ;  /* 0x0000000502007986 */ /* 0x0011e2000c101924 */
[----:B------:R-:W-:Y:S05]  /*98b0*/  BRA `(.L_x_4124) ;  /* 0x0000000400387947 */ /* 0x000fea0003800000 */
.L_x_4131:
        /* <DEDUP_REMOVED lines=11> */
.L_x_4144:
[----:B------:R-:W-:Y:S01]  /*9970*/  IMAD.U32 R5, R5, 0x10000, RZ ;  /* 0x0001000005057824 */ /* 0x000fe200078e00ff */
[----:B------:R-:W-:-:S03]  /*9980*/  CS2R R6, SRZ ;  /* 0x0000000000067805 */ /* 0x000fc6000001ff00 */
[----:B------:R-:W-:-:S06]  /*9990*/  FMUL.FTZ R5, R5, 1 ;  /* 0x3f80000005057820 */ /* 0x000fcc0000410000 */
[----:B------:R-:W0:Y:S02]  /*99a0*/  F2F.F64.F32 R4, R5 ;  /* 0x0000000500047310 */ /* 0x000e240000201800 */
[----:B0-----:R0:W-:Y:S01]  /*99b0*/  STG.E.128 desc[UR36][R2.64], R4 ;  /* 0x0000000402007986 */ /* 0x0011e2000c101d24 */
[----:B------:R-:W-:Y:S05]  /*99c0*/  BRA `(.L_x_4124) ;  /* 0x0000000000f47947 */ /* 0x000fea0003800000 */
.L_x_4143:
[----:B------:R-:W-:-:S09]  /*99d0*/  UISETP.NE.AND UP0, UPT, UR4, 0xf, UPT ;  /* 0x0000000f0400788c */ /* 0x000fd2000bf05270 */
[----:B------:R-:W-:Y:S05]  /*99e0*/  BRA.U !UP0, `(.L_x_4145) ;  /* 0x0000000108e87547 */ /* 0x000fea000b800000 */
[----:B------:R-:W-:-:S09]  /*99f0*/  UISETP.NE.AND UP0, UPT, UR4, 0x17, UPT ;  /* 0x000000170400788c */ /* 0x000fd2000bf05270 */
[----:B------:R-:W-:Y:S05]  /*9a00*/  BRA.U !UP0, `(.L_x_4146) ;  /* 0x0000000108907547 */ /* 0x000fea000b800000 */
[----:B------:R-:W-:-:S09]  /*9a10*/  UISETP.NE.AND UP0, UPT, UR4, 0x18, UPT ;  /* 0x000000180400788c */ /* 0x000fd2000bf05270 */
[----:B------:R-:W-:Y:S05]  /*9a20*/  BRA.U !UP0, `(.L_x_4147) ;  /* 0x0000000108447547 */ /* 0x000fea000b800000 */
.L_x_4123:
        /* <DEDUP_REMOVED lines=16> */
.L_x_4148:
[----:B------:R-:W-:Y:S05]  /*9b30*/  BRA `(.L_x_4124) ;  /* 0x0000000000987947 */ /* 0x000fea0003800000 */
.L_x_4147:
        /* <DEDUP_REMOVED lines=13> */
.L_x_4150:
[----:B------:R-:W-:Y:S05]  /*9c10*/  BSYNC.RECONVERGENT B0 ;  /* 0x0000000000007941 */ /* 0x000fea0003800200 */
.L_x_4149:
[----:B------:R-:W-:-:S05]  /*9c20*/  LOP3.LUT R5, R0, 0x80, R5, 0xf8, !PT ;  /* 0x0000008000057812 */ /* 0x000fca00078ef805 */
[----:B------:R0:W-:Y:S01]  /*9c30*/  STG.E.U8 desc[UR36][R2.64], R5 ;  /* 0x0000000502007986 */ /* 0x0001e2000c101124 */
[----:B------:R-:W-:Y:S05]  /*9c40*/  BRA `(.L_x_4124) ;  /* 0x0000000000547947 */ /* 0x000fea0003800000 */
.L_x_4146:
        /* <DEDUP_REMOVED lines=12> */
.L_x_4152:
[----:B------:R-:W-:Y:S02]  /*9d10*/  ISETP.GT.U32.AND P0, PT, R4, 0x7f800000, PT ;  /* 0x7f8000000400780c */ /* 0x000fe40003f04070 */
[----:B------:R-:W-:-:S04]  /*9d20*/  MOV R0, 0x7f ;  /* 0x0000007f00007802 */ /* 0x000fc80000000f00 */
[----:B------:R-:W-:-:S07]  /*9d30*/  SEL R0, R0, 0x7c, P0 ;  /* 0x0000007c00007807 */ /* 0x000fce0000000000 */
.L_x_4153:
[----:B------:R-:W-:Y:S05]  /*9d40*/  BSYNC.RECONVERGENT B0 ;  /* 0x0000000000007941 */ /* 0x000fea0003800200 */
.L_x_4151:
[----:B------:R-:W-:-:S04]  /*9d50*/  SHF.R.U32.HI R5, RZ, 0x18, R5 ;  /* 0x00000018ff057819 */ /* 0x000fc80000011605 */
[----:B------:R-:W-:-:S05]  /*9d60*/  LOP3.LUT R5, R0, 0x80, R5, 0xf8, !PT ;  /* 0x0000008000057812 */ /* 0x000fca00078ef805 */
[----:B------:R0:W-:Y:S01]  /*9d70*/  STG.E.U8 desc[UR36][R2.64], R5 ;  /* 0x0000000502007986 */ /* 0x0001e2000c101124 */
[----:B------:R-:W-:Y:S05]  /*9d80*/  BRA `(.L_x_4124) ;  /* 0x0000000000047947 */ /* 0x000fea0003800000 */
.L_x_4145:
[----:B------:R0:W-:Y:S02]  /*9d90*/  STG.E.U16 desc[UR36][R2.64], R5 ;  /* 0x0000000502007986 */ /* 0x0001e4000c101524 */
.L_x_4124:
[----:B------:R-:W-:-:S07]  /*9da0*/  VIADD R17, R17, 0x80 ;  /* 0x0000008011117836 */ /* 0x000fce0000000000 */
.L_x_4082:
[----:B------:R-:W-:Y:S05]  /*9db0*/  BSYNC.RECONVERGENT B6 ;  /* 0x0000000000067941 */ /* 0x000fea0003800200 */
.L_x_4081:
[----:B------:R-:W5:Y:S02]  /*9dc0*/  LDCU UR4, c[0x0][0x380] ;  /* 0x00007000ff0477ac */ /* 0x000f640008000800 */
[----:B-----5:R-:W-:-:S13]  /*9dd0*/  ISETP.GE.AND P0, PT, R17, UR4, PT ;  /* 0x0000000411007c0c */ /* 0x020fda000bf06270 */
[----:B------:R-:W-:Y:S05]  /*9de0*/  @P0 EXIT ;  /* 0x000000000000094d */ /* 0x000fea0003800000 */
        /* <DEDUP_REMOVED lines=303> */
.L_x_4154:
[----:B------:R-:W1:Y:S01]  /*b0e0*/  LDCU.128 UR8, c[0x0][0x580] ;  /* 0x0000b000ff0877ac */ /* 0x000e620008000c00 */
[----:B------:R-:W-:-:S04]  /*b0f0*/  UPRMT UR4, UR42, 0x9910, URZ ;  /* 0x000099102a047896 */ /* 0x000fc800080000ff */
[----:B------:R-:W-:Y:S01]  /*b100*/  UISETP.GT.AND UP0, UPT, UR4, 0x9, UPT ;  /* 0x000000090400788c */ /* 0x000fe2000bf04270 */
[----:B-12---:R-:W-:Y:S02]  /*b110*/  IADD3 R2, P1, PT, R0, UR10, RZ ;  /* 0x0000000a00027c10 */ /* 0x006fe4000ff3e0ff */
[----:B------:R-:W-:-:S03]  /*b120*/  IADD3 R16, P0, PT, R16, UR8, RZ ;  /* 0x0000000810107c10 */ /* 0x000fc6000ff1e0ff */
        /* <DEDUP_REMOVED lines=15> */
.L_x_4158:
[----:B------:R-:W2:Y:S02]  /*b220*/  LDG.E.U8 R2, desc[UR36][R2.64] ;  /* 0x0000002402027981 */ /* 0x000ea4000c1e1100 */
[----:B--2---:R-:W-:-:S04]  /*b230*/  I2FP.F32.U32 R0, R2 ;  /* 0x0000000200007245 */ /* 0x004fc80000201000 */
[----:B------:R-:W-:Y:S01]  /*b240*/  F2FP.BF16.F32.PACK_AB R0, RZ, R0 ;  /* 0x00000000ff00723e */ /* 0x000fe200000010ff */
[----:B------:R-:W-:Y:S06]  /*b250*/  BRA `(.L_x_4160) ;  /* 0x0000000c00847947 */ /* 0x000fec0003800000 */
.L_x_4157:
        /* <DEDUP_REMOVED lines=10> */
.L_x_4162:
[----:B------:R-:W2:Y:S02]  /*b300*/  LDG.E R2, desc[UR36][R2.64] ;  /* 0x0000002402027981 */ /* 0x000ea4000c1e1900 */
[----:B--2---:R-:W-:-:S04]  /*b310*/  I2FP.F32.S32 R0, R2 ;  /* 0x0000000200007245 */ /* 0x004fc80000201400 */
[----:B------:R-:W-:Y:S01]  /*b320*/  F2FP.BF16.F32.PACK_AB R0, RZ, R0 ;  /* 0x00000000ff00723e */ /* 0x000fe200000010ff */
[----:B------:R-:W-:Y:S06]  /*b330*/  BRA `(.L_x_4160) ;  /* 0x0000000c004c7947 */ /* 0x000fec0003800000 */
.L_x_4161:
[----:B------:R-:W2:Y:S02]  /*b340*/  LDG.E.U16 R2, desc[UR36][R2.64] ;  /* 0x0000002402027981 */ /* 0x000ea4000c1e1500 */
[----:B--2---:R-:W0:Y:S02]  /*b350*/  I2F.S16 R0, R2 ;  /* 0x0000000200007306 */ /* 0x004e240000101400 */
[----:B0-----:R-:W-:Y:S01]  /*b360*/  F2FP.BF16.F32.PACK_AB R0, RZ, R0 ;  /* 0x00000000ff00723e */ /* 0x001fe200000010ff */
[----:B------:R-:W-:Y:S06]  /*b370*/  BRA `(.L_x_4160) ;  /* 0x0000000c003c7947 */ /* 0x000fec0003800000 */
.L_x_4156:
        /* <DEDUP_REMOVED lines=9> */
.L_x_4164:
[----:B------:R-:W2:Y:S02]  /*b410*/  LDG.E.U16 R0, desc[UR36][R2.64] ;  /* 0x0000002402007981 */ /* 0x000ea4000c1e1500 */
[----:B--2---:R-:W-:-:S05]  /*b420*/  HADD2.F32 R0, -RZ, R0.H0_H0 ;  /* 0x20000000ff007230 */ /* 0x004fca0000004100 */
[----:B------:R-:W-:Y:S01]  /*b430*/  F2FP.BF16.F32.PACK_AB R0, RZ, R0 ;  /* 0x00000000ff00723e */ /* 0x000fe200000010ff */
[----:B------:R-:W-:Y:S06]  /*b440*/  BRA `(.L_x_4160) ;  /* 0x0000000c00087947 */ /* 0x000fec0003800000 */
.L_x_4163:
        /* <DEDUP_REMOVED lines=9> */
.L_x_4166:
[----:B------:R-:W2:Y:S02]  /*b4e0*/  LDG.E.U16 R2, desc[UR36][R2.64] ;  /* 0x0000002402027981 */ /* 0x000ea4000c1e1500 */
[----:B--2---:R-:W-:-:S05]  /*b4f0*/  HADD2.F32 R0, -RZ, R2.H0_H0 ;  /* 0x20000002ff007230 */ /* 0x004fca0000004100 */
[----:B------:R-:W-:Y:S01]  /*b500*/  F2FP.BF16.F32.PACK_AB R0, RZ, R0 ;  /* 0x00000000ff00723e */ /* 0x000fe200000010ff */
[----:B------:R-:W-:Y:S06]  /*b510*/  BRA `(.L_x_4160) ;  /* 0x0000000800d47947 */ /* 0x000fec0003800000 */
.L_x_4165:
        /* <DEDUP_REMOVED lines=8> */
.L_x_4155:
        /* <DEDUP_REMOVED lines=13> */
.L_x_4169:
        /* <DEDUP_REMOVED lines=8> */
.L_x_4168:
        /* <DEDUP_REMOVED lines=27> */
.L_x_4171:
        /* <DEDUP_REMOVED lines=13> */
.L_x_4170:
[----:B------:R0:W5:Y:S01]  /*b970*/  LDG.E.U16 R0, desc[UR36][R2.64] ;  /* 0x0000002402007981 */ /* 0x000162000c1e1500 */
[----:B------:R-:W-:Y:S05]  /*b980*/  BRA `(.L_x_4160) ;  /* 0x0000000400b87947 */ /* 0x000fea0003800000 */
.L_x_4167:
        /* <DEDUP_REMOVED lines=12> */
.L_x_4174:
        /* <DEDUP_REMOVED lines=21> */
.L_x_4178:
[----:B------:R-:W-:Y:S05]  /*bba0*/  BSYNC.RECONVERGENT B1 ;  /* 0x0000000000017941 */ /* 0x000fea0003800200 */
.L_x_4177:
[----:B------:R-:W-:Y:S01]  /*bbb0*/  IMAD.SHL.U32 R0, R0, 0x100000, RZ ;  /* 0x0010000000007824 */ /* 0x000fe200078e00ff */
[----:B------:R-:W-:-:S04]  /*bbc0*/  LEA R2, R2, 0x3b800000, 0x17 ;  /* 0x3b80000002027811 */ /* 0x000fc800078eb8ff */
[----:B------:R-:W-:-:S07]  /*bbd0*/  LOP3.LUT R0, R2, R0, R7, 0xfe, !PT ;  /* 0x0000000002007212 */ /* 0x000fce00078efe07 */
.L_x_4176:
[----:B------:R-:W-:Y:S05]  /*bbe0*/  BSYNC.RECONVERGENT B0 ;  /* 0x0000000000007941 */ /* 0x000fea0003800200 */
.L_x_4175:
[----:B------:R-:W-:Y:S01]  /*bbf0*/  F2FP.BF16.F32.PACK_AB R0, RZ, R0 ;  /* 0x00000000ff00723e */ /* 0x000fe200000010ff */
[----:B------:R-:W-:Y:S06]  /*bc00*/  BRA `(.L_x_4160) ;  /* 0x0000000400187947 */ /* 0x000fec0003800000 */
.L_x_4173:
        /* <DEDUP_REMOVED lines=21> */
.L_x_4182:
[----:B------:R-:W-:Y:S05]  /*bd60*/  BSYNC.RECONVERGENT B1 ;  /* 0x0000000000017941 */ /* 0x000fea0003800200 */
.L_x_4181:
[----:B------:R-:W-:Y:S02]  /*bd70*/  SHF.L.U32 R0, R0, 0x15, RZ ;  /* 0x0000001500007819 */ /* 0x000fe400000006ff */
[----:B------:R-:W-:-:S04]  /*bd80*/  LEA R2, R2, 0x37800000, 0x17 ;  /* 0x3780000002027811 */ /* 0x000fc800078eb8ff */
[----:B------:R-:W-:-:S07]  /*bd90*/  LOP3.LUT R0, R2, R0, R7, 0xfe, !PT ;  /* 0x0000000002007212 */ /* 0x000fce00078efe07 */
.L_x_4180:
[----:B------:R-:W-:Y:S05]  /*bda0*/  BSYNC.RECONVERGENT B0 ;  /* 0x0000000000007941 */ /* 0x000fea0003800200 */
.L_x_4179:
[----:B------:R-:W-:Y:S01]  /*bdb0*/  F2FP.BF16.F32.PACK_AB R0, RZ, R0 ;  /* 0x00000000ff00723e */ /* 0x000fe200000010ff */
[----:B------:R-:W-:Y:S06]  /*bdc0*/  BRA `(.L_x_4160) ;  /* 0x0000000000a87947 */ /* 0x000fec0003800000 */
.L_x_4172:
        /* <DEDUP_REMOVED lines=14> */
.L_x_4186:
[----:B------:R-:W-:Y:S05]  /*beb0*/  BSYNC.RECONVERGENT B0 ;  /* 0x0000000000007941 */ /* 0x000fea0003800200 */
.L_x_4185:
[----:B------:R-:W-:Y:S01]  /*bec0*/  F2FP.BF16.F32.PACK_AB R0, RZ, R0 ;  /* 0x00000000ff00723e */ /* 0x000fe200000010ff */
[----:B------:R-:W-:Y:S06]  /*bed0*/  BRA `(.L_x_4160) ;  /* 0x0000000000647947 */ /* 0x000fec0003800000 */
.L_x_4159:
[----:B------:R-:W-:Y:S01]  /*bee0*/  MOV R0, 0x0 ;  /* 0x0000000000007802 */ /* 0x000fe20000000f00 */
[----:B------:R-:W0:Y:S01]  /*bef0*/  LDCU.64 UR4, c[0x4][0x128] ;  /* 0x01002500ff0477ac */ /* 0x000e220008000a00 */
[----:B------:R-:W-:Y:S02]  /*bf00*/  HFMA2 R8, -RZ, RZ, 0, 4.64916229248046875e-06 ;  /* 0x0000004eff087431 */ /* 0x000fe400000001ff */
        /* <DEDUP_REMOVED lines=13> */
.L_x_4187:
[----:B------:R-:W-:Y:S01]  /*bfe0*/  PRMT R0, RZ, 0x7610, R0 ;  /* 0x00007610ff007816 */ /* 0x000fe20000000000 */
[----:B------:R-:W-:Y:S06]  /*bff0*/  BRA `(.L_x_4160) ;  /* 0x00000000001c7947 */ /* 0x000fec0003800000 */
.L_x_4184:
[----:B------:R-:W2:Y:S02]  /*c000*/  LDG.E.64 R2, desc[UR36][R2.64] ;  /* 0x0000002402027981 */ /* 0x000ea4000c1e1b00 */
[----:B--2---:R-:W0:Y:S02]  /*c010*/  I2F.U64 R0, R2 ;  /* 0x0000000200007312 */ /* 0x004e240000301000 */
[----:B0-----:R-:W-:Y:S01]  /*c020*/  F2FP.BF16.F32.PACK_AB R0, RZ, R0 ;  /* 0x00000000ff00723e */ /* 0x001fe200000010ff */
[----:B------:R-:W-:Y:S06]  /*c030*/  BRA `(.L_x_4160) ;  /* 0x00000000000c7947 */ /* 0x000fec0003800000 */
.L_x_4183:
[----:B------:R-:W2:Y:S02]  /*c040*/  LDG.E R2, desc[UR36][R2.64] ;  /* 0x0000002402027981 */ /* 0x000ea4000c1e1900 */
[----:B--2---:R-:W-:-:S04]  /*c050*/  I2FP.F32.U32 R0, R2 ;  /* 0x0000000200007245 */ /* 0x004fc80000201000 */
[----:B------:R-:W-:-:S07]  /*c060*/  F2FP.BF16.F32.PACK_AB R0, RZ, R0 ;  /* 0x00000000ff00723e */ /* 0x000fce00000010ff */
.L_x_4160:
        /* <DEDUP_REMOVED lines=8> */
[----:B------:R-:W-:Y:S01]  /*c0f0*/  MUFU.RCP R2, R2 ;  /* 0x0000000200027308 */ /* 0x000fe20000001000 */
[----:B------:R-:W-:-:S07]  /*c100*/  IMAD.MOV.U32 R7, RZ, RZ, 0x3d39bf78 ;  /* 0x3d39bf78ff077424 */ /* 0x000fce00078e00ff */
[----:B------:R-:W0:Y:S02]  /*c110*/  MUFU.EX2 R0, R0 ;  /* 0x0000000000007308 */ /* 0x000e240000000800 */
[C---:B0-----:R-:W-:Y:S01]  /*c120*/  FADD.FTZ.RZ R3, R0.reuse, 1 ;  /* 0x3f80000000037421 */ /* 0x041fe2000001c000 */
[----:B------:R-:W-:-:S04]  /*c130*/  ISETP.GE.U32.AND P0, PT, R0, 0x7f800000, PT ;  /* 0x7f8000000000780c */ /* 0x000fc80003f06070 */
[----:B------:R-:W-:Y:S02]  /*c140*/  IADD3 R3, PT, PT, R3, -0x3f400000, RZ ;  /* 0xc0c0000003037810 */ /* 0x000fe40007ffe0ff */
[----:B------:R-:W-:Y:S02]  /*c150*/  ISETP.GT.AND P1, PT, R0, -0x40800000, P0 ;  /* 0xbf8000000000780c */ /* 0x000fe40000724270 */
[----:B------:R-:W-:-:S04]  /*c160*/  LOP3.LUT R3, R3, 0xff800000, RZ, 0xc0, !PT ;  /* 0xff80000003037812 */ /* 0x000fc800078ec0ff */
[----:B------:R-:W-:Y:S02]  /*c170*/  IADD3 R5, PT, PT, -R3, 0x40800000, RZ ;  /* 0x4080000003057810 */ /* 0x000fe40007ffe1ff */
[-C--:B------:R-:W-:Y:S02]  /*c180*/  IADD3 R4, PT, PT, R0, -R3.reuse, RZ ;  /* 0x8000000300047210 */ /* 0x080fe40007ffe0ff */
[----:B------:R-:W-:Y:S01]  /*c190*/  I2FP.F32.S32 R3, R3 ;  /* 0x0000000300037245 */ /* 0x000fe20000201400 */
[----:B------:R-:W-:-:S04]  /*c1a0*/  FFMA.FTZ R5, R5, R6, -1 ;  /* 0xbf80000005057423 */ /* 0x000fc80000010006 */
[----:B------:R-:W-:Y:S01]  /*c1b0*/  FADD.FTZ R4, R4, R5 ;  /* 0x0000000504047221 */ /* 0x000fe20000010000 */
[----:B------:R-:W-:-:S03]  /*c1c0*/  FMUL.FTZ R3, R3, 1.1920928955078125e-07 ;  /* 0x3400000003037820 */ /* 0x000fc60000410000 */
        /* <DEDUP_REMOVED lines=10> */
[----:B------:R-:W-:-:S03]  /*c270*/  @P0 MOV R5, 0x7f800000 ;  /* 0x7f80000000050802 */ /* 0x000fc60000000f00 */
[----:B------:R-:W-:Y:S02]  /*c280*/  FFMA.FTZ R3, R3, 0.69314718246459960938, R4 ;  /* 0x3f31721803037823 */ /* 0x000fe40000010004 */
[C---:B------:R-:W-:Y:S01]  /*c290*/  @P1 FFMA.FTZ R3, R0.reuse, R5, +INF ;  /* 0x7f80000000031423 */ /* 0x040fe20000010005 */
[----:B------:R-:W-:-:S04]  /*c2a0*/  @P0 FSETP.NEU.FTZ.AND P1, PT, R0, RZ, PT ;  /* 0x000000ff0000020b */ /* 0x000fc80003f3d000 */
[----:B------:R-:W-:-:S05]  /*c2b0*/  @P0 FSEL R3, R3, -RZ, P1 ;  /* 0x800000ff03030208 */ /* 0x000fca0000800000 */
[----:B------:R-:W-:-:S07]  /*c2c0*/  FMUL.FTZ R5, R2, R3 ;  /* 0x0000000302057220 */ /* 0x000fce0000410000 */
.L_x_4189:
[----:B------:R-:W-:Y:S05]  /*c2d0*/  BSYNC.RECONVERGENT B0 ;  /* 0x0000000000007941 */ /* 0x000fea0003800200 */
.L_x_4188:
[----:B------:R-:W-:Y:S01]  /*c2e0*/  UPRMT UR4, UR41, 0x9910, URZ ;  /* 0x0000991029047896 */ /* 0x000fe200080000ff */
[----:B------:R-:W0:Y:S03]  /*c2f0*/  F2F.BF16.F32 R5, R5 ;  /* 0x0000000500057304 */ /* 0x000e260000202000 */
        /* <DEDUP_REMOVED lines=14> */
.L_x_4193:
[----:B0-----:R-:W-:-:S06]  /*c3e0*/  SHF.L.U32 R3, R5, 0x10, RZ ;  /* 0x0000001005037819 */ /* 0x001fcc00000006ff */
[----:B------:R-:W0:Y:S02]  /*c3f0*/  F2I.S64.TRUNC R2, R3 ;  /* 0x0000000300027311 */ /* 0x000e24000020d900 */
[----:B0-----:R-:W-:Y:S01]  /*c400*/  STG.E.U8 desc[UR36][R16.64], R2 ;  /* 0x0000000210007986 */ /* 0x001fe2000c101124 */
[----:B------:R-:W-:Y:S05]  /*c410*/  EXIT ;  /* 0x000000000000794d */ /* 0x000fea0003800000 */
.L_x_4192:
        /* <DEDUP_REMOVED lines=10> */
.L_x_4196:
[----:B0-----:R-:W-:-:S06]  /*c4c0*/  SHF.L.U32 R5, R5, 0x10, RZ ;  /* 0x0000001005057819 */ /* 0x001fcc00000006ff */
[----:B------:R-:W0:Y:S02]  /*c4d0*/  F2I.FTZ.TRUNC.NTZ R5, R5 ;  /* 0x0000000500057305 */ /* 0x000e24000021f100 */
[----:B0-----:R-:W-:Y:S01]  /*c4e0*/  STG.E desc[UR36][R16.64], R5 ;  /* 0x0000000510007986 */ /* 0x001fe2000c101924 */
[----:B------:R-:W-:Y:S05]  /*c4f0*/  EXIT ;  /* 0x000000000000794d */ /* 0x000fea0003800000 */
.L_x_4195:
[----:B0-----:R-:W-:-:S06]  /*c500*/  IMAD.U32 R5, R5, 0x10000, RZ ;  /* 0x0001000005057824 */ /* 0x001fcc00078e00ff */
[----:B------:R-:W0:Y:S02]  /*c510*/  F2I.FTZ.TRUNC.NTZ R5, R5 ;  /* 0x0000000500057305 */ /* 0x000e24000021f100 */
[----:B0-----:R-:W-:Y:S01]  /*c520*/  STG.E.U16 desc[UR36][R16.64], R5 ;  /* 0x0000000510007986 */ /* 0x001fe2000c101524 */
[----:B------:R-:W-:Y:S05]  /*c530*/  EXIT ;  /* 0x000000000000794d */ /* 0x000fea0003800000 */
.L_x_4191:
[----:B------:R-:W-:-:S09]  /*c540*/  UISETP.GT.AND UP0, UPT, UR4, 0x6, UPT ;  /* 0x000000060400788c */ /* 0x000fd2000bf04270 */
[----:B------:R-:W-:Y:S05]  /*c550*/  BRA.U UP0, `(.L_x_4197) ;  /* 0x00000001002c7547 */ /* 0x000fea000b800000 */
[----:B------:R-:W-:-:S09]  /*c560*/  UISETP.NE.AND UP0, UPT, UR4, 0x5, UPT ;  /* 0x000000050400788c */ /* 0x000fd2000bf05270 */
[----:B------:R-:W-:Y:S05]  /*c570*/  BRA.U !UP0, `(.L_x_4198) ;  /* 0x0000000108147547 */ /* 0x000fea000b800000 */
[----:B------:R-:W-:-:S09]  /*c580*/  UISETP.NE.AND UP0, UPT, UR4, 0x6, UPT ;  /* 0x000000060400788c */ /* 0x000fd2000bf05270 */
[----:B------:R-:W-:Y:S05]  /*c590*/  BRA.U UP0, `(.L_x_4194) ;  /* 0x0000000900307547 */ /* 0x000fea000b800000 */
[----:B0-----:R-:W-:-:S05]  /*c5a0*/  SHF.L.U32 R5, R5, 0x10, RZ ;  /* 0x0000001005057819 */ /* 0x001fca00000006ff */
[----:B------:R-:W-:Y:S01]  /*c5b0*/  STG.E desc[UR36][R16.64], R5 ;  /* 0x0000000510007986 */ /* 0x000fe2000c101924 */
[----:B------:R-:W-:Y:S05]  /*c5c0*/  EXIT ;  /* 0x000000000000794d */ /* 0x000fea0003800000 */
.L_x_4198:
[----:B0-----:R-:W-:-:S05]  /*c5d0*/  IMAD.U32 R0, R5, 0x10000, RZ ;  /* 0x0001000005007824 */ /* 0x001fca00078e00ff */
[----:B------:R-:W-:-:S05]  /*c5e0*/  F2FP.F16.F32.PACK_AB R0, RZ, R0 ;  /* 0x00000000ff00723e */ /* 0x000fca00000000ff */
[----:B------:R-:W-:Y:S01]  /*c5f0*/  STG.E.U16 desc[UR36][R16.64], R0 ;  /* 0x0000000010007986 */ /* 0x000fe2000c101524 */
[----:B------:R-:W-:Y:S05]  /*c600*/  EXIT ;  /* 0x000000000000794d */ /* 0x000fea0003800000 */
.L_x_4197:
[----:B------:R-:W-:-:S09]  /*c610*/  UISETP.NE.AND UP0, UPT, UR4, 0x7, UPT ;  /* 0x000000070400788c */ /* 0x000fd2000bf05270 */
[----:B------:R-:W-:Y:S05]  /*c620*/  BRA.U !UP0, `(.L_x_4199) ;  /* 0x0000000108347547 */ /* 0x000fea000b800000 */
[----:B------:R-:W-:-:S09]  /*c630*/  UISETP.NE.AND UP0, UPT, UR4, 0x8, UPT ;  /* 0x000000080400788c */ /* 0x000fd2000bf05270 */
[----:B------:R-:W-:Y:S05]  /*c640*/  BRA.U !UP0, `(.L_x_4200) ;  /* 0x0000000108187547 */ /* 0x000fea000b800000 */
[----:B------:R-:W-:-:S09]  /*c650*/  UISETP.NE.AND UP0, UPT, UR4, 0x9, UPT ;  /* 0x000000090400788c */ /* 0x000fd2000bf05270 */
[----:B------:R-:W-:Y:S05]  /*c660*/  BRA.U UP0, `(.L_x_4194) ;  /* 0x0000000500fc7547 */ /* 0x000fea000b800000 */
[----:B0-----:R-:W-:Y:S01]  /*c670*/  SHF.L.U32 R2, R5, 0x10, RZ ;  /* 0x0000001005027819 */ /* 0x001fe200000006ff */
[----:B------:R-:W-:-:S05]  /*c680*/  IMAD.MOV.U32 R3, RZ, RZ, RZ ;  /* 0x000000ffff037224 */ /* 0x000fca00078e00ff */
[----:B------:R-:W-:Y:S01]  /*c690*/  STG.E.64 desc[UR36][R16.64], R2 ;  /* 0x0000000210007986 */ /* 0x000fe2000c101b24 */
[----:B------:R-:W-:Y:S05]  /*c6a0*/  EXIT ;  /* 0x000000000000794d */ /* 0x000fea0003800000 */
.L_x_4200:
[----:B0-----:R-:W-:-:S04]  /*c6b0*/  SHF.L.U32 R5, R5, 0x10, RZ ;  /* 0x0000001005057819 */ /* 0x001fc800000006ff */
[----:B------:R-:W-:-:S04]  /*c6c0*/  F2FP.F16.F32.PACK_AB R3, RZ, R5 ;  /* 0x00000005ff03723e */ /* 0x000fc800000000ff */
[----:B------:R-:W-:-:S05]  /*c6d0*/  PRMT R3, R3, 0x5410, RZ ;  /* 0x0000541003037816 */ /* 0x000fca00000000ff */
[----:B------:R-:W-:Y:S01]  /*c6e0*/  STG.E desc[UR36][R16.64], R3 ;  /* 0x0000000310007986 */ /* 0x000fe2000c101924 */
[----:B------:R-:W-:Y:S05]  /*c6f0*/  EXIT ;  /* 0x000000000000794d */ /* 0x000fea0003800000 */
.L_x_4199:
[----:B0-----:R-:W-:-:S04]  /*c700*/  IMAD.U32 R2, R5, 0x10000, RZ ;  /* 0x0001000005027824 */ /* 0x001fc800078e00ff */
[----:B------:R-:W-:-:S06]  /*c710*/  FMUL.FTZ R2, R2, 1 ;  /* 0x3f80000002027820 */ /* 0x000fcc0000410000 */
[----:B------:R-:W0:Y:S02]  /*c720*/  F2F.F64.F32 R2, R2 ;  /* 0x0000000200027310 */ /* 0x000e240000201800 */
[----:B0-----:R-:W-:Y:S01]  /*c730*/  STG.E.64 desc[UR36][R16.64], R2 ;  /* 0x0000000210007986 */ /* 0x001fe2000c101b24 */
[----:B------:R-:W-:Y:S05]  /*c740*/  EXIT ;  /* 0x000000000000794d */ /* 0x000fea0003800000 */
.L_x_4190:
        /* <DEDUP_REMOVED lines=12> */
[----:B0-----:R-:W-:Y:S01]  /*c810*/  STG.E.U16 desc[UR36][R16.64], R3 ;  /* 0x0000000310007986 */ /* 0x001fe2000c101524 */
[----:B------:R-:W-:Y:S05]  /*c820*/  EXIT ;  /* 0x000000000000794d */ /* 0x000fea0003800000 */
.L_x_4204:
[----:B0-----:R-:W-:Y:S01]  /*c830*/  IMAD.U32 R3, R5, 0x10000, RZ ;  /* 0x0001000005037824 */ /* 0x001fe200078e00ff */
[----:B------:R-:W-:Y:S01]  /*c840*/  BSSY.RECONVERGENT B0, `(.L_x_4205) ;  /* 0x0000013000007945 */ /* 0x000fe20003800200 */
[----:B------:R-:W-:-:S03]  /*c850*/  HFMA2 R8, -RZ, RZ, 0, 7.62939453125e-06 ;  /* 0x00000080ff087431 */ /* 0x000fc600000001ff */
        /* <DEDUP_REMOVED lines=14> */
.L_x_4207:
[----:B------:R-:W-:-:S04]  /*c940*/  SHF.R.U32.HI R3, RZ, 0x18, R3 ;  /* 0x00000018ff037819 */ /* 0x000fc80000011603 */
[----:B------:R-:W-:-:S04]  /*c950*/  LOP3.LUT R0, R0, 0x80, R3, 0xf8, !PT ;  /* 0x0000008000007812 */ /* 0x000fc800078ef803 */
[----:B------:R-:W-:-:S07]  /*c960*/  PRMT R8, R0, 0x7610, R8 ;  /* 0x0000761000087816 */ /* 0x000fce0000000008 */
.L_x_4206:
[----:B------:R-:W-:Y:S05]  /*c970*/  BSYNC.RECONVERGENT B0 ;  /* 0x0000000000007941 */ /* 0x000fea0003800200 */
.L_x_4205:
[----:B------:R-:W-:Y:S01]  /*c980*/  STG.E.U8 desc[UR36][R16.64], R8 ;  /* 0x0000000810007986 */ /* 0x000fe2000c101124 */
[----:B------:R-:W-:Y:S05]  /*c990*/  EXIT ;  /* 0x000000000000794d */ /* 0x000fea0003800000 */
.L_x_4203:
[----:B0-----:R-:W-:Y:S01]  /*c9a0*/  IMAD.U32 R3, R5, 0x10000, RZ ;  /* 0x0001000005037824 */ /* 0x001fe200078e00ff */
[----:B------:R-:W-:Y:S01]  /*c9b0*/  BSSY.RECONVERGENT B0, `(.L_x_4208) ;  /* 0x0000013000007945 */ /* 0x000fe20003800200 */
[----:B------:R-:W-:-:S03]  /*c9c0*/  MOV R8, 0x80 ;  /* 0x0000008000087802 */ /* 0x000fc60000000f00 */
        /* <DEDUP_REMOVED lines=14> */
.L_x_4210:
[----:B------:R-:W-:-:S04]  /*cab0*/  SHF.R.U32.HI R3, RZ, 0x18, R3 ;  /* 0x00000018ff037819 */ /* 0x000fc80000011603 */
[----:B------:R-:W-:-:S04]  /*cac0*/  LOP3.LUT R0, R0, 0x80, R3, 0xf8, !PT ;  /* 0x0000008000007812 */ /* 0x000fc800078ef803 */
[----:B------:R-:W-:-:S07]  /*cad0*/  PRMT R8, R0, 0x7610, R8 ;  /* 0x0000761000087816 */ /* 0x000fce0000000008 */
.L_x_4209:
[----:B------:R-:W-:Y:S05]  /*cae0*/  BSYNC.RECONVERGENT B0 ;  /* 0x0000000000007941 */ /* 0x000fea0003800200 */
.L_x_4208:
[----:B------:R-:W-:Y:S01]  /*caf0*/  STG.E.U8 desc[UR36][R16.64], R8 ;  /* 0x0000000810007986 */ /* 0x000fe2000c101124 */
[----:B------:R-:W-:Y:S05]  /*cb00*/  EXIT ;  /* 0x000000000000794d */ /* 0x000fea0003800000 */
.L_x_4202:
[----:B------:R-:W-:-:S09]  /*cb10*/  UISETP.NE.AND UP0, UPT, UR4, 0x1c, UPT ;  /* 0x0000001c0400788c */ /* 0x000fd2000bf05270 */
[----:B------:R-:W-:Y:S05]  /*cb20*/  BRA.U !UP0, `(.L_x_4211) ;  /* 0x0000000108607547 */ /* 0x000fea000b800000 */
[----:B------:R-:W-:-:S09]  /*cb30*/  UISETP.NE.AND UP0, UPT, UR4, 0x1d, UPT ;  /* 0x0000001d0400788c */ /* 0x000fd2000bf05270 */
[----:B------:R-:W-:Y:S05]  /*cb40*/  BRA.U !UP0, `(.L_x_4212) ;  /* 0x0000000108487547 */ /* 0x000fea000b800000 */
[----:B------:R-:W-:-:S09]  /*cb50*/  UISETP.NE.AND UP0, UPT, UR4, 0x2c, UPT ;  /* 0x0000002c0400788c */ /* 0x000fd2000bf05270 */
[----:B------:R-:W-:Y:S05]  /*cb60*/  BRA.U UP0, `(.L_x_4194) ;  /* 0x0000000100bc7547 */ /* 0x000fea000b800000 */
[----:B0-----:R-:W-:Y:S02]  /*cb70*/  IMAD.U32 R5, R5, 0x10000, RZ ;  /* 0x0001000005057824 */ /* 0x001fe400078e00ff */
        /* <DEDUP_REMOVED lines=15> */
.L_x_4212:
[----:B0-----:R-:W-:-:S06]  /*cc70*/  SHF.L.U32 R2, R5, 0x10, RZ ;  /* 0x0000001005027819 */ /* 0x001fcc00000006ff */
[----:B------:R-:W0:Y:S02]  /*cc80*/  F2I.U64.TRUNC R2, R2 ;  /* 0x0000000200027311 */ /* 0x000e24000020d800 */
[----:B0-----:R-:W-:Y:S01]  /*cc90*/  STG.E.64 desc[UR36][R16.64], R2 ;  /* 0x0000000210007986 */ /* 0x001fe2000c101b24 */
[----:B------:R-:W-:Y:S05]  /*cca0*/  EXIT ;  /* 0x000000000000794d */ /* 0x000fea0003800000 */
.L_x_4211:
[----:B0-----:R-:W-:-:S06]  /*ccb0*/  IMAD.U32 R5, R5, 0x10000, RZ ;  /* 0x0001000005057824 */ /* 0x001fcc00078e00ff */
[----:B------:R-:W0:Y:S02]  /*ccc0*/  F2I.FTZ.U32.TRUNC.NTZ R5, R5 ;  /* 0x0000000500057305 */ /* 0x000e24000021f000 */
[----:B0-----:R-:W-:Y:S01]  /*ccd0*/  STG.E desc[UR36][R16.64], R5 ;  /* 0x0000000510007986 */ /* 0x001fe2000c101924 */
[----:B------:R-:W-:Y:S05]  /*cce0*/  EXIT ;  /* 0x000000000000794d */ /* 0x000fea0003800000 */
.L_x_4201:
        /* <DEDUP_REMOVED lines=9> */
[----:B------:R-:W-:Y:S01]  /*cd80*/  STG.E.U8 desc[UR36][R16.64], R3 ;  /* 0x0000000310007986 */ /* 0x000fe2000c101124 */
[----:B------:R-:W-:Y:S05]  /*cd90*/  EXIT ;  /* 0x000000000000794d */ /* 0x000fea0003800000 */
.L_x_4214:
[----:B0-----:R-:W-:Y:S01]  /*cda0*/  IMAD.U32 R5, R5, 0x10000, RZ ;  /* 0x0001000005057824 */ /* 0x001fe200078e00ff */
[----:B------:R-:W-:-:S03]  /*cdb0*/  CS2R R6, SRZ ;  /* 0x0000000000067805 */ /* 0x000fc6000001ff00 */
[----:B------:R-:W-:-:S06]  /*cdc0*/  FMUL.FTZ R5, R5, 1 ;  /* 0x3f80000005057820 */ /* 0x000fcc0000410000 */
[----:B------:R-:W0:Y:S02]  /*cdd0*/  F2F.F64.F32 R4, R5 ;  /* 0x0000000500047310 */ /* 0x000e240000201800 */
[----:B0-----:R-:W-:Y:S01]  /*cde0*/  STG.E.128 desc[UR36][R16.64], R4 ;  /* 0x0000000410007986 */ /* 0x001fe2000c101d24 */
[----:B------:R-:W-:Y:S05]  /*cdf0*/  EXIT ;  /* 0x000000000000794d */ /* 0x000fea0003800000 */
.L_x_4213:
[----:B------:R-:W-:-:S09]  /*ce00*/  UISETP.NE.AND UP0, UPT, UR4, 0xf, UPT ;  /* 0x0000000f0400788c */ /* 0x000fd2000bf05270 */
[----:B------:R-:W-:Y:S05]  /*ce10*/  BRA.U !UP0, `(.L_x_4215) ;  /* 0x0000000108e87547 */ /* 0x000fea000b800000 */
[----:B------:R-:W-:-:S09]  /*ce20*/  UISETP.NE.AND UP0, UPT, UR4, 0x17, UPT ;  /* 0x000000170400788c */ /* 0x000fd2000bf05270 */
[----:B------:R-:W-:Y:S05]  /*ce30*/  BRA.U !UP0, `(.L_x_4216) ;  /* 0x0000000108907547 */ /* 0x000fea000b800000 */
[----:B------:R-:W-:-:S09]  /*ce40*/  UISETP.NE.AND UP0, UPT, UR4, 0x18, UPT ;  /* 0x000000180400788c */ /* 0x000fd2000bf05270 */
[----:B------:R-:W-:Y:S05]  /*ce50*/  BRA.U !UP0, `(.L_x_4217) ;  /* 0x0000000108447547 */ /* 0x000fea000b800000 */
.L_x_4194:
[----:B------:R-:W-:Y:S01]  /*ce60*/  MOV R0, 0x0 ;  /* 0x0000000000007802 */ /* 0x000fe20000000f00 */
[----:B------:R-:W1:Y:S01]  /*ce70*/  LDCU.64 UR4, c[0x4][0x128] ;  /* 0x01002500ff0477ac */ /* 0x000e620008000a00 */
[----:B------:R-:W-:Y:S02]  /*ce80*/  HFMA2 R8, -RZ, RZ, 0, 6.020069122314453125e-06 ;  /* 0x00000065ff087431 */ /* 0x000fe400000001ff */
[----:B------:R-:W-:Y:S01]  /*ce90*/  IMAD.MOV.U32 R12, RZ, RZ, 0x1 ;  /* 0x00000001ff0c7424 */ /* 0x000fe200078e00ff */
[----:B------:R2:W3:Y:S01]  /*cea0*/  LDC.64 R2, c[0x4][R0] ;  /* 0x0100000000027b82 */ /* 0x0004e20000000a00 */
[----:B------:R-:W4:Y:S01]  /*ceb0*/  LDCU.64 UR6, c[0x4][0x130] ;  /* 0x01002600ff0677ac */ /* 0x000f220008000a00 */
[----:B------:R-:W-:Y:S01]  /*cec0*/  MOV R13, RZ ;  /* 0x000000ff000d7202 */ /* 0x000fe20000000f00 */
[----:B------:R-:W5:Y:S01]  /*ced0*/  LDCU.64 UR8, c[0x4][0x40] ;  /* 0x01000800ff0877ac */ /* 0x000f620008000a00 */
[----:B-1----:R-:W-:Y:S01]  /*cee0*/  MOV R4, UR4 ;  /* 0x0000000400047c02 */ /* 0x002fe20008000f00 */
[----:B0-----:R-:W-:Y:S01]  /*cef0*/  IMAD.U32 R5, RZ, RZ, UR5 ;  /* 0x00000005ff057e24 */ /* 0x001fe2000f8e00ff */
[----:B----4-:R-:W-:Y:S01]  /*cf00*/  MOV R6, UR6 ;  /* 0x0000000600067c02 */ /* 0x010fe20008000f00 */
[----:B------:R-:W-:Y:S01]  /*cf10*/  IMAD.U32 R7, RZ, RZ, UR7 ;  /* 0x00000007ff077e24 */ /* 0x000fe2000f8e00ff */
[----:B-----5:R-:W-:Y:S01]  /*cf20*/  MOV R10, UR8 ;  /* 0x00000008000a7c02 */ /* 0x020fe20008000f00 */
[----:B--2---:R-:W-:-:S07]  /*cf30*/  IMAD.U32 R11, RZ, RZ, UR9 ;  /* 0x00000009ff0b7e24 */ /* 0x004fce000f8e00ff */
[----:B------:R-:W-:-:S07]  /*cf40*/  LEPC R20, `(.L_x_4218) ;  /* 0x000000001014794e */ /* 0x000fce0000000000 */
[----:B---3--:R-:W-:Y:S05]  /*cf50*/  CALL.ABS.NOINC R2 ;  /* 0x0000000002007343 */ /* 0x008fea0003c00000 */
.L_x_4218:
[----:B------:R-:W-:Y:S05]  /*cf60*/  EXIT ;  /* 0x000000000000794d */ /* 0x000fea0003800000 */
.L_x_4217:
[----:B0-----:R-:W-:Y:S01]  /*cf70*/  IMAD.U32 R5, R5, 0x10000, RZ ;  /* 0x0001000005057824 */ /* 0x001fe200078e00ff */
[----:B------:R-:W-:Y:S01]  /*cf80*/  BSSY.RECONVERGENT B0, `(.L_x_4219) ;  /* 0x000000c000007945 */ /* 0x000fe20003800200 */
[----:B------:R-:W-:-:S03]  /*cf90*/  HFMA2 R0, -RZ, RZ, 0, 7.569789886474609375e-06 ;  /* 0x0000007fff007431 */ /* 0x000fc600000001ff */
        /* <DEDUP_REMOVED lines=10> */
.L_x_4220:
[----:B------:R-:W-:Y:S05]  /*d040*/  BSYNC.RECONVERGENT B0 ;  /* 0x0000000000007941 */ /* 0x000fea0003800200 */
.L_x_4219:
[----:B------:R-:W-:-:S05]  /*d050*/  LOP3.LUT R3, R0, 0x80, R3, 0xf8, !PT ;  /* 0x0000008000037812 */ /* 0x000fca00078ef803 */
[----:B------:R-:W-:Y:S01]  /*d060*/  STG.E.U8 desc[UR36][R16.64], R3 ;  /* 0x0000000310007986 */ /* 0x000fe2000c101124 */
[----:B------:R-:W-:Y:S05]  /*d070*/  EXIT ;  /* 0x000000000000794d */ /* 0x000fea0003800000 */
.L_x_4216:
        /* <DEDUP_REMOVED lines=12> */
.L_x_4222:
[----:B------:R-:W-:Y:S02]  /*d140*/  ISETP.GT.U32.AND P0, PT, R2, 0x7f800000, PT ;  /* 0x7f8000000200780c */ /* 0x000fe40003f04070 */
[----:B------:R-:W-:-:S04]  /*d150*/  MOV R0, 0x7f ;  /* 0x0000007f00007802 */ /* 0x000fc80000000f00 */
[----:B------:R-:W-:-:S07]  /*d160*/  SEL R0, R0, 0x7c, P0 ;  /* 0x0000007c00007807 */ /* 0x000fce0000000000 */
.L_x_4223:
[----:B------:R-:W-:Y:S05]  /*d170*/  BSYNC.RECONVERGENT B0 ;  /* 0x0000000000007941 */ /* 0x000fea0003800200 */
.L_x_4221:
[----:B------:R-:W-:-:S04]  /*d180*/  SHF.R.U32.HI R3, RZ, 0x18, R3 ;  /* 0x00000018ff037819 */ /* 0x000fc80000011603 */
[----:B------:R-:W-:-:S05]  /*d190*/  LOP3.LUT R3, R0, 0x80, R3, 0xf8, !PT ;  /* 0x0000008000037812 */ /* 0x000fca00078ef803 */
[----:B------:R-:W-:Y:S01]  /*d1a0*/  STG.E.U8 desc[UR36][R16.64], R3 ;  /* 0x0000000310007986 */ /* 0x000fe2000c101124 */
[----:B------:R-:W-:Y:S05]  /*d1b0*/  EXIT ;  /* 0x000000000000794d */ /* 0x000fea0003800000 */
.L_x_4215:
[----:B0-----:R-:W-:Y:S01]  /*d1c0*/  STG.E.U16 desc[UR36][R16.64], R5 ;  /* 0x0000000510007986 */ /* 0x001fe2000c101524 */
[----:B------:R-:W-:Y:S05]  /*d1d0*/  EXIT ;  /* 0x000000000000794d */ /* 0x000fea0003800000 */
.L_x_4224:
        /* <DEDUP_REMOVED lines=10> */
.L_x_7583:


//--------------------- .text._ZN2at6native27unrolled_elementwise_kernelIZZZNS0_65_GLOBAL__N__cd49fe81_27_ActivationSoftplusKernel_cu_9e10b42f_310015softplus_kernelERNS_18TensorIteratorBaseERKN3c106ScalarES8_ENKUlvE_clEvENKUlvE2_clEvEUlNS5_8BFloat16EE_St5arrayIPcLm2EELi4E23TrivialOffsetCalculatorILi1EjESH_NS0_6memory12LoadWithCastILi1EEENSI_13StoreWithCastILi1EEEEEviT_T0_T2_T3_T4_T5_ --------------------------
	.section	.text._ZN2at6native27unrolled_elementwise_kernelIZZZNS0_65_GLOBAL__N__cd49fe81_27_ActivationSoftplusKernel_cu_9e10b42f_310015softplus_kernelERNS_18TensorIteratorBaseERKN3c106ScalarES8_ENKUlvE_clEvENKUlvE2_clEvEUlNS5_8BFloat16EE_St5arrayIPcLm2EELi4E23TrivialOffsetCalculatorILi1EjESH_NS0_6memory12LoadWithCastILi1EEENSI_13StoreWithCastILi1EEEEEviT_T0_T2_T3_T4_T5_,"ax",@progbits
	.align	128
        .global         _ZN2at6native27unrolled_elementwise_kernelIZZZNS0_65_GLOBAL__N__cd49fe81_27_ActivationSoftplusKernel_cu_9e10b42f_310015softplus_kernelERNS_18TensorIteratorBaseERKN3c106ScalarES8_ENKUlvE_clEvENKUlvE2_clEvEUlNS5_8BFloat16EE_St5arrayIPcLm2EELi4E23TrivialOffsetCalculatorILi1EjESH_NS0_6memory12LoadWithCastILi1EEENSI_13StoreWithCastILi1EEEEEviT_T0_T2_T3_T4_T5_
        .type           _ZN2at6native27unrolled_elementwise_kernelIZZZNS0_65_GLOBAL__N__cd49fe81_27_ActivationSoftplusKernel_cu_9e10b42f_310015softplus_kernelERNS_18TensorIteratorBaseERKN3c106ScalarES8_ENKUlvE_clEvENKUlvE2_clEvEUlNS5_8BFloat16EE_St5arrayIPcLm2EELi4E23TrivialOffsetCalculatorILi1EjESH_NS0_6memory12LoadWithCastILi1EEENSI_13StoreWithCastILi1EEEEEviT_T0_T2_T3_T4_T5_,@function
        .size           _ZN2at6native27unrolled_elementwise_kernelIZZZNS0_65_GLOBAL__N__cd49fe81_27_ActivationSoftplusKernel_cu_9e10b42f_310015softplus_kernelERNS_18TensorIteratorBaseERKN3c106ScalarES8_ENKUlvE_clEvENKUlvE2_clEvEUlNS5_8BFloat16EE_St5arrayIPcLm2EELi4E23TrivialOffsetCalculatorILi1EjESH_NS0_6memory12LoadWithCastILi1EEENSI_13StoreWithCastILi1EEEEEviT_T0_T2_T3_T4_T5_,(.L_x_7584 - _ZN2at6native27unrolled_elementwise_kernelIZZZNS0_65_GLOBAL__N__cd49fe81_27_ActivationSoftplusKernel_cu_9e10b42f_310015softplus_kernelERNS_18TensorIteratorBaseERKN3c106ScalarES8_ENKUlvE_clEvENKUlvE2_clEvEUlNS5_8BFloat16EE_St5arrayIPcLm2EELi4E23TrivialOffsetCalculatorILi1EjESH_NS0_6memory12LoadWithCastILi1EEENSI_13StoreWithCastILi1EEEEEviT_T0_T2_T3_T4_T5_)
        .other          _ZN2at6native27unrolled_elementwise_kernelIZZZNS0_65_GLOBAL__N__cd49fe81_27_ActivationSoftplusKernel_cu_9e10b42f_310015softplus_kernelERNS_18TensorIteratorBaseERKN3c106ScalarES8_ENKUlvE_clEvENKUlvE2_clEvEUlNS5_8BFloat16EE_St5arrayIPcLm2EELi4E23TrivialOffsetCalculatorILi1EjESH_NS0_6memory12LoadWithCastILi1EEENSI_13StoreWithCastILi1EEEEEviT_T0_T2_T3_T4_T5_,@"STO_CUDA_ENTRY STV_DEFAULT"
_ZN2at6native27unrolled_elementwise_kernelIZZZNS0_65_GLOBAL__N__cd49fe81_27_ActivationSoftplusKernel_cu_9e10b42f_310015softplus_kernelERNS_18TensorIteratorBaseERKN3c106ScalarES8_ENKUlvE_clEvENKUlvE2_clEvEUlNS5_8BFloat16EE_St5arrayIPcLm2EELi4E23TrivialOffsetCalculatorILi1EjESH_NS0_6memory12LoadWithCastILi1EEENSI_13StoreWithCastILi1EEEEEviT_T0_T2_T3_T4_T5_:
.text._ZN2at6native27unrolled_elementwise_kernelIZZZNS0_65_GLOBAL__N__cd49fe81_27_ActivationSoftplusKernel_cu_9e10b42f_310015softplus_kernelERNS_18TensorIteratorBaseERKN3c106ScalarES8_ENKUlvE_clEvENKUlvE2_clEvEUlNS5_8BFloat16EE_St5arrayIPcLm2EELi4E23TrivialOffsetCalculatorILi1EjESH_NS0_6memory12LoadWithCastILi1EEENSI_13StoreWithCastILi1EEEEEviT_T0_T2_T3_T4_T5_:
        /* <DEDUP_REMOVED lines=34> */
.L_x_4230:
[----:B------:R-:W2:Y:S02]  /*0220*/  LDG.E.U8 R4, desc[UR36][R4.64] ;  /* 0x0000002404047981 */ /* 0x000ea4000c1e1100 */
[----:B--2---:R-:W-:-:S04]  /*0230*/  I2FP.F32.U32 R0, R4 ;  /* 0x0000000400007245 */ /* 0x004fc80000201000 */
[----:B------:R-:W-:-:S04]  /*0240*/  F2FP.BF16.F32.PACK_AB R0, RZ, R0 ;  /* 0x00000000ff00723e */ /* 0x000fc800000010ff */
[----:B------:R-:W-:Y:S01]  /*0250*/  PRMT R18, R0, 0x7610, R18 ;  /* 0x0000761000127816 */ /* 0x000fe20000000012 */
[----:B------:R-:W-:Y:S06]  /*0260*/  BRA `(.L_x_4232) ;  /* 0x0000000c00c47947 */ /* 0x000fec0003800000 */
.L_x_4229:
        /* <DEDUP_REMOVED lines=11> */
.L_x_4234:
[----:B------:R-:W2:Y:S02]  /*0320*/  LDG.E R4, desc[UR36][R4.64] ;  /* 0x0000002404047981 */ /* 0x000ea4000c1e1900 */
[----:B--2---:R-:W-:-:S04]  /*0330*/  I2FP.F32.S32 R0, R4 ;  /* 0x0000000400007245 */ /* 0x004fc80000201400 */
[----:B------:R-:W-:-:S04]  /*0340*/  F2FP.BF16.F32.PACK_AB R0, RZ, R0 ;  /* 0x00000000ff00723e */ /* 0x000fc800000010ff */
[----:B------:R-:W-:Y:S01]  /*0350*/  PRMT R18, R0, 0x7610, R18 ;  /* 0x0000761000127816 */ /* 0x000fe20000000012 */
[----:B------:R-:W-:Y:S06]  /*0360*/  BRA `(.L_x_4232) ;  /* 0x0000000c00847947 */ /* 0x000fec0003800000 */
.L_x_4233:
[----:B------:R-:W2:Y:S02]  /*0370*/  LDG.E.U16 R4, desc[UR36][R4.64] ;  /* 0x0000002404047981 */ /* 0x000ea4000c1e1500 */
[----:B--2---:R-:W0:Y:S02]  /*0380*/  I2F.S16 R0, R4 ;  /* 0x0000000400007306 */ /* 0x004e240000101400 */
[----:B0-----:R-:W-:-:S04]  /*0390*/  F2FP.BF16.F32.PACK_AB R0, RZ, R0 ;  /* 0x00000000ff00723e */ /* 0x001fc800000010ff */
[----:B------:R-:W-:Y:S01]  /*03a0*/  PRMT R18, R0, 0x7610, R18 ;  /* 0x0000761000127816 */ /* 0x000fe20000000012 */
[----:B------:R-:W-:Y:S06]  /*03b0*/  BRA `(.L_x_4232) ;  /* 0x0000000c00707947 */ /* 0x000fec0003800000 */
.L_x_4228:
        /* <DEDUP_REMOVED lines=9> */
.L_x_4236:
[----:B------:R-:W2:Y:S02]  /*0450*/  LDG.E.U16 R0, desc[UR36][R4.64] ;  /* 0x0000002404007981 */ /* 0x000ea4000c1e1500 */
[----:B--2---:R-:W-:-:S05]  /*0460*/  HADD2.F32 R0, -RZ, R0.H0_H0 ;  /* 0x20000000ff007230 */ /* 0x004fca0000004100 */
[----:B------:R-:W-:-:S04]  /*0470*/  F2FP.BF16.F32.PACK_AB R0, RZ, R0 ;  /* 0x00000000ff00723e */ /* 0x000fc800000010ff */
[----:B------:R-:W-:Y:S01]  /*0480*/  PRMT R18, R0, 0x7610, R18 ;  /* 0x0000761000127816 */ /* 0x000fe20000000012 */
[----:B------:R-:W-:Y:S06]  /*0490*/  BRA `(.L_x_4232) ;  /* 0x0000000c00387947 */ /* 0x000fec0003800000 */
.L_x_4235:
        /* <DEDUP_REMOVED lines=9> */
.L_x_4238:
[----:B------:R-:W2:Y:S02]  /*0530*/  LDG.E.U16 R4, desc[UR36][R4.64] ;  /* 0x0000002404047981 */ /* 0x000ea4000c1e1500 */
[----:B--2---:R-:W-:-:S05]  /*0540*/  HADD2.F32 R0, -RZ, R4.H0_H0 ;  /* 0x20000004ff007230 */ /* 0x004fca0000004100 */
[----:B------:R-:W-:-:S04]  /*0550*/  F2FP.BF16.F32.PACK_AB R0, RZ, R0 ;  /* 0x00000000ff00723e */ /* 0x000fc800000010ff */
[----:B------:R-:W-:Y:S01]  /*0560*/  PRMT R18, R0, 0x7610, R18 ;  /* 0x0000761000127816 */ /* 0x000fe20000000012 */
[----:B------:R-:W-:Y:S06]  /*0570*/  BRA `(.L_x_4232) ;  /* 0x0000000c00007947 */ /* 0x000fec0003800000 */
.L_x_4237:
        /* <DEDUP_REMOVED lines=9> */
.L_x_4227:
        /* <DEDUP_REMOVED lines=14> */
.L_x_4241:
        /* <DEDUP_REMOVED lines=9> */
.L_x_4240:
        /* <DEDUP_REMOVED lines=27> */
.L_x_4243:
        /* <DEDUP_REMOVED lines=15> */
.L_x_4242:
[----:B------:R0:W5:Y:S01]  /*0a20*/  LDG.E.U16 R18, desc[UR36][R4.64] ;  /* 0x0000002404127981 */ /* 0x000162000c1e1500 */
[----:B------:R-:W-:Y:S05]  /*0a30*/  BRA `(.L_x_4232) ;  /* 0x0000000400d07947 */ /* 0x000fea0003800000 */
.L_x_4239:
        /* <DEDUP_REMOVED lines=13> */
.L_x_4246:
        /* <DEDUP_REMOVED lines=21> */
.L_x_4250:
[----:B------:R-:W-:Y:S05]  /*0c60*/  BSYNC.RECONVERGENT B1 ;  /* 0x0000000000017941 */ /* 0x000fea0003800200 */
.L_x_4249:
[----:B------:R-:W-:Y:S01]  /*0c70*/  IMAD.SHL.U32 R0, R0, 0x100000, RZ ;  /* 0x0010000000007824 */ /* 0x000fe200078e00ff */
[----:B------:R-:W-:-:S04]  /*0c80*/  LEA R3, R3, 0x3b800000, 0x17 ;  /* 0x3b80000003037811 */ /* 0x000fc800078eb8ff */
[----:B------:R-:W-:-:S07]  /*0c90*/  LOP3.LUT R0, R3, R0, R7, 0xfe, !PT ;  /* 0x0000000003007212 */ /* 0x000fce00078efe07 */
.L_x_4248:
[----:B------:R-:W-:Y:S05]  /*0ca0*/  BSYNC.RECONVERGENT B0 ;  /* 0x0000000000007941 */ /* 0x000fea0003800200 */
.L_x_4247:
[----:B------:R-:W-:-:S04]  /*0cb0*/  F2FP.BF16.F32.PACK_AB R0, RZ, R0 ;  /* 0x00000000ff00723e */ /* 0x000fc800000010ff */
[----:B------:R-:W-:Y:S01]  /*0cc0*/  PRMT R18, R0, 0x7610, R18 ;  /* 0x0000761000127816 */ /* 0x000fe20000000012 */
[----:B------:R-:W-:Y:S06]  /*0cd0*/  BRA `(.L_x_4232) ;  /* 0x0000000400287947 */ /* 0x000fec0003800000 */
.L_x_4245:
        /* <DEDUP_REMOVED lines=21> */
.L_x_4254:
[----:B------:R-:W-:Y:S05]  /*0e30*/  BSYNC.RECONVERGENT B1 ;  /* 0x0000000000017941 */ /* 0x000fea0003800200 */
.L_x_4253:
[----:B------:R-:W-:Y:S01]  /*0e40*/  IMAD.SHL.U32 R0, R0, 0x200000, RZ ;  /* 0x0020000000007824 */ /* 0x000fe200078e00ff */
[----:B------:R-:W-:-:S04]  /*0e50*/  LEA R3, R3, 0x37800000, 0x17 ;  /* 0x3780000003037811 */ /* 0x000fc800078eb8ff */
[----:B------:R-:W-:-:S07]  /*0e60*/  LOP3.LUT R0, R3, R0, R7, 0xfe, !PT ;  /* 0x0000000003007212 */ /* 0x000fce00078efe07 */
.L_x_4252:
[----:B------:R-:W-:Y:S05]  /*0e70*/  BSYNC.RECONVERGENT B0 ;  /* 0x0000000000007941 */ /* 0x000fea0003800200 */
.L_x_4251:
[----:B------:R-:W-:-:S04]  /*0e80*/  F2FP.BF16.F32.PACK_AB R0, RZ, R0 ;  /* 0x00000000ff00723e */ /* 0x000fc800000010ff */
[----:B------:R-:W-:Y:S01]  /*0e90*/  PRMT R18, R0, 0x7610, R18 ;  /* 0x0000761000127816 */ /* 0x000fe20000000012 */
[----:B------:R-:W-:Y:S06]  /*0ea0*/  BRA `(.L_x_4232) ;  /* 0x0000000000b47947 */ /* 0x000fec0003800000 */
.L_x_4244:
[----:B------:R-:W-:-:S09]  /*0eb0*/  UISETP.NE.AND UP0, UPT, UR4, 0x1c, UPT ;  /* 0x0000001c0400788c */ /* 0x000fd2000bf05270 */
[----:B------:R-:W-:Y:S05]  /*0ec0*/  BRA.U !UP0, `(.L_x_4255) ;  /* 0x00000001089c7547 */ /* 0x000fea000b800000 */
[----:B------:R-:W-:-:S09]  /*0ed0*/  UISETP.NE.AND UP0, UPT, UR4, 0x1d, UPT ;  /* 0x0000001d0400788c */ /* 0x000fd2000bf05270 */
[----:B------:R-:W-:Y:S05]  /*0ee0*/  BRA.U !UP0, `(.L_x_4256) ;  /* 0x0000000108807547 */ /* 0x000fea000b800000 */
[----:B------:R-:W-:-:S09]  /*0ef0*/  UISETP.NE.AND UP0, UPT, UR4, 0x2c, UPT ;  /* 0x0000002c0400788c */ /* 0x000fd2000bf05270 */
[----:B------:R-:W-:Y:S05]  /*0f00*/  BRA.U !UP0, `(.L_x_4257) ;  /* 0x0000000108487547 */ /* 0x000fea000b800000 */
.L_x_4231:
        /* <DEDUP_REMOVED lines=16> */
.L_x_4258:
[----:B------:R-:W-:Y:S01]  /*1010*/  PRMT R18, RZ, 0x7610, R18 ;  /* 0x00007610ff127816 */ /* 0x000fe20000000012 */
[----:B------:R-:W-:Y:S06]  /*1020*/  BRA `(.L_x_4232) ;  /* 0x0000000000547947 */ /* 0x000fec0003800000 */
.L_x_4257:
        /* <DEDUP_REMOVED lines=8> */
.L_x_4260:
[----:B------:R-:W-:Y:S05]  /*10b0*/  BSYNC.RECONVERGENT B0 ;  /* 0x0000000000007941 */ /* 0x000fea0003800200 */
.L_x_4259:
[----:B------:R-:W-:-:S04]  /*10c0*/  F2FP.BF16.F32.PACK_AB R0, RZ, R0 ;  /* 0x00000000ff00723e */ /* 0x000fc800000010ff */
[----:B------:R-:W-:Y:S01]  /*10d0*/  PRMT R18, R0, 0x7610, R18 ;  /* 0x0000761000127816 */ /* 0x000fe20000000012 */
[----:B------:R-:W-:Y:S06]  /*10e0*/  BRA `(.L_x_4232) ;  /* 0x0000000000247947 */ /* 0x000fec0003800000 */
.L_x_4256:
[----:B------:R-:W2:Y:S02]  /*10f0*/  LDG.E.64 R4, desc[UR36][R4.64] ;  /* 0x0000002404047981 */ /* 0x000ea4000c1e1b00 */
[----:B--2---:R-:W0:Y:S02]  /*1100*/  I2F.U64 R0, R4 ;  /* 0x0000000400007312 */ /* 0x004e240000301000 */
[----:B0-----:R-:W-:-:S04]  /*1110*/  F2FP.BF16.F32.PACK_AB R0, RZ, R0 ;  /* 0x00000000ff00723e */ /* 0x001fc800000010ff */
[----:B------:R-:W-:Y:S01]  /*1120*/  PRMT R18, R0, 0x7610, R18 ;  /* 0x0000761000127816 */ /* 0x000fe20000000012 */
[----:B------:R-:W-:Y:S06]  /*1130*/  BRA `(.L_x_4232) ;  /* 0x0000000000107947 */ /* 0x000fec0003800000 */
.L_x_4255:
[----:B------:R-:W2:Y:S02]  /*1140*/  LDG.E R4, desc[UR36][R4.64] ;  /* 0x0000002404047981 */ /* 0x000ea4000c1e1900 */
[----:B--2---:R-:W-:-:S04]  /*1150*/  I2FP.F32.U32 R0, R4 ;  /* 0x0000000400007245 */ /* 0x004fc80000201000 */
[----:B------:R-:W-:-:S04]  /*1160*/  F2FP.BF16.F32.PACK_AB R0, RZ, R0 ;  /* 0x00000000ff00723e */ /* 0x000fc800000010ff */
[----:B------:R-:W-:-:S07]  /*1170*/  PRMT R18, R0, 0x7610, R18 ;  /* 0x0000761000127816 */ /* 0x000fce0000000012 */
.L_x_4232:
[----:B------:R-:W-:-:S07]  /*1180*/  VIADD R23, R25, 0x80 ;  /* 0x0000008019177836 */ /* 0x000fce0000000000 */
.L_x_4226:
[----:B------:R-:W-:Y:S05]  /*1190*/  BSYNC.RECONVERGENT B6 ;  /* 0x0000000000067941 */ /* 0x000fea0003800200 */
.L_x_4225:
[----:B------:R-:W-:Y:S01]  /*11a0*/  ISETP.GE.AND P0, PT, R23, R16, PT ;  /* 0x000000101700720c */ /* 0x000fe20003f06270 */
[----:B------:R-:W-:Y:S01]  /*11b0*/  BSSY.RECONVERGENT B6, `(.L_x_4261) ;  /* 0x0000110000067945 */ /* 0x000fe20003800200 */
[----:B------:R-:W-:-:S11]  /*11c0*/  PRMT R17, RZ, 0x7610, R17 ;  /* 0x00007610ff117816 */ /* 0x000fd60000000011 */
        /* <DEDUP_REMOVED lines=23> */
.L_x_4266:
[----:B------:R-:W2:Y:S02]  /*1340*/  LDG.E.U8 R4, desc[UR36][R4.64] ;  /* 0x0000002404047981 */ /* 0x000ea4000c1e1100 */
[----:B--2---:R-:W-:-:S04]  /*1350*/  I2FP.F32.U32 R0, R4 ;  /* 0x0000000400007245 */ /* 0x004fc80000201000 */
[----:B------:R-:W-:-:S04]  /*1360*/  F2FP.BF16.F32.PACK_AB R0, RZ, R0 ;  /* 0x00000000ff00723e */ /* 0x000fc800000010ff */
[----:B------:R-:W-:Y:S01]  /*1370*/  PRMT R17, R0, 0x7610, R17 ;  /* 0x0000761000117816 */ /* 0x000fe20000000011 */
[----:B------:R-:W-:Y:S06]  /*1380*/  BRA `(.L_x_4268) ;  /* 0x0000000c00c47947 */ /* 0x000fec0003800000 */
.L_x_4265:
        /* <DEDUP_REMOVED lines=11> */
.L_x_4270:
[----:B------:R-:W2:Y:S02]  /*1440*/  LDG.E R4, desc[UR36][R4.64] ;  /* 0x0000002404047981 */ /* 0x000ea4000c1e1900 */
[----:B--2---:R-:W-:-:S04]  /*1450*/  I2FP.F32.S32 R0, R4 ;  /* 0x0000000400007245 */ /* 0x004fc80000201400 */
[----:B------:R-:W-:-:S04]  /*1460*/  F2FP.BF16.F32.PACK_AB R0, RZ, R0 ;  /* 0x00000000ff00723e */ /* 0x000fc800000010ff */
[----:B------:R-:W-:Y:S01]  /*1470*/  PRMT R17, R0, 0x7610, R17 ;  /* 0x0000761000117816 */ /* 0x000fe20000000011 */
[----:B------:R-:W-:Y:S06]  /*1480*/  BRA `(.L_x_4268) ;  /* 0x0000000c00847947 */ /* 0x000fec0003800000 */
.L_x_4269:
[----:B------:R-:W2:Y:S02]  /*1490*/  LDG.E.U16 R4, desc[UR36][R4.64] ;  /* 0x0000002404047981 */ /* 0x000ea4000c1e1500 */
[----:B--2---:R-:W0:Y:S02]  /*14a0*/  I2F.S16 R0, R4 ;  /* 0x0000000400007306 */ /* 0x004e240000101400 */
[----:B0-----:R-:W-:-:S04]  /*14b0*/  F2FP.BF16.F32.PACK_AB R0, RZ, R0 ;  /* 0x00000000ff00723e */ /* 0x001fc800000010ff */
[----:B------:R-:W-:Y:S01]  /*14c0*/  PRMT R17, R0, 0x7610, R17 ;  /* 0x0000761000117816 */ /* 0x000fe20000000011 */
[----:B------:R-:W-:Y:S06]  /*14d0*/  BRA `(.L_x_4268) ;  /* 0x0000000c00707947 */ /* 0x000fec0003800000 */
.L_x_4264:
        /* <DEDUP_REMOVED lines=9> */
.L_x_4272:
[----:B------:R-:W2:Y:S02]  /*1570*/  LDG.E.U16 R0, desc[UR36][R4.64] ;  /* 0x0000002404007981 */ /* 0x000ea4000c1e1500 */
[----:B--2---:R-:W-:-:S05]  /*1580*/  HADD2.F32 R0, -RZ, R0.H0_H0 ;  /* 0x20000000ff007230 */ /* 0x004fca0000004100 */
[----:B------:R-:W-:-:S04]  /*1590*/  F2FP.BF16.F32.PACK_AB R0, RZ, R0 ;  /* 0x00000000ff00723e */ /* 0x000fc800000010ff */
[----:B------:R-:W-:Y:S01]  /*15a0*/  PRMT R17, R0, 0x7610, R17 ;  /* 0x0000761000117816 */ /* 0x000fe20000000011 */
[----:B------:R-:W-:Y:S06]  /*15b0*/  BRA `(.L_x_4268) ;  /* 0x0000000c00387947 */ /* 0x000fec0003800000 */
.L_x_4271:
        /* <DEDUP_REMOVED lines=9> */
.L_x_4274:
[----:B------:R-:W2:Y:S02]  /*1650*/  LDG.E.U16 R4, desc[UR36][R4.64] ;  /* 0x0000002404047981 */ /* 0x000ea4000c1e1500 */
[----:B--2---:R-:W-:-:S05]  /*1660*/  HADD2.F32 R0, -RZ, R4.H0_H0 ;  /* 0x20000004ff007230 */ /* 0x004fca0000004100 */
[----:B------:R-:W-:-:S04]  /*1670*/  F2FP.BF16.F32.PACK_AB R0, RZ, R0 ;  /* 0x00000000ff00723e */ /* 0x000fc800000010ff */
[----:B------:R-:W-:Y:S01]  /*1680*/  PRMT R17, R0, 0x7610, R17 ;  /* 0x0000761000117816 */ /* 0x000fe20000000011 */
[----:B------:R-:W-:Y:S06]  /*1690*/  BRA `(.L_x_4268) ;  /* 0x0000000c00007947 */ /* 0x000fec0003800000 */
.L_x_4273:
        /* <DEDUP_REMOVED lines=9> */
.L_x_4263:
        /* <DEDUP_REMOVED lines=14> */
.L_x_4277:
        /* <DEDUP_REMOVED lines=9> */
.L_x_4276:
        /* <DEDUP_REMOVED lines=27> */
.L_x_4279:
        /* <DEDUP_REMOVED lines=15> */
.L_x_4278:
[----:B------:R0:W5:Y:S01]  /*1b40*/  LDG.E.U16 R17, desc[UR36][R4.64] ;  /* 0x0000002404117981 */ /* 0x000162000c1e1500 */
[----:B------:R-:W-:Y:S05]  /*1b50*/  BRA `(.L_x_4268) ;  /* 0x0000000400d07947 */ /* 0x000fea0003800000 */
.L_x_4275:
        /* <DEDUP_REMOVED lines=13> */
.L_x_4282:
        /* <DEDUP_REMOVED lines=21> */
.L_x_4286:
[----:B------:R-:W-:Y:S05]  /*1d80*/  BSYNC.RECONVERGENT B1 ;  /* 0x0000000000017941 */ /* 0x000fea0003800200 */
.L_x_4285:
[----:B------:R-:W-:Y:S01]  /*1d90*/  IMAD.SHL.U32 R0, R0, 0x100000, RZ ;  /* 0x0010000000007824 */ /* 0x000fe200078e00ff */
[----:B------:R-:W-:-:S04]  /*1da0*/  LEA R3, R3, 0x3b800000, 0x17 ;  /* 0x3b80000003037811 */ /* 0x000fc800078eb8ff */
[----:B------:R-:W-:-:S07]  /*1db0*/  LOP3.LUT R0, R3, R0, R7, 0xfe, !PT ;  /* 0x0000000003007212 */ /* 0x000fce00078efe07 */
.L_x_4284:
[----:B------:R-:W-:Y:S05]  /*1dc0*/  BSYNC.RECONVERGENT B0 ;  /* 0x0000000000007941 */ /* 0x000fea0003800200 */
.L_x_4283:
[----:B------:R-:W-:-:S04]  /*1dd0*/  F2FP.BF16.F32.PACK_AB R0, RZ, R0 ;  /* 0x00000000ff00723e */ /* 0x000fc800000010ff */
[----:B------:R-:W-:Y:S01]  /*1de0*/  PRMT R17, R0, 0x7610, R17 ;  /* 0x0000761000117816 */ /* 0x000fe20000000011 */
[----:B------:R-:W-:Y:S06]  /*1df0*/  BRA `(.L_x_4268) ;  /* 0x0000000400287947 */ /* 0x000fec0003800000 */
.L_x_4281:
        /* <DEDUP_REMOVED lines=21> */
.L_x_4290:
[----:B------:R-:W-:Y:S05]  /*1f50*/  BSYNC.RECONVERGENT B1 ;  /* 0x0000000000017941 */ /* 0x000fea0003800200 */
.L_x_4289:
[----:B------:R-:W-:Y:S01]  /*1f60*/  IMAD.SHL.U32 R0, R0, 0x200000, RZ ;  /* 0x0020000000007824 */ /* 0x000fe200078e00ff */
[----:B------:R-:W-:-:S04]  /*1f70*/  LEA R3, R3, 0x37800000, 0x17 ;  /* 0x3780000003037811 */ /* 0x000fc800078eb8ff */
[----:B------:R-:W-:-:S07]  /*1f80*/  LOP3.LUT R0, R3, R0, R7, 0xfe, !PT ;  /* 0x0000000003007212 */ /* 0x000fce00078efe07 */
.L_x_4288:
[----:B------:R-:W-:Y:S05]  /*1f90*/  BSYNC.RECONVERGENT B0 ;  /* 0x0000000000007941 */ /* 0x000fea0003800200 */
.L_x_4287:
[----:B------:R-:W-:-:S04]  /*1fa0*/  F2FP.BF16.F32.PACK_AB R0, RZ, R0 ;  /* 0x00000000ff00723e */ /* 0x000fc800000010ff */
[----:B------:R-:W-:Y:S01]  /*1fb0*/  PRMT R17, R0, 0x7610, R17 ;  /* 0x0000761000117816 */ /* 0x000fe20000000011 */
[----:B------:R-:W-:Y:S06]  /*1fc0*/  BRA `(.L_x_4268) ;  /* 0x0000000000b47947 */ /* 0x000fec0003800000 */
.L_x_4280:
        /* <DEDUP_REMOVED lines=14> */
.L_x_4294:
[----:B------:R-:W-:Y:S05]  /*20b0*/  BSYNC.RECONVERGENT B0 ;  /* 0x0000000000007941 */ /* 0x000fea0003800200 */
.L_x_4293:
[----:B------:R-:W-:-:S04]  /*20c0*/  F2FP.BF16.F32.PACK_AB R0, RZ, R0 ;  /* 0x00000000ff00723e */ /* 0x000fc800000010ff */
[----:B------:R-:W-:Y:S01]  /*20d0*/  PRMT R17, R0, 0x7610, R17 ;  /* 0x0000761000117816 */ /* 0x000fe20000000011 */
[----:B------:R-:W-:Y:S06]  /*20e0*/  BRA `(.L_x_4268) ;  /* 0x00000000006c7947 */ /* 0x000fec0003800000 */
.L_x_4267:
        /* <DEDUP_REMOVED lines=16> */
.L_x_4295:
[----:B------:R-:W-:Y:S01]  /*21f0*/  PRMT R17, RZ, 0x7610, R17 ;  /* 0x00007610ff117816 */ /* 0x000fe20000000011 */
[----:B------:R-:W-:Y:S06]  /*2200*/  BRA `(.L_x_4268) ;  /* 0x0000000000247947 */ /* 0x000fec0003800000 */
.L_x_4292:
[----:B------:R-:W2:Y:S02]  /*2210*/  LDG.E.64 R4, desc[UR36][R4.64] ;  /* 0x0000002404047981 */ /* 0x000ea4000c1e1b00 */
[----:B--2---:R-:W0:Y:S02]  /*2220*/  I2F.U64 R0, R4 ;  /* 0x0000000400007312 */ /* 0x004e240000301000 */
[----:B0-----:R-:W-:-:S04]  /*2230*/  F2FP.BF16.F32.PACK_AB R0, RZ, R0 ;  /* 0x00000000ff00723e */ /* 0x001fc800000010ff */
[----:B------:R-:W-:Y:S01]  /*2240*/  PRMT R17, R0, 0x7610, R17 ;  /* 0x0000761000117816 */ /* 0x000fe20000000011 */
[----:B------:R-:W-:Y:S06]  /*2250*/  BRA `(.L_x_4268) ;  /* 0x0000000000107947 */ /* 0x000fec0003800000 */
.L_x_4291:
[----:B------:R-:W2:Y:S02]  /*2260*/  LDG.E R4, desc[UR36][R4.64] ;  /* 0x0000002404047981 */ /* 0x000ea4000c1e1900 */
[----:B--2---:R-:W-:-:S04]  /*2270*/  I2FP.F32.U32 R0, R4 ;  /* 0x0000000400007245 */ /* 0x004fc80000201000 */
[----:B------:R-:W-:-:S04]  /*2280*/  F2FP.BF16.F32.PACK_AB R0, RZ, R0 ;  /* 0x00000000ff00723e */ /* 0x000fc800000010ff */
[----:B------:R-:W-:-:S07]  /*2290*/  PRMT R17, R0, 0x7610, R17 ;  /* 0x0000761000117816 */ /* 0x000fce0000000011 */
.L_x_4268:
[----:B------:R-:W-:-:S07]  /*22a0*/  VIADD R23, R23, 0x80 ;  /* 0x0000008017177836 */ /* 0x000fce0000000000 */
.L_x_4262:
[----:B------:R-:W-:Y:S05]  /*22b0*/  BSYNC.RECONVERGENT B6 ;  /* 0x0000000000067941 */ /* 0x000fea0003800200 */
.L_x_4261:
        /* <DEDUP_REMOVED lines=26> */
.L_x_4301:
[----:B------:R-:W2:Y:S02]  /*2460*/  LDG.E.U8 R4, desc[UR36][R4.64] ;  /* 0x0000002404047981 */ /* 0x000ea4000c1e1100 */
[----:B--2---:R-:W-:-:S04]  /*2470*/  I2FP.F32.U32 R0, R4 ;  /* 0x0000000400007245 */ /* 0x004fc80000201000 */
[----:B------:R-:W-:-:S04]  /*2480*/  F2FP.BF16.F32.PACK_AB R0, RZ, R0 ;  /* 0x00000000ff00723e */ /* 0x000fc800000010ff */
[----:B------:R-:W-:Y:S01]  /*2490*/  PRMT R19, R0, 0x7610, R19 ;  /* 0x0000761000137816 */ /* 0x000fe20000000013 */
[----:B------:R-:W-:Y:S06]  /*24a0*/  BRA `(.L_x_4303) ;  /* 0x0000000c00c47947 */ /* 0x000fec0003800000 */
.L_x_4300:
        /* <DEDUP_REMOVED lines=11> */
.L_x_4305:
[----:B------:R-:W2:Y:S02]  /*2560*/  LDG.E R4, desc[UR36][R4.64] ;  /* 0x0000002404047981 */ /* 0x000ea4000c1e1900 */
[----:B--2---:R-:W-:-:S04]  /*2570*/  I2FP.F32.S32 R0, R4 ;  /* 0x0000000400007245 */ /* 0x004fc80000201400 */
[----:B------:R-:W-:-:S04]  /*2580*/  F2FP.BF16.F32.PACK_AB R0, RZ, R0 ;  /* 0x00000000ff00723e */ /* 0x000fc800000010ff */
[----:B------:R-:W-:Y:S01]  /*2590*/  PRMT R19, R0, 0x7610, R19 ;  /* 0x0000761000137816 */ /* 0x000fe20000000013 */
[----:B------:R-:W-:Y:S06]  /*25a0*/  BRA `(.L_x_4303) ;  /* 0x0000000c00847947 */ /* 0x000fec0003800000 */
.L_x_4304:
[----:B------:R-:W2:Y:S02]  /*25b0*/  LDG.E.U16 R4, desc[UR36][R4.64] ;  /* 0x0000002404047981 */ /* 0x000ea4000c1e1500 */
[----:B--2---:R-:W0:Y:S02]  /*25c0*/  I2F.S16 R0, R4 ;  /* 0x0000000400007306 */ /* 0x004e240000101400 */
[----:B0-----:R-:W-:-:S04]  /*25d0*/  F2FP.BF16.F32.PACK_AB R0, RZ, R0 ;  /* 0x00000000ff00723e */ /* 0x001fc800000010ff */
[----:B------:R-:W-:Y:S01]  /*25e0*/  PRMT R19, R0, 0x7610, R19 ;  /* 0x0000761000137816 */ /* 0x000fe20000000013 */
[----:B------:R-:W-:Y:S06]  /*25f0*/  BRA `(.L_x_4303) ;  /* 0x0000000c00707947 */ /* 0x000fec0003800000 */
.L_x_4299:
        /* <DEDUP_REMOVED lines=9> */
.L_x_4307:
[----:B------:R-:W2:Y:S02]  /*2690*/  LDG.E.U16 R0, desc[UR36][R4.64] ;  /* 0x0000002404007981 */ /* 0x000ea4000c1e1500 */
[----:B--2---:R-:W-:-:S05]  /*26a0*/  HADD2.F32 R0, -RZ, R0.H0_H0 ;  /* 0x20000000ff007230 */ /* 0x004fca0000004100 */
[----:B------:R-:W-:-:S04]  /*26b0*/  F2FP.BF16.F32.PACK_AB R0, RZ, R0 ;  /* 0x00000000ff00723e */ /* 0x000fc800000010ff */
[----:B------:R-:W-:Y:S01]  /*26c0*/  PRMT R19, R0, 0x7610, R19 ;  /* 0x0000761000137816 */ /* 0x000fe20000000013 */
[----:B------:R-:W-:Y:S06]  /*26d0*/  BRA `(.L_x_4303) ;  /* 0x0000000c00387947 */ /* 0x000fec0003800000 */
.L_x_4306:
        /* <DEDUP_REMOVED lines=9> */
.L_x_4309:
[----:B------:R-:W2:Y:S02]  /*2770*/  LDG.E.U16 R4, desc[UR36][R4.64] ;  /* 0x0000002404047981 */ /* 0x000ea4000c1e1500 */
[----:B--2---:R-:W-:-:S05]  /*2780*/  HADD2.F32 R0, -RZ, R4.H0_H0 ;  /* 0x20000004ff007230 */ /* 0x004fca0000004100 */
[----:B------:R-:W-:-:S04]  /*2790*/  F2FP.BF16.F32.PACK_AB R0, RZ, R0 ;  /* 0x00000000ff00723e */ /* 0x000fc800000010ff */
[----:B------:R-:W-:Y:S01]  /*27a0*/  PRMT R19, R0, 0x7610, R19 ;  /* 0x0000761000137816 */ /* 0x000fe20000000013 */
[----:B------:R-:W-:Y:S06]  /*27b0*/  BRA `(.L_x_4303) ;  /* 0x0000000c00007947 */ /* 0x000fec0003800000 */
.L_x_4308:
        /* <DEDUP_REMOVED lines=9> */
.L_x_4298:
        /* <DEDUP_REMOVED lines=14> */
.L_x_4312:
        /* <DEDUP_REMOVED lines=9> */
.L_x_4311:
        /* <DEDUP_REMOVED lines=27> */
.L_x_4314:
        /* <DEDUP_REMOVED lines=15> */
.L_x_4313:
[----:B------:R0:W5:Y:S01]  /*2c60*/  LDG.E.U16 R19, desc[UR36][R4.64] ;  /* 0x0000002404137981 */ /* 0x000162000c1e1500 */
[----:B------:R-:W-:Y:S05]  /*2c70*/  BRA `(.L_x_4303) ;  /* 0x0000000400d07947 */ /* 0x000fea0003800000 */
.L_x_4310:
        /* <DEDUP_REMOVED lines=13> */
.L_x_4317:
        /* <DEDUP_REMOVED lines=21> */
.L_x_4321:
[----:B------:R-:W-:Y:S05]  /*2ea0*/  BSYNC.RECONVERGENT B1 ;  /* 0x0000000000017941 */ /* 0x000fea0003800200 */
.L_x_4320:
[----:B------:R-:W-:Y:S01]  /*2eb0*/  IMAD.SHL.U32 R0, R0, 0x100000, RZ ;  /* 0x0010000000007824 */ /* 0x000fe200078e00ff */
[----:B------:R-:W-:-:S04]  /*2ec0*/  LEA R3, R3, 0x3b800000, 0x17 ;  /* 0x3b80000003037811 */ /* 0x000fc800078eb8ff */
[----:B------:R-:W-:-:S07]  /*2ed0*/  LOP3.LUT R0, R3, R0, R7, 0xfe, !PT ;  /* 0x0000000003007212 */ /* 0x000fce00078efe07 */
.L_x_4319:
[----:B------:R-:W-:Y:S05]  /*2ee0*/  BSYNC.RECONVERGENT B0 ;  /* 0x0000000000007941 */ /* 0x000fea0003800200 */
.L_x_4318:
[----:B------:R-:W-:-:S04]  /*2ef0*/  F2FP.BF16.F32.PACK_AB R0, RZ, R0 ;  /* 0x00000000ff00723e */ /* 0x000fc800000010ff */
[----:B------:R-:W-:Y:S01]  /*2f00*/  PRMT R19, R0, 0x7610, R19 ;  /* 0x0000761000137816 */ /* 0x000fe20000000013 */
[----:B------:R-:W-:Y:S06]  /*2f10*/  BRA `(.L_x_4303) ;  /* 0x0000000400287947 */ /* 0x000fec0003800000 */
.L_x_4316:
        /* <DEDUP_REMOVED lines=21> */
.L_x_4325:
[----:B------:R-:W-:Y:S05]  /*3070*/  BSYNC.RECONVERGENT B1 ;  /* 0x0000000000017941 */ /* 0x000fea0003800200 */
.L_x_4324:
[----:B------:R-:W-:Y:S01]  /*3080*/  IMAD.SHL.U32 R0, R0, 0x200000, RZ ;  /* 0x0020000000007824 */ /* 0x000fe200078e00ff */
[----:B------:R-:W-:-:S04]  /*3090*/  LEA R3, R3, 0x37800000, 0x17 ;  /* 0x3780000003037811 */ /* 0x000fc800078eb8ff */
[----:B------:R-:W-:-:S07]  /*30a0*/  LOP3.LUT R0, R3, R0, R7, 0xfe, !PT ;  /* 0x0000000003007212 */ /* 0x000fce00078efe07 */
.L_x_4323:
[----:B------:R-:W-:Y:S05]  /*30b0*/  BSYNC.RECONVERGENT B0 ;  /* 0x0000000000007941 */ /* 0x000fea0003800200 */
.L_x_4322:
[----:B------:R-:W-:-:S04]  /*30c0*/  F2FP.BF16.F32.PACK_AB R0, RZ, R0 ;  /* 0x00000000ff00723e */ /* 0x000fc800000010ff */
[----:B------:R-:W-:Y:S01]  /*30d0*/  PRMT R19, R0, 0x7610, R19 ;  /* 0x0000761000137816 */ /* 0x000fe20000000013 */
[----:B------:R-:W-:Y:S06]  /*30e0*/  BRA `(.L_x_4303) ;  /* 0x0000000000b47947 */ /* 0x000fec0003800000 */
.L_x_4315:
        /* <DEDUP_REMOVED lines=14> */
.L_x_4329:
[----:B------:R-:W-:Y:S05]  /*31d0*/  BSYNC.RECONVERGENT B0 ;  /* 0x0000000000007941 */ /* 0x000fea0003800200 */
.L_x_4328:
[----:B------:R-:W-:-:S04]  /*31e0*/  F2FP.BF16.F32.PACK_AB R0, RZ, R0 ;  /* 0x00000000ff00723e */ /* 0x000fc800000010ff */
[----:B------:R-:W-:Y:S01]  /*31f0*/  PRMT R19, R0, 0x7610, R19 ;  /* 0x0000761000137816 */ /* 0x000fe20000000013 */
[----:B------:R-:W-:Y:S06]  /*3200*/  BRA `(.L_x_4303) ;  /* 0x00000000006c7947 */ /* 0x000fec0003800000 */
.L_x_4302:
        /* <DEDUP_REMOVED lines=16> */
.L_x_4330:
[----:B------:R-:W-:Y:S01]  /*3310*/  PRMT R19, RZ, 0x7610, R19 ;  /* 0x00007610ff137816 */ /* 0x000fe20000000013 */
[----:B------:R-:W-:Y:S06]  /*3320*/  BRA `(.L_x_4303) ;  /* 0x0000000000247947 */ /* 0x000fec0003800000 */
.L_x_4327:
[----:B------:R-:W2:Y:S02]  /*3330*/  LDG.E.64 R4, desc[UR36][R4.64] ;  /* 0x0000002404047981 */ /* 0x000ea4000c1e1b00 */
[----:B--2---:R-:W0:Y:S02]  /*3340*/  I2F.U64 R0, R4 ;  /* 0x0000000400007312 */ /* 0x004e240000301000 */
[----:B0-----:R-:W-:-:S04]  /*3350*/  F2FP.BF16.F32.PACK_AB R0, RZ, R0 ;  /* 0x00000000ff00723e */ /* 0x001fc800000010ff */
[----:B------:R-:W-:Y:S01]  /*3360*/  PRMT R19, R0, 0x7610, R19 ;  /* 0x0000761000137816 */ /* 0x000fe20000000013 */
[----:B------:R-:W-:Y:S06]  /*3370*/  BRA `(.L_x_4303) ;  /* 0x0000000000107947 */ /* 0x000fec0003800000 */
.L_x_4326:
[----:B------:R-:W2:Y:S02]  /*3380*/  LDG.E R4, desc[UR36][R4.64] ;  /* 0x0000002404047981 */ /* 0x000ea4000c1e1900 */
[----:B--2---:R-:W-:-:S04]  /*3390*/  I2FP.F32.U32 R0, R4 ;  /* 0x0000000400007245 */ /* 0x004fc80000201000 */
[----:B------:R-:W-:-:S04]  /*33a0*/  F2FP.BF16.F32.PACK_AB R0, RZ, R0 ;  /* 0x00000000ff00723e */ /* 0x000fc800000010ff */
[----:B------:R-:W-:-:S07]  /*33b0*/  PRMT R19, R0, 0x7610, R19 ;  /* 0x0000761000137816 */ /* 0x000fce0000000013 */
.L_x_4303:
[----:B------:R-:W-:-:S07]  /*33c0*/  VIADD R23, R23, 0x80 ;  /* 0x0000008017177836 */ /* 0x000fce0000000000 */
.L_x_4297:
[----:B------:R-:W-:Y:S05]  /*33d0*/  BSYNC.RECONVERGENT B6 ;  /* 0x0000000000067941 */ /* 0x000fea0003800200 */
.L_x_4296:
        /* <DEDUP_REMOVED lines=25> */
.L_x_4336:
[----:B------:R-:W2:Y:S02]  /*3570*/  LDG.E.U8 R4, desc[UR36][R4.64] ;  /* 0x0000002404047981 */ /* 0x000ea4000c1e1100 */
[----:B--2---:R-:W-:-:S04]  /*3580*/  I2FP.F32.U32 R0, R4 ;  /* 0x0000000400007245 */ /* 0x004fc80000201000 */
[----:B------:R-:W-:Y:S01]  /*3590*/  F2FP.BF16.F32.PACK_AB R0, RZ, R0 ;  /* 0x00000000ff00723e */ /* 0x000fe200000010ff */
[----:B------:R-:W-:Y:S06]  /*35a0*/  BRA `(.L_x_4332) ;  /* 0x0000000c00887947 */ /* 0x000fec0003800000 */
.L_x_4335:
        /* <DEDUP_REMOVED lines=10> */
.L_x_4339:
[----:B------:R-:W2:Y:S02]  /*3650*/  LDG.E R4, desc[UR36][R4.64] ;  /* 0x0000002404047981 */ /* 0x000ea4000c1e1900 */
[----:B--2---:R-:W-:-:S04]  /*3660*/  I2FP.F32.S32 R0, R4 ;  /* 0x0000000400007245 */ /* 0x004fc80000201400 */
[----:B------:R-:W-:Y:S01]  /*3670*/  F2FP.BF16.F32.PACK_AB R0, RZ, R0 ;  /* 0x00000000ff00723e */ /* 0x000fe200000010ff */
[----:B------:R-:W-:Y:S06]  /*3680*/  BRA `(.L_x_4332) ;  /* 0x0000000c00507947 */ /* 0x000fec0003800000 */
.L_x_4338:
[----:B------:R-:W2:Y:S02]  /*3690*/  LDG.E.U16 R4, desc[UR36][R4.64] ;  /* 0x0000002404047981 */ /* 0x000ea4000c1e1500 */
[----:B--2---:R-:W0:Y:S02]  /*36a0*/  I2F.S16 R0, R4 ;  /* 0x0000000400007306 */ /* 0x004e240000101400 */
[----:B0-----:R-:W-:Y:S01]  /*36b0*/  F2FP.BF16.F32.PACK_AB R0, RZ, R0 ;  /* 0x00000000ff00723e */ /* 0x001fe200000010ff */
[----:B------:R-:W-:Y:S06]  /*36c0*/  BRA `(.L_x_4332) ;  /* 0x0000000c00407947 */ /* 0x000fec0003800000 */
.L_x_4334:
        /* <DEDUP_REMOVED lines=9> */
.L_x_4341:
[----:B------:R-:W2:Y:S02]  /*3760*/  LDG.E.U16 R0, desc[UR36][R4.64] ;  /* 0x0000002404007981 */ /* 0x000ea4000c1e1500 */
[----:B--2---:R-:W-:-:S05]  /*3770*/  HADD2.F32 R0, -RZ, R0.H0_H0 ;  /* 0x20000000ff007230 */ /* 0x004fca0000004100 */
[----:B------:R-:W-:Y:S01]  /*3780*/  F2FP.BF16.F32.PACK_AB R0, RZ, R0 ;  /* 0x00000000ff00723e */ /* 0x000fe200000010ff */
[----:B------:R-:W-:Y:S06]  /*3790*/  BRA `(.L_x_4332) ;  /* 0x0000000c000c7947 */ /* 0x000fec0003800000 */
.L_x_4340:
        /* <DEDUP_REMOVED lines=9> */
.L_x_4343:
[----:B------:R-:W2:Y:S02]  /*3830*/  LDG.E.U16 R4, desc[UR36][R4.64] ;  /* 0x0000002404047981 */ /* 0x000ea4000c1e1500 */
[----:B--2---:R-:W-:-:S05]  /*3840*/  HADD2.F32 R0, -RZ, R4.H0_H0 ;  /* 0x20000004ff007230 */ /* 0x004fca0000004100 */
[----:B------:R-:W-:Y:S01]  /*3850*/  F2FP.BF16.F32.PACK_AB R0, RZ, R0 ;  /* 0x00000000ff00723e */ /* 0x000fe200000010ff */
[----:B------:R-:W-:Y:S06]  /*3860*/  BRA `(.L_x_4332) ;  /* 0x0000000800d87947 */ /* 0x000fec0003800000 */
.L_x_4342:
        /* <DEDUP_REMOVED lines=8> */
.L_x_4333:
        /* <DEDUP_REMOVED lines=13> */
.L_x_4346:
        /* <DEDUP_REMOVED lines=8> */
.L_x_4345:
        /* <DEDUP_REMOVED lines=27> */
.L_x_4348:
        /* <DEDUP_REMOVED lines=14> */
.L_x_4347:
[----:B------:R1:W5:Y:S01]  /*3cd0*/  LDG.E.U16 R0, desc[UR36][R4.64] ;  /* 0x0000002404007981 */ /* 0x000362000c1e1500 */
[----:B------:R-:W-:Y:S05]  /*3ce0*/  BRA `(.L_x_4332) ;  /* 0x0000000400b87947 */ /* 0x000fea0003800000 */
.L_x_4344:
        /* <DEDUP_REMOVED lines=12> */
.L_x_4351:
        /* <DEDUP_REMOVED lines=21> */
.L_x_4355:
[----:B------:R-:W-:Y:S05]  /*3f00*/  BSYNC.RECONVERGENT B1 ;  /* 0x0000000000017941 */ /* 0x000fea0003800200 */
.L_x_4354:
[----:B------:R-:W-:Y:S01]  /*3f10*/  IMAD.SHL.U32 R0, R0, 0x100000, RZ ;  /* 0x0010000000007824 */ /* 0x000fe200078e00ff */
[----:B------:R-:W-:-:S04]  /*3f20*/  LEA R3, R3, 0x3b800000, 0x17 ;  /* 0x3b80000003037811 */ /* 0x000fc800078eb8ff */
[----:B------:R-:W-:-:S07]  /*3f30*/  LOP3.LUT R0, R3, R0, R7, 0xfe, !PT ;  /* 0x0000000003007212 */ /* 0x000fce00078efe07 */
.L_x_4353:
[----:B------:R-:W-:Y:S05]  /*3f40*/  BSYNC.RECONVERGENT B0 ;  /* 0x0000000000007941 */ /* 0x000fea0003800200 */
.L_x_4352:
[----:B------:R-:W-:Y:S01]  /*3f50*/  F2FP.BF16.F32.PACK_AB R0, RZ, R0 ;  /* 0x00000000ff00723e */ /* 0x000fe200000010ff */
[----:B------:R-:W-:Y:S06]  /*3f60*/  BRA `(.L_x_4332) ;  /* 0x0000000400187947 */ /* 0x000fec0003800000 */
.L_x_4350:
        /* <DEDUP_REMOVED lines=21> */
.L_x_4359:
[----:B------:R-:W-:Y:S05]  /*40c0*/  BSYNC.RECONVERGENT B1 ;  /* 0x0000000000017941 */ /* 0x000fea0003800200 */
.L_x_4358:
[----:B------:R-:W-:Y:S01]  /*40d0*/  IMAD.SHL.U32 R0, R0, 0x200000, RZ ;  /* 0x0020000000007824 */ /* 0x000fe200078e00ff */
[----:B------:R-:W-:-:S04]  /*40e0*/  LEA R3, R3, 0x37800000, 0x17 ;  /* 0x3780000003037811 */ /* 0x000fc800078eb8ff */
[----:B------:R-:W-:-:S07]  /*40f0*/  LOP3.LUT R0, R3, R0, R7, 0xfe, !PT ;  /* 0x0000000003007212 */ /* 0x000fce00078efe07 */
.L_x_4357:
[----:B------:R-:W-:Y:S05]  /*4100*/  BSYNC.RECONVERGENT B0 ;  /* 0x0000000000007941 */ /* 0x000fea0003800200 */
.L_x_4356:
[----:B------:R-:W-:Y:S01]  /*4110*/  F2FP.BF16.F32.PACK_AB R0, RZ, R0 ;  /* 0x00000000ff00723e */ /* 0x000fe200000010ff */
[----:B------:R-:W-:Y:S06]  /*4120*/  BRA `(.L_x_4332) ;  /* 0x0000000000a87947 */ /* 0x000fec0003800000 */
.L_x_4349:
        /* <DEDUP_REMOVED lines=14> */
.L_x_4363:
[----:B------:R-:W-:Y:S05]  /*4210*/  BSYNC.RECONVERGENT B0 ;  /* 0x0000000000007941 */ /* 0x000fea0003800200 */
.L_x_4362:
[----:B------:R-:W-:Y:S01]  /*4220*/  F2FP.BF16.F32.PACK_AB R0, RZ, R0 ;  /* 0x00000000ff00723e */ /* 0x000fe200000010ff */
[----:B------:R-:W-:Y:S06]  /*4230*/  BRA `(.L_x_4332) ;  /* 0x0000000000647947 */ /* 0x000fec0003800000 */
.L_x_4337:
        /* <DEDUP_REMOVED lines=16> */
.L_x_4364:
[----:B------:R-:W-:Y:S01]  /*4340*/  PRMT R0, RZ, 0x7610, R0 ;  /* 0x00007610ff007816 */ /* 0x000fe20000000000 */
[----:B------:R-:W-:Y:S06]  /*4350*/  BRA `(.L_x_4332) ;  /* 0x00000000001c7947 */ /* 0x000fec0003800000 */
.L_x_4361:
[----:B------:R-:W2:Y:S02]  /*4360*/  LDG.E.64 R4, desc[UR36][R4.64] ;  /* 0x0000002404047981 */ /* 0x000ea4000c1e1b00 */
[----:B--2---:R-:W0:Y:S02]  /*4370*/  I2F.U64 R0, R4 ;  /* 0x0000000400007312 */ /* 0x004e240000301000 */
[----:B0-----:R-:W-:Y:S01]  /*4380*/  F2FP.BF16.F32.PACK_AB R0, RZ, R0 ;  /* 0x00000000ff00723e */ /* 0x001fe200000010ff */
[----:B------:R-:W-:Y:S06]  /*4390*/  BRA `(.L_x_4332) ;  /* 0x00000000000c7947 */ /* 0x000fec0003800000 */
.L_x_4360:
[----:B------:R-:W2:Y:S02]  /*43a0*/  LDG.E R4, desc[UR36][R4.64] ;  /* 0x0000002404047981 */ /* 0x000ea4000c1e1900 */
[----:B--2---:R-:W-:-:S04]  /*43b0*/  I2FP.F32.U32 R0, R4 ;  /* 0x0000000400007245 */ /* 0x004fc80000201000 */
[----:B------:R-:W-:-:S07]  /*43c0*/  F2FP.BF16.F32.PACK_AB R0, RZ, R0 ;  /* 0x00000000ff00723e */ /* 0x000fce00000010ff */
.L_x_4332:
[----:B------:R-:W-:Y:S05]  /*43d0*/  BSYNC.RECONVERGENT B6 ;  /* 0x0000000000067941 */ /* 0x000fea0003800200 */
.L_x_4331:
[----:B------:R-:W-:Y:S01]  /*43e0*/  ISETP.GE.AND P0, PT, R25, R16, PT ;  /* 0x000000101900720c */ /* 0x000fe20003f06270 */
[----:B------:R-:W-:-:S12]  /*43f0*/  BSSY.RECONVERGENT B0, `(.L_x_4365) ;  /* 0x000002a000007945 */ /* 0x000fd80003800200 */
[----:B------:R-:W-:Y:S05]  /*4400*/  @P0 BRA `(.L_x_4366) ;  /* 0x0000000000a00947 */ /* 0x000fea0003800000 */
[----:B01----:R-:W0:Y:S01]  /*4410*/  LDC.64 R4, c[0x0][0x388] ;  /* 0x0000e200ff047b82 */ /* 0x003e220000000a00 */
        /* <DEDUP_REMOVED lines=37> */
.L_x_4368:
[----:B------:R-:W-:Y:S05]  /*4670*/  BSYNC.RECONVERGENT B1 ;  /* 0x0000000000017941 */ /* 0x000fea0003800200 */
.L_x_4367:
[----:B------:R-:W2:Y:S02]  /*4680*/  F2F.BF16.F32 R3, R3 ;  /* 0x0000000300037304 */ /* 0x000ea40000202000 */
.L_x_4366:
[----:B------:R-:W-:Y:S05]  /*4690*/  BSYNC.RECONVERGENT B0 ;  /* 0x0000000000007941 */ /* 0x000fea0003800200 */
.L_x_4365:
[----:B------:R-:W-:Y:S01]  /*46a0*/  VIADD R23, R25, 0x80 ;  /* 0x0000008019177836 */ /* 0x000fe20000000000 */
[----:B------:R-:W-:Y:S04]  /*46b0*/  BSSY.RECONVERGENT B0, `(.L_x_4369) ;  /* 0x000002b000007945 */ /* 0x000fe80003800200 */
[----:B------:R-:W-:-:S13]  /*46c0*/  ISETP.GE.AND P1, PT, R23, R16, PT ;  /* 0x000000101700720c */ /* 0x000fda0003f26270 */
        /* <DEDUP_REMOVED lines=39> */
.L_x_4372:
[----:B------:R-:W-:Y:S05]  /*4940*/  BSYNC.RECONVERGENT B1 ;  /* 0x0000000000017941 */ /* 0x000fea0003800200 */
.L_x_4371:
[----:B------:R3:W4:Y:S02]  /*4950*/  F2F.BF16.F32 R22, R17 ;  /* 0x0000001100167304 */ /* 0x0007240000202000 */
.L_x_4370:
[----:B------:R-:W-:Y:S05]  /*4960*/  BSYNC.RECONVERGENT B0 ;  /* 0x0000000000007941 */ /* 0x000fea0003800200 */
.L_x_4369:
[----:B01----:R-:W-:Y:S01]  /*4970*/  VIADD R5, R25, 0x100 ;  /* 0x0000010019057836 */ /* 0x003fe20000000000 */
[----:B------:R-:W-:Y:S04]  /*4980*/  BSSY.RECONVERGENT B0, `(.L_x_4373) ;  /* 0x000002b000007945 */ /* 0x000fe80003800200 */
[----:B------:R-:W-:-:S13]  /*4990*/  ISETP.GE.AND P1, PT, R5, R16, PT ;  /* 0x000000100500720c */ /* 0x000fda0003f26270 */
[----:B------:R-:W-:Y:S05]  /*49a0*/  @P1 BRA `(.L_x_4374) ;  /* 0x0000000000a01947 */ /* 0x000fea0003800000 */
[----:B------:R-:W0:Y:S01]  /*49b0*/  LDC.64 R4, c[0x0][0x388] ;  /* 0x0000e200ff047b82 */ /* 0x000e220000000a00 */
[----:B---3-5:R-:W-:Y:S01]  /*49c0*/  IMAD.U32 R17, R19, 0x10000, RZ ;  /* 0x0001000013117824 */ /* 0x028fe200078e00ff */
        /* <DEDUP_REMOVED lines=36> */
.L_x_4376:
[----:B------:R-:W-:Y:S05]  /*4c10*/  BSYNC.RECONVERGENT B1 ;  /* 0x0000000000017941 */ /* 0x000fea0003800200 */
.L_x_4375:
[----:B------:R-:W0:Y:S02]  /*4c20*/  F2F.BF16.F32 R17, R17 ;  /* 0x0000001100117304 */ /* 0x000e240000202000 */
.L_x_4374:
[----:B------:R-:W-:Y:S05]  /*4c30*/  BSYNC.RECONVERGENT B0 ;  /* 0x0000000000007941 */ /* 0x000fea0003800200 */
.L_x_4373:
[----:B------:R-:W-:Y:S01]  /*4c40*/  VIADD R5, R25, 0x180 ;  /* 0x0000018019057836 */ /* 0x000fe20000000000 */
[----:B------:R-:W-:Y:S04]  /*4c50*/  BSSY.RECONVERGENT B0, `(.L_x_4377) ;  /* 0x000002b000007945 */ /* 0x000fe80003800200 */
[----:B------:R-:W-:-:S13]  /*4c60*/  ISETP.GE.AND P1, PT, R5, R16, PT ;  /* 0x000000100500720c */ /* 0x000fda0003f26270 */
[----:B------:R-:W-:Y:S05]  /*4c70*/  @P1 BRA `(.L_x_4378) ;  /* 0x0000000000a01947 */ /* 0x000fea0003800000 */
[----:B------:R-:W1:Y:S01]  /*4c80*/  LDC.64 R4, c[0x0][0x388] ;  /* 0x0000e200ff047b82 */ /* 0x000e620000000a00 */
[----:B-----5:R-:W-:Y:S01]  /*4c90*/  IMAD.U32 R7, R0, 0x10000, RZ ;  /* 0x0001000000077824 */ /* 0x020fe200078e00ff */
[----:B------:R-:W-:Y:S03]  /*4ca0*/  BSSY.RECONVERGENT B1, `(.L_x_4379) ;  /* 0x0000024000017945 */ /* 0x000fe60003800200 */
[----:B-1----:R-:W-:-:S05]  /*4cb0*/  FMUL.FTZ R0, R7, R4 ;  /* 0x0000000407007220 */ /* 0x002fca0000410000 */
[----:B------:R-:W-:-:S13]  /*4cc0*/  FSETP.GT.FTZ.AND P1, PT, R0, R5, PT ;  /* 0x000000050000720b */ /* 0x000fda0003f34000 */
[----:B------:R-:W-:Y:S05]  /*4cd0*/  @P1 BRA `(.L_x_4380) ;  /* 0x0000000000801947 */ /* 0x000fea0003800000 */
[----:B------:R-:W-:Y:S01]  /*4ce0*/  FMUL.FTZ R0, R0, 1.4426950216293334961 ;  /* 0x3fb8aa3b00007820 */ /* 0x000fe20000410000 */
[----:B------:R-:W-:Y:S01]  /*4cf0*/  IMAD.MOV.U32 R8, RZ, RZ, 0x3e800000 ;  /* 0x3e800000ff087424 */ /* 0x000fe200078e00ff */
[----:B------:R-:W-:Y:S01]  /*4d00*/  MUFU.RCP R4, R4 ;  /* 0x0000000400047308 */ /* 0x000fe20000001000 */
[----:B------:R-:W-:-:S07]  /*4d10*/  IMAD.MOV.U32 R9, RZ, RZ, 0x3d39bf78 ;  /* 0x3d39bf78ff097424 */ /* 0x000fce00078e00ff */
[----:B------:R-:W1:Y:S02]  /*4d20*/  MUFU.EX2 R0, R0 ;  /* 0x0000000000007308 */ /* 0x000e640000000800 */
[C---:B-1----:R-:W-:Y:S01]  /*4d30*/  FADD.FTZ.RZ R5, R0.reuse, 1 ;  /* 0x3f80000000057421 */ /* 0x042fe2000001c000 */
        /* <DEDUP_REMOVED lines=26> */
.L_x_4380:
[----:B------:R-:W-:Y:S05]  /*4ee0*/  BSYNC.RECONVERGENT B1 ;  /* 0x0000000000017941 */ /* 0x000fea0003800200 */
.L_x_4379:
[----:B------:R1:W0:Y:S02]  /*4ef0*/  F2F.BF16.F32 R18, R7 ;  /* 0x0000000700127304 */ /* 0x0002240000202000 */
.L_x_4378:
[----:B------:R-:W-:Y:S05]  /*4f00*/  BSYNC.RECONVERGENT B0 ;  /* 0x0000000000007941 */ /* 0x000fea0003800200 */
.L_x_4377:
[----:B-----5:R-:W0:Y:S01]  /*4f10*/  LDC.U8 R19, c[0x0][0x3b4] ;  /* 0x0000ed00ff137b82 */ /* 0x020e220000000000 */
[----:B------:R-:W-:Y:S04]  /*4f20*/  BSSY.RECONVERGENT B6, `(.L_x_4381) ;  /* 0x000010e000067945 */ /* 0x000fe80003800200 */
[----:B------:R-:W-:Y:S05]  /*4f30*/  @P0 BRA `(.L_x_4382) ;  /* 0x0000001000300947 */ /* 0x000fea0003800000 */
[----:B------:R-:W5:Y:S01]  /*4f40*/  LDCU UR4, c[0x0][0x3b8] ;  /* 0x00007700ff0477ac */ /* 0x000f620008000800 */
[----:B------:R-:W1:Y:S01]  /*4f50*/  LDC.64 R8, c[0x0][0x398] ;  /* 0x0000e600ff087b82 */ /* 0x000e620000000a00 */
[----:B------:R-:W-:Y:S01]  /*4f60*/  IMAD R0, R2, 0x200, R25 ;  /* 0x0000020002007824 */ /* 0x000fe200078e0219 */
[----:B0-----:R-:W-:-:S03]  /*4f70*/  PRMT R4, R19, 0x9910, RZ ;  /* 0x0000991013047816 */ /* 0x001fc600000000ff */
[----:B-----5:R-:W-:Y:S02]  /*4f80*/  IMAD R5, R0, UR4, RZ ;  /* 0x0000000400057c24 */ /* 0x020fe4000f8e02ff */
        /* <DEDUP_REMOVED lines=13> */
[----:B--2---:R-:W-:Y:S02]  /*5060*/  IMAD.U32 R3, R3, 0x10000, RZ ;  /* 0x0001000003037824 */ /* 0x004fe400078e00ff */
[----:B------:R-:W-:-:S04]  /*5070*/  IMAD.MOV.U32 R25, RZ, RZ, R23 ;  /* 0x000000ffff197224 */ /* 0x000fc800078e0017 */
[----:B------:R-:W0:Y:S02]  /*5080*/  F2I.FTZ.TRUNC.NTZ R3, R3 ;  /* 0x0000000300037305 */ /* 0x000e24000021f100 */
[----:B0-----:R0:W-:Y:S01]  /*5090*/  STG.E.U8 desc[UR36][R8.64], R3 ;  /* 0x0000000308007986 */ /* 0x0011e2000c101124 */
[----:B------:R-:W-:Y:S05]  /*50a0*/  BRA `(.L_x_4382) ;  /* 0x0000000c00d47947 */ /* 0x000fea0003800000 */
.L_x_4386:
[----:B--2---:R-:W-:Y:S02]  /*50b0*/  IMAD.U32 R5, R3, 0x10000, RZ ;  /* 0x0001000003057824 */ /* 0x004fe400078e00ff */
[----:B------:R-:W-:-:S04]  /*50c0*/  IMAD.MOV.U32 R25, RZ, RZ, R23 ;  /* 0x000000ffff197224 */ /* 0x000fc800078e0017 */
[----:B------:R-:W0:Y:S02]  /*50d0*/  F2I.S64.TRUNC R4, R5 ;  /* 0x0000000500047311 */ /* 0x000e24000020d900 */
[----:B0-----:R0:W-:Y:S01]  /*50e0*/  STG.E.U8 desc[UR36][R8.64], R4 ;  /* 0x0000000408007986 */ /* 0x0011e2000c101124 */
[----:B------:R-:W-:Y:S05]  /*50f0*/  BRA `(.L_x_4382) ;  /* 0x0000000c00c07947 */ /* 0x000fea0003800000 */
.L_x_4385:
[----:B------:R-:W-:-:S13]  /*5100*/  ISETP.NE.AND P0, PT, R0, 0x2, PT ;  /* 0x000000020000780c */ /* 0x000fda0003f05270 */
[----:B------:R-:W-:Y:S05]  /*5110*/  @!P0 BRA `(.L_x_4388) ;  /* 0x0000000000388947 */ /* 0x000fea0003800000 */
[----:B------:R-:W-:-:S13]  /*5120*/  ISETP.NE.AND P0, PT, R0, 0x3, PT ;  /* 0x000000030000780c */ /* 0x000fda0003f05270 */
[----:B------:R-:W-:Y:S05]  /*5130*/  @!P0 BRA `(.L_x_4389) ;  /* 0x00000000001c8947 */ /* 0x000fea0003800000 */
[----:B------:R-:W-:-:S13]  /*5140*/  ISETP.NE.AND P0, PT, R0, 0x4, PT ;  /* 0x000000040000780c */ /* 0x000fda0003f05270 */
[----:B------:R-:W-:Y:S05]  /*5150*/  @P0 BRA `(.L_x_4387) ;  /* 0x0000000800f80947 */ /* 0x000fea0003800000 */
[----:B--2---:R-:W-:Y:S02]  /*5160*/  IMAD.U32 R4, R3, 0x10000, RZ ;  /* 0x0001000003047824 */ /* 0x004fe400078e00ff */
[----:B------:R-:W-:-:S04]  /*5170*/  IMAD.MOV.U32 R25, RZ, RZ, R23 ;  /* 0x000000ffff197224 */ /* 0x000fc800078e0017 */
[----:B------:R-:W0:Y:S02]  /*5180*/  F2I.S64.TRUNC R4, R4 ;  /* 0x0000000400047311 */ /* 0x000e24000020d900 */
[----:B0-----:R0:W-:Y:S01]  /*5190*/  STG.E.64 desc[UR36][R8.64], R4 ;  /* 0x0000000408007986 */ /* 0x0011e2000c101b24 */
[----:B------:R-:W-:Y:S05]  /*51a0*/  BRA `(.L_x_4382) ;  /* 0x0000000c00947947 */ /* 0x000fea0003800000 */
.L_x_4389:
[----:B--2---:R-:W-:Y:S02]  /*51b0*/  IMAD.U32 R3, R3, 0x10000, RZ ;  /* 0x0001000003037824 */ /* 0x004fe400078e00ff */
[----:B------:R-:W-:-:S04]  /*51c0*/  IMAD.MOV.U32 R25, RZ, RZ, R23 ;  /* 0x000000ffff197224 */ /* 0x000fc800078e0017 */
[----:B------:R-:W0:Y:S02]  /*51d0*/  F2I.FTZ.TRUNC.NTZ R3, R3 ;  /* 0x0000000300037305 */ /* 0x000e24000021f100 */
[----:B0-----:R0:W-:Y:S01]  /*51e0*/  STG.E desc[UR36][R8.64], R3 ;  /* 0x0000000308007986 */ /* 0x0011e2000c101924 */
[----:B------:R-:W-:Y:S05]  /*51f0*/  BRA `(.L_x_4382) ;  /* 0x0000000c00807947 */ /* 0x000fea0003800000 */
.L_x_4388:
[----:B--2---:R-:W-:Y:S02]  /*5200*/  IMAD.U32 R3, R3, 0x10000, RZ ;  /* 0x0001000003037824 */ /* 0x004fe400078e00ff */
[----:B------:R-:W-:-:S04]  /*5210*/  IMAD.MOV.U32 R25, RZ, RZ, R23 ;  /* 0x000000ffff197224 */ /* 0x000fc800078e0017 */
[----:B------:R-:W0:Y:S02]  /*5220*/  F2I.FTZ.TRUNC.NTZ R3, R3 ;  /* 0x0000000300037305 */ /* 0x000e24000021f100 */
[----:B0-----:R0:W-:Y:S01]  /*5230*/  STG.E.U16 desc[UR36][R8.64], R3 ;  /* 0x0000000308007986 */ /* 0x0011e2000c101524 */
[----:B------:R-:W-:Y:S05]  /*5240*/  BRA `(.L_x_4382) ;  /* 0x0000000c006c7947 */ /* 0x000fea0003800000 */
.L_x_4384:
[----:B------:R-:W-:-:S13]  /*5250*/  ISETP.GT.AND P0, PT, R0, 0x6, PT ;  /* 0x000000060000780c */ /* 0x000fda0003f04270 */
[----:B------:R-:W-:Y:S05]  /*5260*/  @P0 BRA `(.L_x_4390) ;  /* 0x0000000000340947 */ /* 0x000fea0003800000 */
[----:B------:R-:W-:-:S13]  /*5270*/  ISETP.NE.AND P0, PT, R0, 0x5, PT ;  /* 0x000000050000780c */ /* 0x000fda0003f05270 */
[----:B------:R-:W-:Y:S05]  /*5280*/  @!P0 BRA `(.L_x_4391) ;  /* 0x0000000000188947 */ /* 0x000fea0003800000 */
[----:B------:R-:W-:-:S13]  /*5290*/  ISETP.NE.AND P0, PT, R0, 0x6, PT ;  /* 0x000000060000780c */ /* 0x000fda0003f05270 */
[----:B------:R-:W-:Y:S05]  /*52a0*/  @P0 BRA `(.L_x_4387) ;  /* 0x0000000800a40947 */ /* 0x000fea0003800000 */
[----:B--2---:R-:W-:Y:S02]  /*52b0*/  IMAD.U32 R3, R3, 0x10000, RZ ;  /* 0x0001000003037824 */ /* 0x004fe400078e00ff */
[----:B------:R-:W-:-:S03]  /*52c0*/  IMAD.MOV.U32 R25, RZ, RZ, R23 ;  /* 0x000000ffff197224 */ /* 0x000fc600078e0017 */
[----:B------:R0:W-:Y:S01]  /*52d0*/  STG.E desc[UR36][R8.64], R3 ;  /* 0x0000000308007986 */ /* 0x0001e2000c101924 */
[----:B------:R-:W-:Y:S05]  /*52e0*/  BRA `(.L_x_4382) ;  /* 0x0000000c00447947 */ /* 0x000fea0003800000 */
.L_x_4391:
[----:B--2---:R-:W-:Y:S02]  /*52f0*/  IMAD.U32 R0, R3, 0x10000, RZ ;  /* 0x0001000003007824 */ /* 0x004fe400078e00ff */
[----:B------:R-:W-:-:S03]  /*5300*/  IMAD.MOV.U32 R25, RZ, RZ, R23 ;  /* 0x000000ffff197224 */ /* 0x000fc600078e0017 */
[----:B------:R-:W-:-:S05]  /*5310*/  F2FP.F16.F32.PACK_AB R0, RZ, R0 ;  /* 0x00000000ff00723e */ /* 0x000fca00000000ff */
[----:B------:R0:W-:Y:S01]  /*5320*/  STG.E.U16 desc[UR36][R8.64], R0 ;  /* 0x0000000008007986 */ /* 0x0001e2000c101524 */
[----:B------:R-:W-:Y:S05]  /*5330*/  BRA `(.L_x_4382) ;  /* 0x0000000c00307947 */ /* 0x000fea0003800000 */
.L_x_4390:
[----:B------:R-:W-:-:S13]  /*5340*/  ISETP.NE.AND P0, PT, R0, 0x7, PT ;  /* 0x000000070000780c */ /* 0x000fda0003f05270 */
[----:B------:R-:W-:Y:S05]  /*5350*/  @!P0 BRA `(.L_x_4392) ;  /* 0x00000000003c8947 */ /* 0x000fea0003800000 */
[----:B------:R-:W-:-:S13]  /*5360*/  ISETP.NE.AND P0, PT, R0, 0x8, PT ;  /* 0x000000080000780c */ /* 0x000fda0003f05270 */
[----:B------:R-:W-:Y:S05]  /*5370*/  @!P0 BRA `(.L_x_4393) ;  /* 0x00000000001c8947 */ /* 0x000fea0003800000 */
[----:B------:R-:W-:-:S13]  /*5380*/  ISETP.NE.AND P0, PT, R0, 0x9, PT ;  /* 0x000000090000780c */ /* 0x000fda0003f05270 */
[----:B------:R-:W-:Y:S05]  /*5390*/  @P0 BRA `(.L_x_4387) ;  /* 0x0000000800680947 */ /* 0x000fea0003800000 */
[----:B--2---:R-:W-:Y:S02]  /*53a0*/  IMAD.U32 R4, R3, 0x10000, RZ ;  /* 0x0001000003047824 */ /* 0x004fe400078e00ff */
[----:B------:R-:W-:Y:S02]  /*53b0*/  IMAD.MOV.U32 R5, RZ, RZ, RZ ;  /* 0x000000ffff057224 */ /* 0x000fe400078e00ff */
[----:B------:R-:W-:-:S03]  /*53c0*/  IMAD.MOV.U32 R25, RZ, RZ, R23 ;  /* 0x000000ffff197224 */ /* 0x000fc600078e0017 */
[----:B------:R0:W-:Y:S01]  /*53d0*/  STG.E.64 desc[UR36][R8.64], R4 ;  /* 0x0000000408007986 */ /* 0x0001e2000c101b24 */
[----:B------:R-:W-:Y:S05]  /*53e0*/  BRA `(.L_x_4382) ;  /* 0x0000000c00047947 */ /* 0x000fea0003800000 */
.L_x_4393:
[----:B--2---:R-:W-:Y:S02]  /*53f0*/  IMAD.U32 R3, R3, 0x10000, RZ ;  /* 0x0001000003037824 */ /* 0x004fe400078e00ff */
[----:B------:R-:W-:-:S03]  /*5400*/  IMAD.MOV.U32 R25, RZ, RZ, R23 ;  /* 0x000000ffff197224 */ /* 0x000fc600078e0017 */
[----:B------:R-:W-:-:S04]  /*5410*/  F2FP.F16.F32.PACK_AB R3, RZ, R3 ;  /* 0x00000003ff03723e */ /* 0x000fc800000000ff */
[----:B------:R-:W-:-:S05]  /*5420*/  PRMT R3, R3, 0x5410, RZ ;  /* 0x0000541003037816 */ /* 0x000fca00000000ff */
[----:B------:R0:W-:Y:S01]  /*5430*/  STG.E desc[UR36][R8.64], R3 ;  /* 0x0000000308007986 */ /* 0x0001e2000c101924 */
[----:B------:R-:W-:Y:S05]  /*5440*/  BRA `(.L_x_4382) ;  /* 0x0000000800ec7947 */ /* 0x000fea0003800000 */
.L_x_4392:
[----:B--2---:R-:W-:Y:S02]  /*5450*/  IMAD.U32 R4, R3, 0x10000, RZ ;  /* 0x0001000003047824 */ /* 0x004fe400078e00ff */
[----:B------:R-:W-:Y:S02]  /*5460*/  IMAD.MOV.U32 R25, RZ, RZ, R23 ;  /* 0x000000ffff197224 */ /* 0x000fe400078e0017 */
[----:B------:R-:W-:-:S06]  /*5470*/  FMUL.FTZ R4, R4, 1 ;  /* 0x3f80000004047820 */ /* 0x000fcc0000410000 */
[----:B------:R-:W0:Y:S02]  /*5480*/  F2F.F64.F32 R4, R4 ;  /* 0x0000000400047310 */ /* 0x000e240000201800 */
[----:B0-----:R0:W-:Y:S01]  /*5490*/  STG.E.64 desc[UR36][R8.64], R4 ;  /* 0x0000000408007986 */ /* 0x0011e2000c101b24 */
[----:B------:R-:W-:Y:S05]  /*54a0*/  BRA `(.L_x_4382) ;  /* 0x0000000800d47947 */ /* 0x000fea0003800000 */
.L_x_4383:
        /* <DEDUP_REMOVED lines=10> */
[----:B------:R-:W-:-:S04]  /*5550*/  FSETP.NEU.FTZ.AND P0, PT, R3, RZ, PT ;  /* 0x000000ff0300720b */ /* 0x000fc80003f1d000 */
[----:B------:R-:W-:-:S05]  /*5560*/  SEL R3, RZ, 0x1, !P0 ;  /* 0x00000001ff037807 */ /* 0x000fca0004000000 */
[----:B------:R0:W-:Y:S01]  /*5570*/  STG.E.U8 desc[UR36][R8.64], R3 ;  /* 0x0000000308007986 */ /* 0x0001e2000c101124 */
[----:B------:R-:W-:Y:S05]  /*5580*/  BRA `(.L_x_4382) ;  /* 0x00000008009c7947 */ /* 0x000fea0003800000 */
.L_x_4396:
[----:B--2---:R-:W-:Y:S01]  /*5590*/  IMAD.U32 R3, R3, 0x10000, RZ ;  /* 0x0001000003037824 */ /* 0x004fe200078e00ff */
[----:B------:R-:W-:Y:S01]  /*55a0*/  CS2R R6, SRZ ;  /* 0x0000000000067805 */ /* 0x000fe2000001ff00 */
[----:B------:R-:W-:Y:S02]  /*55b0*/  IMAD.MOV.U32 R25, RZ, RZ, R23 ;  /* 0x000000ffff197224 */ /* 0x000fe400078e0017 */
[----:B------:R-:W-:-:S04]  /*55c0*/  FMUL.FTZ R3, R3, 1 ;  /* 0x3f80000003037820 */ /* 0x000fc80000410000 */
[----:B------:R-:W0:Y:S02]  /*55d0*/  F2F.F64.F32 R4, R3 ;  /* 0x0000000300047310 */ /* 0x000e240000201800 */
[----:B0-----:R0:W-:Y:S01]  /*55e0*/  STG.E.128 desc[UR36][R8.64], R4 ;  /* 0x0000000408007986 */ /* 0x0011e2000c101d24 */
[----:B------:R-:W-:Y:S05]  /*55f0*/  BRA `(.L_x_4382) ;  /* 0x0000000800807947 */ /* 0x000fea0003800000 */
.L_x_4395:
[----:B------:R-:W-:-:S13]  /*5600*/  ISETP.NE.AND P0, PT, R0, 0xf, PT ;  /* 0x0000000f0000780c */ /* 0x000fda0003f05270 */
[----:B------:R-:W-:Y:S05]  /*5610*/  @!P0 BRA `(.L_x_4397) ;  /* 0x0000000000a88947 */ /* 0x000fea0003800000 */
[----:B------:R-:W-:-:S13]  /*5620*/  ISETP.NE.AND P0, PT, R0, 0x17, PT ;  /* 0x000000170000780c */ /* 0x000fda0003f05270 */
[----:B------:R-:W-:Y:S05]  /*5630*/  @!P0 BRA `(.L_x_4398) ;  /* 0x0000000000508947 */ /* 0x000fea0003800000 */
[----:B------:R-:W-:-:S13]  /*5640*/  ISETP.NE.AND P0, PT, R0, 0x18, PT ;  /* 0x000000180000780c */ /* 0x000fda0003f05270 */
[----:B------:R-:W-:Y:S05]  /*5650*/  @P0 BRA `(.L_x_4387) ;  /* 0x0000000400b80947 */ /* 0x000fea0003800000 */
[----:B--2---:R-:W-:Y:S01]  /*5660*/  IMAD.U32 R6, R3, 0x10000, RZ ;  /* 0x0001000003067824 */ /* 0x004fe200078e00ff */
        /* <DEDUP_REMOVED lines=12> */
.L_x_4400:
[----:B------:R-:W-:Y:S05]  /*5730*/  BSYNC.RECONVERGENT B0 ;  /* 0x0000000000007941 */ /* 0x000fea0003800200 */
.L_x_4399:
[----:B------:R-:W-:Y:S01]  /*5740*/  LOP3.LUT R5, R0, 0x80, R5, 0xf8, !PT ;  /* 0x0000008000057812 */ /* 0x000fe200078ef805 */
[----:B------:R-:W-:-:S04]  /*5750*/  IMAD.MOV.U32 R25, RZ, RZ, R23 ;  /* 0x000000ffff197224 */ /* 0x000fc800078e0017 */
[----:B------:R0:W-:Y:S01]  /*5760*/  STG.E.U8 desc[UR36][R8.64], R5 ;  /* 0x0000000508007986 */ /* 0x0001e2000c101124 */
[----:B------:R-:W-:Y:S05]  /*5770*/  BRA `(.L_x_4382) ;  /* 0x0000000800207947 */ /* 0x000fea0003800000 */
.L_x_4398:
[----:B--2---:R-:W-:Y:S01]  /*5780*/  IMAD.U32 R6, R3, 0x10000, RZ ;  /* 0x0001000003067824 */ /* 0x004fe200078e00ff */
        /* <DEDUP_REMOVED lines=14> */
.L_x_4402:
[----:B------:R-:W-:Y:S05]  /*5870*/  BSYNC.RECONVERGENT B0 ;  /* 0x0000000000007941 */ /* 0x000fea0003800200 */
.L_x_4401:
[----:B------:R-:W-:Y:S01]  /*5880*/  LOP3.LUT R5, R0, 0x80, R5, 0xf8, !PT ;  /* 0x0000008000057812 */ /* 0x000fe200078ef805 */
[----:B------:R-:W-:-:S04]  /*5890*/  IMAD.MOV.U32 R25, RZ, RZ, R23 ;  /* 0x000000ffff197224 */ /* 0x000fc800078e0017 */
[----:B------:R0:W-:Y:S01]  /*58a0*/  STG.E.U8 desc[UR36][R8.64], R5 ;  /* 0x0000000508007986 */ /* 0x0001e2000c101124 */
[----:B------:R-:W-:Y:S05]  /*58b0*/  BRA `(.L_x_4382) ;  /* 0x0000000400d07947 */ /* 0x000fea0003800000 */
.L_x_4397:
[----:B--2---:R0:W-:Y:S01]  /*58c0*/  STG.E.U16 desc[UR36][R8.64], R3 ;  /* 0x0000000308007986 */ /* 0x0041e2000c101524 */
[----:B------:R-:W-:Y:S01]  /*58d0*/  IMAD.MOV.U32 R25, RZ, RZ, R23 ;  /* 0x000000ffff197224 */ /* 0x000fe200078e0017 */
[----:B------:R-:W-:Y:S06]  /*58e0*/  BRA `(.L_x_4382) ;  /* 0x0000000400c47947 */ /* 0x000fec0003800000 */
.L_x_4394:
        /* <DEDUP_REMOVED lines=10> */
[----:B------:R-:W0:Y:S02]  /*5990*/  F2I.FTZ.U32.TRUNC.NTZ R3, R3 ;  /* 0x0000000300037305 */ /* 0x000e24000021f000 */
[----:B0-----:R0:W-:Y:S01]  /*59a0*/  STG.E.U16 desc[UR36][R8.64], R3 ;  /* 0x0000000308007986 */ /* 0x0011e2000c101524 */
[----:B------:R-:W-:Y:S05]  /*59b0*/  BRA `(.L_x_4382) ;  /* 0x0000000400907947 */ /* 0x000fea0003800000 */
.L_x_4405:
[----:B--2---:R-:W-:Y:S01]  /*59c0*/  IMAD.U32 R3, R3, 0x10000, RZ ;  /* 0x0001000003037824 */ /* 0x004fe200078e00ff */
        /* <DEDUP_REMOVED lines=12> */
.L_x_4408:
[----:B------:R-:W-:-:S04]  /*5a90*/  SHF.R.U32.HI R0, RZ, 0x14, R3 ;  /* 0x00000014ff007819 */ /* 0x000fc80000011603 */
[----:B------:R-:W-:-:S04]  /*5aa0*/  LOP3.LUT R0, R0, 0x1, RZ, 0xc0, !PT ;  /* 0x0000000100007812 */ /* 0x000fc800078ec0ff */
[----:B------:R-:W-:-:S04]  /*5ab0*/  IADD3 R0, PT, PT, R3, 0x487ffff, R0 ;  /* 0x0487ffff03007810 */ /* 0x000fc80007ffe000 */
[----:B------:R-:W-:-:S04]  /*5ac0*/  SHF.R.U32.HI R0, RZ, 0x14, R0 ;  /* 0x00000014ff007819 */ /* 0x000fc80000011600 */
[----:B------:R-:W-:-:S07]  /*5ad0*/  LOP3.LUT R0, R0, 0xff, RZ, 0xc0, !PT ;  /* 0x000000ff00007812 */ /* 0x000fce00078ec0ff */
.L_x_4409:
[----:B------:R-:W-:-:S04]  /*5ae0*/  SHF.R.U32.HI R3, RZ, 0x18, R3 ;  /* 0x00000018ff037819 */ /* 0x000fc80000011603 */
[----:B------:R-:W-:-:S04]  /*5af0*/  LOP3.LUT R0, R0, 0x80, R3, 0xf8, !PT ;  /* 0x0000008000007812 */ /* 0x000fc800078ef803 */
[----:B------:R-:W-:-:S07]  /*5b00*/  PRMT R4, R0, 0x7610, R4 ;  /* 0x0000761000047816 */ /* 0x000fce0000000004 */
.L_x_4407:
[----:B------:R-:W-:Y:S05]  /*5b10*/  BSYNC.RECONVERGENT B0 ;  /* 0x0000000000007941 */ /* 0x000fea0003800200 */
.L_x_4406:
[----:B------:R0:W-:Y:S01]  /*5b20*/  STG.E.U8 desc[UR36][R8.64], R4 ;  /* 0x0000000408007986 */ /* 0x0001e2000c101124 */
[----:B------:R-:W-:Y:S01]  /*5b30*/  IMAD.MOV.U32 R25, RZ, RZ, R23 ;  /* 0x000000ffff197224 */ /* 0x000fe200078e0017 */
[----:B------:R-:W-:Y:S06]  /*5b40*/  BRA `(.L_x_4382) ;  /* 0x00000004002c7947 */ /* 0x000fec0003800000 */
.L_x_4404:
        /* <DEDUP_REMOVED lines=13> */
.L_x_4412:
[----:B------:R-:W-:-:S04]  /*5c20*/  SHF.R.U32.HI R0, RZ, 0x15, R3 ;  /* 0x00000015ff007819 */ /* 0x000fc80000011603 */
[----:B------:R-:W-:-:S04]  /*5c30*/  LOP3.LUT R0, R0, 0x1, RZ, 0xc0, !PT ;  /* 0x0000000100007812 */ /* 0x000fc800078ec0ff */
[----:B------:R-:W-:-:S04]  /*5c40*/  IADD3 R0, PT, PT, R3, 0x88fffff, R0 ;  /* 0x088fffff03007810 */ /* 0x000fc80007ffe000 */
[----:B------:R-:W-:-:S04]  /*5c50*/  SHF.R.U32.HI R0, RZ, 0x15, R0 ;  /* 0x00000015ff007819 */ /* 0x000fc80000011600 */
[----:B------:R-:W-:-:S07]  /*5c60*/  LOP3.LUT R0, R0, 0xff, RZ, 0xc0, !PT ;  /* 0x000000ff00007812 */ /* 0x000fce00078ec0ff */
.L_x_4413:
[----:B------:R-:W-:-:S04]  /*5c70*/  SHF.R.U32.HI R3, RZ, 0x18, R3 ;  /* 0x00000018ff037819 */ /* 0x000fc80000011603 */
[----:B------:R-:W-:-:S04]  /*5c80*/  LOP3.LUT R0, R0, 0x80, R3, 0xf8, !PT ;  /* 0x0000008000007812 */ /* 0x000fc800078ef803 */
[----:B------:R-:W-:-:S07]  /*5c90*/  PRMT R4, R0, 0x7610, R4 ;  /* 0x0000761000047816 */ /* 0x000fce0000000004 */
.L_x_4411:
[----:B------:R-:W-:Y:S05]  /*5ca0*/  BSYNC.RECONVERGENT B0 ;  /* 0x0000000000007941 */ /* 0x000fea0003800200 */
.L_x_4410:
[----:B------:R0:W-:Y:S01]  /*5cb0*/  STG.E.U8 desc[UR36][R8.64], R4 ;  /* 0x0000000408007986 */ /* 0x0001e2000c101124 */
[----:B------:R-:W-:Y:S01]  /*5cc0*/  IMAD.MOV.U32 R25, RZ, RZ, R23 ;  /* 0x000000ffff197224 */ /* 0x000fe200078e0017 */
[----:B------:R-:W-:Y:S06]  /*5cd0*/  BRA `(.L_x_4382) ;  /* 0x0000000000c87947 */ /* 0x000fec0003800000 */
.L_x_4403:
[----:B------:R-:W-:-:S13]  /*5ce0*/  ISETP.NE.AND P0, PT, R0, 0x1c, PT ;  /* 0x0000001c0000780c */ /* 0x000fda0003f05270 */
[----:B------:R-:W-:Y:S05]  /*5cf0*/  @!P0 BRA `(.L_x_4414) ;  /* 0x0000000000b08947 */ /* 0x000fea0003800000 */
[----:B------:R-:W-:-:S13]  /*5d00*/  ISETP.NE.AND P0, PT, R0, 0x1d, PT ;  /* 0x0000001d0000780c */ /* 0x000fda0003f05270 */
[----:B------:R-:W-:Y:S05]  /*5d10*/  @!P0 BRA `(.L_x_4415) ;  /* 0x0000000000948947 */ /* 0x000fea0003800000 */
[----:B------:R-:W-:-:S13]  /*5d20*/  ISETP.NE.AND P0, PT, R0, 0x2c, PT ;  /* 0x0000002c0000780c */ /* 0x000fda0003f05270 */
[----:B------:R-:W-:Y:S05]  /*5d30*/  @!P0 BRA `(.L_x_4416) ;  /* 0x0000000000488947 */ /* 0x000fea0003800000 */
.L_x_4387:
        /* <DEDUP_REMOVED lines=16> */
.L_x_4417:
[----:B------:R-:W-:Y:S01]  /*5e40*/  IMAD.MOV.U32 R25, RZ, RZ, R23 ;  /* 0x000000ffff197224 */ /* 0x000fe200078e0017 */
[----:B------:R-:W-:Y:S06]  /*5e50*/  BRA `(.L_x_4382) ;  /* 0x0000000000687947 */ /* 0x000fec0003800000 */
.L_x_4416:
[----:B--2---:R-:W-:Y:S02]  /*5e60*/  IMAD.U32 R4, R3, 0x10000, RZ ;  /* 0x0001000003047824 */ /* 0x004fe400078e00ff */
        /* <DEDUP_REMOVED lines=16> */
.L_x_4415:
[----:B--2---:R-:W-:Y:S02]  /*5f70*/  IMAD.U32 R4, R3, 0x10000, RZ ;  /* 0x0001000003047824 */ /* 0x004fe400078e00ff */
[----:B------:R-:W-:-:S04]  /*5f80*/  IMAD.MOV.U32 R25, RZ, RZ, R23 ;  /* 0x000000ffff197224 */ /* 0x000fc800078e0017 */
[----:B------:R-:W0:Y:S02]  /*5f90*/  F2I.U64.TRUNC R4, R4 ;  /* 0x0000000400047311 */ /* 0x000e24000020d800 */
[----:B0-----:R0:W-:Y:S01]  /*5fa0*/  STG.E.64 desc[UR36][R8.64], R4 ;  /* 0x0000000408007986 */ /* 0x0011e2000c101b24 */
[----:B------:R-:W-:Y:S05]  /*5fb0*/  BRA `(.L_x_4382) ;  /* 0x0000000000107947 */ /* 0x000fea0003800000 */
.L_x_4414:
[----:B--2---:R-:W-:Y:S02]  /*5fc0*/  IMAD.U32 R3, R3, 0x10000, RZ ;  /* 0x0001000003037824 */ /* 0x004fe400078e00ff */
[----:B------:R-:W-:-:S04]  /*5fd0*/  IMAD.MOV.U32 R25, RZ, RZ, R23 ;  /* 0x000000ffff197224 */ /* 0x000fc800078e0017 */
[----:B------:R-:W0:Y:S02]  /*5fe0*/  F2I.FTZ.U32.TRUNC.NTZ R3, R3 ;  /* 0x0000000300037305 */ /* 0x000e24000021f000 */
[----:B0-----:R0:W-:Y:S02]  /*5ff0*/  STG.E desc[UR36][R8.64], R3 ;  /* 0x0000000308007986 */ /* 0x0011e4000c101924 */
.L_x_4382:
[----:B------:R-:W-:Y:S05]  /*6000*/  BSYNC.RECONVERGENT B6 ;  /* 0x0000000000067941 */ /* 0x000fea0003800200 */
.L_x_4381:
[----:B------:R-:W-:Y:S01]  /*6010*/  ISETP.GE.AND P0, PT, R25, R16, PT ;  /* 0x000000101900720c */ /* 0x000fe20003f06270 */
[----:B------:R-:W-:-:S12]  /*6020*/  BSSY.RECONVERGENT B6, `(.L_x_4418) ;  /* 0x00001f0000067945 */ /* 0x000fd80003800200 */
[----:B------:R-:W-:Y:S05]  /*6030*/  @P0 BRA `(.L_x_4419) ;  /* 0x0000001c00b80947 */ /* 0x000fea0003800000 */
[----:B------:R-:W2:Y:S01]  /*6040*/  LDCU UR4, c[0x0][0x3b8] ;  /* 0x00007700ff0477ac */ /* 0x000ea20008000800 */
[----:B0-----:R-:W0:Y:S01]  /*6050*/  LDC.64 R8, c[0x0][0x398] ;  /* 0x0000e600ff087b82 */ /* 0x001e220000000a00 */
[----:B------:R-:W-:Y:S01]  /*6060*/  IMAD R0, R2, 0x200, R25 ;  /* 0x0000020002007824 */ /* 0x000fe200078e0219 */
[----:B------:R-:W-:-:S03]  /*6070*/  PRMT R4, R19, 0x9910, RZ ;  /* 0x0000991013047816 */ /* 0x000fc600000000ff */
[----:B--2---:R-:W-:Y:S02]  /*6080*/  IMAD R3, R0, UR4, RZ ;  /* 0x0000000400037c24 */ /* 0x004fe4000f8e02ff */
        /* <DEDUP_REMOVED lines=13> */
[----:B----4-:R-:W-:-:S04]  /*6160*/  IMAD.U32 R22, R22, 0x10000, RZ ;  /* 0x0001000016167824 */ /* 0x010fc800078e00ff */
[----:B------:R-:W0:Y:S02]  /*6170*/  F2I.FTZ.TRUNC.NTZ R3, R22 ;  /* 0x0000001600037305 */ /* 0x000e24000021f100 */
[----:B0-----:R0:W-:Y:S01]  /*6180*/  STG.E.U8 desc[UR36][R8.64], R3 ;  /* 0x0000000308007986 */ /* 0x0011e2000c101124 */
[----:B------:R-:W-:Y:S05]  /*6190*/  BRA `(.L_x_4425) ;  /* 0x0000000c007c7947 */ /* 0x000fea0003800000 */
.L_x_4423:
[----:B----4-:R-:W-:-:S06]  /*61a0*/  IMAD.U32 R5, R22, 0x10000, RZ ;  /* 0x0001000016057824 */ /* 0x010fcc00078e00ff */
[----:B------:R-:W0:Y:S02]  /*61b0*/  F2I.S64.TRUNC R4, R5 ;  /* 0x0000000500047311 */ /* 0x000e24000020d900 */
[----:B0-----:R0:W-:Y:S01]  /*61c0*/  STG.E.U8 desc[UR36][R8.64], R4 ;  /* 0x0000000408007986 */ /* 0x0011e2000c101124 */
[----:B------:R-:W-:Y:S05]  /*61d0*/  BRA `(.L_x_4425) ;  /* 0x0000000c006c7947 */ /* 0x000fea0003800000 */
.L_x_4422:
        /* <DEDUP_REMOVED lines=8> */
[----:B0-----:R0:W-:Y:S01]  /*6260*/  STG.E.64 desc[UR36][R8.64], R4 ;  /* 0x0000000408007986 */ /* 0x0011e2000c101b24 */
[----:B------:R-:W-:Y:S05]  /*6270*/  BRA `(.L_x_4425) ;  /* 0x0000000c00447947 */ /* 0x000fea0003800000 */
.L_x_4427:
[----:B----4-:R-:W-:-:S04]  /*6280*/  IMAD.U32 R22, R22, 0x10000, RZ ;  /* 0x0001000016167824 */ /* 0x010fc800078e00ff */
[----:B------:R-:W0:Y:S02]  /*6290*/  F2I.FTZ.TRUNC.NTZ R3, R22 ;  /* 0x0000001600037305 */ /* 0x000e24000021f100 */
[----:B0-----:R0:W-:Y:S01]  /*62a0*/  STG.E desc[UR36][R8.64], R3 ;  /* 0x0000000308007986 */ /* 0x0011e2000c101924 */
[----:B------:R-:W-:Y:S05]  /*62b0*/  BRA `(.L_x_4425) ;  /* 0x0000000c00347947 */ /* 0x000fea0003800000 */
.L_x_4426:
[----:B----4-:R-:W-:-:S04]  /*62c0*/  IMAD.U32 R22, R22, 0x10000, RZ ;  /* 0x0001000016167824 */ /* 0x010fc800078e00ff */
[----:B------:R-:W0:Y:S02]  /*62d0*/  F2I.FTZ.TRUNC.NTZ R3, R22 ;  /* 0x0000001600037305 */ /* 0x000e24000021f100 */
[----:B0-----:R0:W-:Y:S01]  /*62e0*/  STG.E.U16 desc[UR36][R8.64], R3 ;  /* 0x0000000308007986 */ /* 0x0011e2000c101524 */
[----:B------:R-:W-:Y:S05]  /*62f0*/  BRA `(.L_x_4425) ;  /* 0x0000000c00247947 */ /* 0x000fea0003800000 */
.L_x_4421:
[----:B------:R-:W-:-:S13]  /*6300*/  ISETP.GT.AND P0, PT, R0, 0x6, PT ;  /* 0x000000060000780c */ /* 0x000fda0003f04270 */
[----:B------:R-:W-:Y:S05]  /*6310*/  @P0 BRA `(.L_x_4428) ;  /* 0x00000000002c0947 */ /* 0x000fea0003800000 */
[----:B------:R-:W-:-:S13]  /*6320*/  ISETP.NE.AND P0, PT, R0, 0x5, PT ;  /* 0x000000050000780c */ /* 0x000fda0003f05270 */
[----:B------:R-:W-:Y:S05]  /*6330*/  @!P0 BRA `(.L_x_4429) ;  /* 0x0000000000148947 */ /* 0x000fea0003800000 */
[----:B------:R-:W-:-:S13]  /*6340*/  ISETP.NE.AND P0, PT, R0, 0x6, PT ;  /* 0x000000060000780c */ /* 0x000fda0003f05270 */
[----:B------:R-:W-:Y:S05]  /*6350*/  @P0 BRA `(.L_x_4424) ;  /* 0x0000000800300947 */ /* 0x000fea0003800000 */
[----:B----4-:R-:W-:-:S05]  /*6360*/  IMAD.U32 R3, R22, 0x10000, RZ ;  /* 0x0001000016037824 */ /* 0x010fca00078e00ff */
[----:B------:R0:W-:Y:S01]  /*6370*/  STG.E desc[UR36][R8.64], R3 ;  /* 0x0000000308007986 */ /* 0x0001e2000c101924 */
[----:B------:R-:W-:Y:S05]  /*6380*/  BRA `(.L_x_4425) ;  /* 0x0000000c00007947 */ /* 0x000fea0003800000 */
.L_x_4429:
[----:B----4-:R-:W-:-:S05]  /*6390*/  IMAD.U32 R0, R22, 0x10000, RZ ;  /* 0x0001000016007824 */ /* 0x010fca00078e00ff */
[----:B------:R-:W-:-:S05]  /*63a0*/  F2FP.F16.F32.PACK_AB R0, RZ, R0 ;  /* 0x00000000ff00723e */ /* 0x000fca00000000ff */
[----:B------:R0:W-:Y:S01]  /*63b0*/  STG.E.U16 desc[UR36][R8.64], R0 ;  /* 0x0000000008007986 */ /* 0x0001e2000c101524 */
[----:B------:R-:W-:Y:S05]  /*63c0*/  BRA `(.L_x_4425) ;  /* 0x0000000800f07947 */ /* 0x000fea0003800000 */
.L_x_4428:
        /* <DEDUP_REMOVED lines=8> */
[----:B------:R0:W-:Y:S01]  /*6450*/  STG.E.64 desc[UR36][R8.64], R22 ;  /* 0x0000001608007986 */ /* 0x0001e2000c101b24 */
[----:B------:R-:W-:Y:S05]  /*6460*/  BRA `(.L_x_4425) ;  /* 0x0000000800c87947 */ /* 0x000fea0003800000 */
.L_x_4431:
[----:B----4-:R-:W-:-:S05]  /*6470*/  IMAD.U32 R22, R22, 0x10000, RZ ;  /* 0x0001000016167824 */ /* 0x010fca00078e00ff */
[----:B------:R-:W-:-:S04]  /*6480*/  F2FP.F16.F32.PACK_AB R3, RZ, R22 ;  /* 0x00000016ff03723e */ /* 0x000fc800000000ff */
[----:B------:R-:W-:-:S05]  /*6490*/  PRMT R3, R3, 0x5410, RZ ;  /* 0x0000541003037816 */ /* 0x000fca00000000ff */
[----:B------:R0:W-:Y:S01]  /*64a0*/  STG.E desc[UR36][R8.64], R3 ;  /* 0x0000000308007986 */ /* 0x0001e2000c101924 */
[----:B------:R-:W-:Y:S05]  /*64b0*/  BRA `(.L_x_4425) ;  /* 0x0000000800b47947 */ /* 0x000fea0003800000 */
.L_x_4430:
[----:B----4-:R-:W-:-:S04]  /*64c0*/  IMAD.U32 R4, R22, 0x10000, RZ ;  /* 0x0001000016047824 */ /* 0x010fc800078e00ff */
[----:B------:R-:W-:-:S06]  /*64d0*/  FMUL.FTZ R4, R4, 1 ;  /* 0x3f80000004047820 */ /* 0x000fcc0000410000 */
[----:B------:R-:W0:Y:S02]  /*64e0*/  F2F.F64.F32 R4, R4 ;  /* 0x0000000400047310 */ /* 0x000e240000201800 */
[----:B0-----:R0:W-:Y:S01]  /*64f0*/  STG.E.64 desc[UR36][R8.64], R4 ;  /* 0x0000000408007986 */ /* 0x0011e2000c101b24 */
[----:B------:R-:W-:Y:S05]  /*6500*/  BRA `(.L_x_4425) ;  /* 0x0000000800a07947 */ /* 0x000fea0003800000 */
.L_x_4420:
        /* <DEDUP_REMOVED lines=12> */
[----:B0-----:R0:W-:Y:S01]  /*65d0*/  STG.E.U16 desc[UR36][R8.64], R3 ;  /* 0x0000000308007986 */ /* 0x0011e2000c101524 */
[----:B------:R-:W-:Y:S05]  /*65e0*/  BRA `(.L_x_4425) ;  /* 0x0000000800687947 */ /* 0x000fea0003800000 */
.L_x_4435:
        /* <DEDUP_REMOVED lines=17> */
.L_x_4438:
[----:B------:R-:W-:-:S04]  /*6700*/  SHF.R.U32.HI R3, RZ, 0x18, R5 ;  /* 0x00000018ff037819 */ /* 0x000fc80000011605 */
[----:B------:R-:W-:-:S04]  /*6710*/  LOP3.LUT R0, R0, 0x80, R3, 0xf8, !PT ;  /* 0x0000008000007812 */ /* 0x000fc800078ef803 */
[----:B------:R-:W-:-:S07]  /*6720*/  PRMT R4, R0, 0x7610, R4 ;  /* 0x0000761000047816 */ /* 0x000fce0000000004 */
.L_x_4437:
[----:B------:R-:W-:Y:S05]  /*6730*/  BSYNC.RECONVERGENT B0 ;  /* 0x0000000000007941 */ /* 0x000fea0003800200 */
.L_x_4436:
[----:B------:R0:W-:Y:S01]  /*6740*/  STG.E.U8 desc[UR36][R8.64], R4 ;  /* 0x0000000408007986 */ /* 0x0001e2000c101124 */
[----:B------:R-:W-:Y:S05]  /*6750*/  BRA `(.L_x_4425) ;  /* 0x00000008000c7947 */ /* 0x000fea0003800000 */
.L_x_4434:
        /* <DEDUP_REMOVED lines=17> */
.L_x_4441:
[----:B------:R-:W-:-:S04]  /*6870*/  SHF.R.U32.HI R3, RZ, 0x18, R5 ;  /* 0x00000018ff037819 */ /* 0x000fc80000011605 */
[----:B------:R-:W-:-:S04]  /*6880*/  LOP3.LUT R0, R0, 0x80, R3, 0xf8, !PT ;  /* 0x0000008000007812 */ /* 0x000fc800078ef803 */
[----:B------:R-:W-:-:S07]  /*6890*/  PRMT R4, R0, 0x7610, R4 ;  /* 0x0000761000047816 */ /* 0x000fce0000000004 */
.L_x_4440:
[----:B------:R-:W-:Y:S05]  /*68a0*/  BSYNC.RECONVERGENT B0 ;  /* 0x0000000000007941 */ /* 0x000fea0003800200 */
.L_x_4439:
[----:B------:R0:W-:Y:S01]  /*68b0*/  STG.E.U8 desc[UR36][R8.64], R4 ;  /* 0x0000000408007986 */ /* 0x0001e2000c101124 */
[----:B------:R-:W-:Y:S05]  /*68c0*/  BRA `(.L_x_4425) ;  /* 0x0000000400b07947 */ /* 0x000fea0003800000 */
.L_x_4433:
[----:B------:R-:W-:-:S13]  /*68d0*/  ISETP.NE.AND P0, PT, R0, 0x1c, PT ;  /* 0x0000001c0000780c */ /* 0x000fda0003f05270 */
[----:B------:R-:W-:Y:S05]  /*68e0*/  @!P0 BRA `(.L_x_4442) ;  /* 0x0000000000608947 */ /* 0x000fea0003800000 */
[----:B------:R-:W-:-:S13]  /*68f0*/  ISETP.NE.AND P0, PT, R0, 0x1d, PT ;  /* 0x0000001d0000780c */ /* 0x000fda0003f05270 */
[----:B------:R-:W-:Y:S05]  /*6900*/  @!P0 BRA `(.L_x_4443) ;  /* 0x0000000000488947 */ /* 0x000fea0003800000 */
[----:B------:R-:W-:-:S13]  /*6910*/  ISETP.NE.AND P0, PT, R0, 0x2c, PT ;  /* 0x0000002c0000780c */ /* 0x000fda0003f05270 */
[----:B------:R-:W-:Y:S05]  /*6920*/  @P0 BRA `(.L_x_4424) ;  /* 0x0000000000bc0947 */ /* 0x000fea0003800000 */
[----:B----4-:R-:W-:-:S05]  /*6930*/  IMAD.U32 R22, R22, 0x10000, RZ ;  /* 0x0001000016167824 */ /* 0x010fca00078e00ff */
        /* <DEDUP_REMOVED lines=15> */
.L_x_4443:
[----:B----4-:R-:W-:-:S06]  /*6a30*/  IMAD.U32 R4, R22, 0x10000, RZ ;  /* 0x0001000016047824 */ /* 0x010fcc00078e00ff */
[----:B------:R-:W0:Y:S02]  /*6a40*/  F2I.U64.TRUNC R4, R4 ;  /* 0x0000000400047311 */ /* 0x000e24000020d800 */
[----:B0-----:R0:W-:Y:S01]  /*6a50*/  STG.E.64 desc[UR36][R8.64], R4 ;  /* 0x0000000408007986 */ /* 0x0011e2000c101b24 */
[----:B------:R-:W-:Y:S05]  /*6a60*/  BRA `(.L_x_4425) ;  /* 0x0000000400487947 */ /* 0x000fea0003800000 */
.L_x_4442:
[----:B----4-:R-:W-:-:S04]  /*6a70*/  IMAD.U32 R22, R22, 0x10000, RZ ;  /* 0x0001000016167824 */ /* 0x010fc800078e00ff */
[----:B------:R-:W0:Y:S02]  /*6a80*/  F2I.FTZ.U32.TRUNC.NTZ R3, R22 ;  /* 0x0000001600037305 */ /* 0x000e24000021f000 */
[----:B0-----:R0:W-:Y:S01]  /*6a90*/  STG.E desc[UR36][R8.64], R3 ;  /* 0x0000000308007986 */ /* 0x0011e2000c101924 */
[----:B------:R-:W-:Y:S05]  /*6aa0*/  BRA `(.L_x_4425) ;  /* 0x0000000400387947 */ /* 0x000fea0003800000 */
.L_x_4432:
        /* <DEDUP_REMOVED lines=9> */
[----:B------:R0:W-:Y:S01]  /*6b40*/  STG.E.U8 desc[UR36][R8.64], R3 ;  /* 0x0000000308007986 */ /* 0x0001e2000c101124 */
[----:B------:R-:W-:Y:S05]  /*6b50*/  BRA `(.L_x_4425) ;  /* 0x00000004000c7947 */ /* 0x000fea0003800000 */
.L_x_4445:
[----:B----4-:R-:W-:Y:S01]  /*6b60*/  IMAD.U32 R22, R22, 0x10000, RZ ;  /* 0x0001000016167824 */ /* 0x010fe200078e00ff */
[----:B-1----:R-:W-:-:S03]  /*6b70*/  CS2R R6, SRZ ;  /* 0x0000000000067805 */ /* 0x002fc6000001ff00 */
[----:B------:R-:W-:-:S06]  /*6b80*/  FMUL.FTZ R4, R22, 1 ;  /* 0x3f80000016047820 */ /* 0x000fcc0000410000 */
[----:B------:R-:W0:Y:S02]  /*6b90*/  F2F.F64.F32 R4, R4 ;  /* 0x0000000400047310 */ /* 0x000e240000201800 */
[----:B0-----:R0:W-:Y:S01]  /*6ba0*/  STG.E.128 desc[UR36][R8.64], R4 ;  /* 0x0000000408007986 */ /* 0x0011e2000c101d24 */
[----:B------:R-:W-:Y:S05]  /*6bb0*/  BRA `(.L_x_4425) ;  /* 0x0000000000f47947 */ /* 0x000fea0003800000 */
.L_x_4444:
[----:B------:R-:W-:-:S13]  /*6bc0*/  ISETP.NE.AND P0, PT, R0, 0xf, PT ;  /* 0x0000000f0000780c */ /* 0x000fda0003f05270 */
[----:B------:R-:W-:Y:S05]  /*6bd0*/  @!P0 BRA `(.L_x_4446) ;  /* 0x0000000000e88947 */ /* 0x000fea0003800000 */
[----:B------:R-:W-:-:S13]  /*6be0*/  ISETP.NE.AND P0, PT, R0, 0x17, PT ;  /* 0x000000170000780c */ /* 0x000fda0003f05270 */
[----:B------:R-:W-:Y:S05]  /*6bf0*/  @!P0 BRA `(.L_x_4447) ;  /* 0x0000000000908947 */ /* 0x000fea0003800000 */
[----:B------:R-:W-:-:S13]  /*6c00*/  ISETP.NE.AND P0, PT, R0, 0x18, PT ;  /* 0x000000180000780c */ /* 0x000fda0003f05270 */
[----:B------:R-:W-:Y:S05]  /*6c10*/  @!P0 BRA `(.L_x_4448) ;  /* 0x0000000000448947 */ /* 0x000fea0003800000 */
.L_x_4424:
[----:B------:R-:W-:Y:S01]  /*6c20*/  MOV R14, 0x0 ;  /* 0x00000000000e7802 */ /* 0x000fe20000000f00 */
[----:B------:R-:W0:Y:S01]  /*6c30*/  LDCU.64 UR4, c[0x4][0x128] ;  /* 0x01002500ff0477ac */ /* 0x000e220008000a00 */
[----:B------:R-:W-:Y:S02]  /*6c40*/  IMAD.MOV.U32 R8, RZ, RZ, 0x65 ;  /* 0x00000065ff087424 */ /* 0x000fe400078e00ff */
[----:B------:R-:W-:Y:S01]  /*6c50*/  IMAD.MOV.U32 R12, RZ, RZ, 0x1 ;  /* 0x00000001ff0c7424 */ /* 0x000fe200078e00ff */
[----:B------:R-:W2:Y:S01]  /*6c60*/  LDCU.64 UR6, c[0x4][0x130] ;  /* 0x01002600ff0677ac */ /* 0x000ea20008000a00 */
[----:B------:R-:W3:Y:S01]  /*6c70*/  LDC.64 R14, c[0x4][R14] ;  /* 0x010000000e0e7b82 */ /* 0x000ee20000000a00 */
[----:B------:R-:W-:Y:S01]  /*6c80*/  IMAD.MOV.U32 R13, RZ, RZ, RZ ;  /* 0x000000ffff0d7224 */ /* 0x000fe200078e00ff */
[----:B------:R-:W5:Y:S01]  /*6c90*/  LDCU.64 UR8, c[0x4][0x40] ;  /* 0x01000800ff0877ac */ /* 0x000f620008000a00 */
[----:B0-----:R-:W-:Y:S02]  /*6ca0*/  IMAD.U32 R4, RZ, RZ, UR4 ;  /* 0x00000004ff047e24 */ /* 0x001fe4000f8e00ff */
[----:B------:R-:W-:-:S02]  /*6cb0*/  IMAD.U32 R5, RZ, RZ, UR5 ;  /* 0x00000005ff057e24 */ /* 0x000fc4000f8e00ff */
[----:B--2---:R-:W-:Y:S02]  /*6cc0*/  IMAD.U32 R6, RZ, RZ, UR6 ;  /* 0x00000006ff067e24 */ /* 0x004fe4000f8e00ff */
[----:B-1----:R-:W-:Y:S02]  /*6cd0*/  IMAD.U32 R7, RZ, RZ, UR7 ;  /* 0x00000007ff077e24 */ /* 0x002fe4000f8e00ff */
[----:B-----5:R-:W-:Y:S02]  /*6ce0*/  IMAD.U32 R10, RZ, RZ, UR8 ;  /* 0x00000008ff0a7e24 */ /* 0x020fe4000f8e00ff */
[----:B------:R-:W-:-:S07]  /*6cf0*/  IMAD.U32 R11, RZ, RZ, UR9 ;  /* 0x00000009ff0b7e24 */ /* 0x000fce000f8e00ff */
[----:B------:R-:W-:-:S07]  /*6d00*/  LEPC R20, `(.L_x_4449) ;  /* 0x000000001014794e */ /* 0x000fce0000000000 */
[----:B---34-:R-:W-:Y:S05]  /*6d10*/  CALL.ABS.NOINC R14 ;  /* 0x000000000e007343 */ /* 0x018fea0003c00000 */
.L_x_4449:
[----:B------:R-:W-:Y:S05]  /*6d20*/  BRA `(.L_x_4425) ;  /* 0x0000000000987947 */ /* 0x000fea0003800000 */
.L_x_4448:
        /* <DEDUP_REMOVED lines=13> */
.L_x_4451:
[----:B------:R-:W-:Y:S05]  /*6e00*/  BSYNC.RECONVERGENT B0 ;  /* 0x0000000000007941 */ /* 0x000fea0003800200 */
.L_x_4450:
[----:B------:R-:W-:-:S05]  /*6e10*/  LOP3.LUT R3, R0, 0x80, R3, 0xf8, !PT ;  /* 0x0000008000037812 */ /* 0x000fca00078ef803 */
[----:B------:R4:W-:Y:S01]  /*6e20*/  STG.E.U8 desc[UR36][R8.64], R3 ;  /* 0x0000000308007986 */ /* 0x0009e2000c101124 */
[----:B------:R-:W-:Y:S05]  /*6e30*/  BRA `(.L_x_4425) ;  /* 0x0000000000547947 */ /* 0x000fea0003800000 */
.L_x_4447:
        /* <DEDUP_REMOVED lines=12> */
.L_x_4453:
[----:B------:R-:W-:Y:S01]  /*6f00*/  IMAD.MOV.U32 R0, RZ, RZ, 0x7f ;  /* 0x0000007fff007424 */ /* 0x000fe200078e00ff */
[----:B------:R-:W-:-:S04]  /*6f10*/  ISETP.GT.U32.AND P0, PT, R4, 0x7f800000, PT ;  /* 0x7f8000000400780c */ /* 0x000fc80003f04070 */
[----:B------:R-:W-:-:S09]  /*6f20*/  SEL R0, R0, 0x7c, P0 ;  /* 0x0000007c00007807 */ /* 0x000fd20000000000 */
.L_x_4454:
[----:B------:R-:W-:Y:S05]  /*6f30*/  BSYNC.RECONVERGENT B0 ;  /* 0x0000000000007941 */ /* 0x000fea0003800200 */
.L_x_4452:
[----:B------:R-:W-:-:S04]  /*6f40*/  SHF.R.U32.HI R3, RZ, 0x18, R3 ;  /* 0x00000018ff037819 */ /* 0x000fc80000011603 */
[----:B------:R-:W-:-:S05]  /*6f50*/  LOP3.LUT R3, R0, 0x80, R3, 0xf8, !PT ;  /* 0x0000008000037812 */ /* 0x000fca00078ef803 */
[----:B------:R2:W-:Y:S01]  /*6f60*/  STG.E.U8 desc[UR36][R8.64], R3 ;  /* 0x0000000308007986 */ /* 0x0005e2000c101124 */
[----:B------:R-:W-:Y:S05]  /*6f70*/  BRA `(.L_x_4425) ;  /* 0x0000000000047947 */ /* 0x000fea0003800000 */
.L_x_4446:
[----:B----4-:R0:W-:Y:S02]  /*6f80*/  STG.E.U16 desc[UR36][R8.64], R22 ;  /* 0x0000001608007986 */ /* 0x0101e4000c101524 */
.L_x_4425:
[----:B------:R-:W-:-:S05]  /*6f90*/  VIADD R25, R25, 0x80 ;  /* 0x0000008019197836 */ /* 0x000fca0000000000 */
[----:B------:R-:W-:-:S13]  /*6fa0*/  ISETP.GE.AND P0, PT, R25, R16, PT ;  /* 0x000000101900720c */ /* 0x000fda0003f06270 */
[----:B------:R-:W-:Y:S05]  /*6fb0*/  @P0 BRA `(.L_x_4419) ;  /* 0x0000000c00d80947 */ /* 0x000fea0003800000 */
[----:B------:R-:W5:Y:S01]  /*6fc0*/  LDCU UR4, c[0x0][0x3b8] ;  /* 0x00007700ff0477ac */ /* 0x000f620008000800 */
[----:B0-2-4-:R-:W0:Y:S01]  /*6fd0*/  LDC.64 R8, c[0x0][0x398] ;  /* 0x0000e600ff087b82 */ /* 0x015e220000000a00 */
        /* <DEDUP_REMOVED lines=16> */
[----:B---3--:R-:W-:-:S06]  /*70e0*/  IMAD.U32 R17, R17, 0x10000, RZ ;  /* 0x0001000011117824 */ /* 0x008fcc00078e00ff */
[----:B------:R-:W0:Y:S02]  /*70f0*/  F2I.FTZ.TRUNC.NTZ R17, R17 ;  /* 0x0000001100117305 */ /* 0x000e24000021f100 */
[----:B0-----:R2:W-:Y:S01]  /*7100*/  STG.E.U8 desc[UR36][R8.64], R17 ;  /* 0x0000001108007986 */ /* 0x0015e2000c101124 */
[----:B------:R-:W-:Y:S05]  /*7110*/  BRA `(.L_x_4460) ;  /* 0x0000000c007c7947 */ /* 0x000fea0003800000 */
.L_x_4458:
[----:B------:R-:W-:-:S06]  /*7120*/  IMAD.U32 R5, R17, 0x10000, RZ ;  /* 0x0001000011057824 */ /* 0x000fcc00078e00ff */
[----:B------:R-:W0:Y:S02]  /*7130*/  F2I.S64.TRUNC R4, R5 ;  /* 0x0000000500047311 */ /* 0x000e24000020d900 */
[----:B0-----:R0:W-:Y:S01]  /*7140*/  STG.E.U8 desc[UR36][R8.64], R4 ;  /* 0x0000000408007986 */ /* 0x0011e2000c101124 */
[----:B------:R-:W-:Y:S05]  /*7150*/  BRA `(.L_x_4460) ;  /* 0x0000000c006c7947 */ /* 0x000fea0003800000 */
.L_x_4457:
        /* <DEDUP_REMOVED lines=10> */
.L_x_4462:
[----:B---3--:R-:W-:-:S06]  /*7200*/  IMAD.U32 R17, R17, 0x10000, RZ ;  /* 0x0001000011117824 */ /* 0x008fcc00078e00ff */
[----:B------:R-:W0:Y:S02]  /*7210*/  F2I.FTZ.TRUNC.NTZ R17, R17 ;  /* 0x0000001100117305 */ /* 0x000e24000021f100 */
[----:B0-----:R0:W-:Y:S01]  /*7220*/  STG.E desc[UR36][R8.64], R17 ;  /* 0x0000001108007986 */ /* 0x0011e2000c101924 */
[----:B------:R-:W-:Y:S05]  /*7230*/  BRA `(.L_x_4460) ;  /* 0x0000000c00347947 */ /* 0x000fea0003800000 */
.L_x_4461:
[----:B---3--:R-:W-:-:S06]  /*7240*/  IMAD.U32 R17, R17, 0x10000, RZ ;  /* 0x0001000011117824 */ /* 0x008fcc00078e00ff */
[----:B------:R-:W0:Y:S02]  /*7250*/  F2I.FTZ.TRUNC.NTZ R17, R17 ;  /* 0x0000001100117305 */ /* 0x000e24000021f100 */
[----:B0-----:R4:W-:Y:S01]  /*7260*/  STG.E.U16 desc[UR36][R8.64], R17 ;  /* 0x0000001108007986 */ /* 0x0019e2000c101524 */
[----:B------:R-:W-:Y:S05]  /*7270*/  BRA `(.L_x_4460) ;  /* 0x0000000c00247947 */ /* 0x000fea0003800000 */
.L_x_4456:
        /* <DEDUP_REMOVED lines=9> */
.L_x_4464:
[----:B------:R-:W-:-:S05]  /*7310*/  IMAD.U32 R0, R17, 0x10000, RZ ;  /* 0x0001000011007824 */ /* 0x000fca00078e00ff */
[----:B------:R-:W-:-:S05]  /*7320*/  F2FP.F16.F32.PACK_AB R0, RZ, R0 ;  /* 0x00000000ff00723e */ /* 0x000fca00000000ff */
[----:B------:R0:W-:Y:S01]  /*7330*/  STG.E.U16 desc[UR36][R8.64], R0 ;  /* 0x0000000008007986 */ /* 0x0001e2000c101524 */
[----:B------:R-:W-:Y:S05]  /*7340*/  BRA `(.L_x_4460) ;  /* 0x0000000800f07947 */ /* 0x000fea0003800000 */
.L_x_4463:
        /* <DEDUP_REMOVED lines=10> */
.L_x_4466:
[----:B---3--:R-:W-:-:S05]  /*73f0*/  IMAD.U32 R17, R17, 0x10000, RZ ;  /* 0x0001000011117824 */ /* 0x008fca00078e00ff */
[----:B------:R-:W-:-:S04]  /*7400*/  F2FP.F16.F32.PACK_AB R3, RZ, R17 ;  /* 0x00000011ff03723e */ /* 0x000fc800000000ff */
[----:B------:R-:W-:-:S05]  /*7410*/  PRMT R3, R3, 0x5410, RZ ;  /* 0x0000541003037816 */ /* 0x000fca00000000ff */
[----:B------:R0:W-:Y:S01]  /*7420*/  STG.E desc[UR36][R8.64], R3 ;  /* 0x0000000308007986 */ /* 0x0001e2000c101924 */
[----:B------:R-:W-:Y:S05]  /*7430*/  BRA `(.L_x_4460) ;  /* 0x0000000800b47947 */ /* 0x000fea0003800000 */
.L_x_4465:
[----:B------:R-:W-:-:S04]  /*7440*/  IMAD.U32 R4, R17, 0x10000, RZ ;  /* 0x0001000011047824 */ /* 0x000fc800078e00ff */
[----:B------:R-:W-:-:S06]  /*7450*/  FMUL.FTZ R4, R4, 1 ;  /* 0x3f80000004047820 */ /* 0x000fcc0000410000 */
[----:B------:R-:W0:Y:S02]  /*7460*/  F2F.F64.F32 R4, R4 ;  /* 0x0000000400047310 */ /* 0x000e240000201800 */
[----:B0-----:R0:W-:Y:S01]  /*7470*/  STG.E.64 desc[UR36][R8.64], R4 ;  /* 0x0000000408007986 */ /* 0x0011e2000c101b24 */
[----:B------:R-:W-:Y:S05]  /*7480*/  BRA `(.L_x_4460) ;  /* 0x0000000800a07947 */ /* 0x000fea0003800000 */
.L_x_4455:
        /* <DEDUP_REMOVED lines=14> */
.L_x_4470:
        /* <DEDUP_REMOVED lines=17> */
.L_x_4473:
[----:B------:R-:W-:-:S04]  /*7680*/  SHF.R.U32.HI R3, RZ, 0x18, R17 ;  /* 0x00000018ff037819 */ /* 0x000fc80000011611 */
[----:B------:R-:W-:-:S04]  /*7690*/  LOP3.LUT R0, R0, 0x80, R3, 0xf8, !PT ;  /* 0x0000008000007812 */ /* 0x000fc800078ef803 */
[----:B------:R-:W-:-:S07]  /*76a0*/  PRMT R4, R0, 0x7610, R4 ;  /* 0x0000761000047816 */ /* 0x000fce0000000004 */
.L_x_4472:
[----:B------:R-:W-:Y:S05]  /*76b0*/  BSYNC.RECONVERGENT B0 ;  /* 0x0000000000007941 */ /* 0x000fea0003800200 */
.L_x_4471:
[----:B------:R0:W-:Y:S01]  /*76c0*/  STG.E.U8 desc[UR36][R8.64], R4 ;  /* 0x0000000408007986 */ /* 0x0001e2000c101124 */
[----:B------:R-:W-:Y:S05]  /*76d0*/  BRA `(.L_x_4460) ;  /* 0x00000008000c7947 */ /* 0x000fea0003800000 */
.L_x_4469:
        /* <DEDUP_REMOVED lines=17> */
.L_x_4476:
[----:B------:R-:W-:-:S04]  /*77f0*/  SHF.R.U32.HI R3, RZ, 0x18, R17 ;  /* 0x00000018ff037819 */ /* 0x000fc80000011611 */
[----:B------:R-:W-:-:S04]  /*7800*/  LOP3.LUT R0, R0, 0x80, R3, 0xf8, !PT ;  /* 0x0000008000007812 */ /* 0x000fc800078ef803 */
[----:B------:R-:W-:-:S07]  /*7810*/  PRMT R4, R0, 0x7610, R4 ;  /* 0x0000761000047816 */ /* 0x000fce0000000004 */
.L_x_4475:
[----:B------:R-:W-:Y:S05]  /*7820*/  BSYNC.RECONVERGENT B0 ;  /* 0x0000000000007941 */ /* 0x000fea0003800200 */
.L_x_4474:
[----:B------:R0:W-:Y:S01]  /*7830*/  STG.E.U8 desc[UR36][R8.64], R4 ;  /* 0x0000000408007986 */ /* 0x0001e2000c101124 */
[----:B------:R-:W-:Y:S05]  /*7840*/  BRA `(.L_x_4460) ;  /* 0x0000000400b07947 */ /* 0x000fea0003800000 */
.L_x_4468:
        /* <DEDUP_REMOVED lines=22> */
.L_x_4478:
[----:B------:R-:W-:-:S06]  /*79b0*/  IMAD.U32 R4, R17, 0x10000, RZ ;  /* 0x0001000011047824 */ /* 0x000fcc00078e00ff */
[----:B------:R-:W0:Y:S02]  /*79c0*/  F2I.U64.TRUNC R4, R4 ;  /* 0x0000000400047311 */ /* 0x000e24000020d800 */
[----:B0-----:R0:W-:Y:S01]  /*79d0*/  STG.E.64 desc[UR36][R8.64], R4 ;  /* 0x0000000408007986 */ /* 0x0011e2000c101b24 */
[----:B------:R-:W-:Y:S05]  /*79e0*/  BRA `(.L_x_4460) ;  /* 0x0000000400487947 */ /* 0x000fea0003800000 */
.L_x_4477:
[----:B---3--:R-:W-:-:S06]  /*79f0*/  IMAD.U32 R17, R17, 0x10000, RZ ;  /* 0x0001000011117824 */ /* 0x008fcc00078e00ff */
[----:B------:R-:W0:Y:S02]  /*7a00*/  F2I.FTZ.U32.TRUNC.NTZ R17, R17 ;  /* 0x0000001100117305 */ /* 0x000e24000021f000 */
[----:B0-----:R0:W-:Y:S01]  /*7a10*/  STG.E desc[UR36][R8.64], R17 ;  /* 0x0000001108007986 */ /* 0x0011e2000c101924 */
[----:B------:R-:W-:Y:S05]  /*7a20*/  BRA `(.L_x_4460) ;  /* 0x0000000400387947 */ /* 0x000fea0003800000 */
.L_x_4467:
        /* <DEDUP_REMOVED lines=11> */
.L_x_4480:
[----:B---3--:R-:W-:Y:S01]  /*7ae0*/  IMAD.U32 R17, R17, 0x10000, RZ ;  /* 0x0001000011117824 */ /* 0x008fe200078e00ff */
[----:B-1----:R-:W-:-:S03]  /*7af0*/  CS2R R6, SRZ ;  /* 0x0000000000067805 */ /* 0x002fc6000001ff00 */
[----:B------:R-:W-:-:S06]  /*7b00*/  FMUL.FTZ R4, R17, 1 ;  /* 0x3f80000011047820 */ /* 0x000fcc0000410000 */
[----:B------:R-:W0:Y:S02]  /*7b10*/  F2F.F64.F32 R4, R4 ;  /* 0x0000000400047310 */ /* 0x000e240000201800 */
[----:B0-----:R0:W-:Y:S01]  /*7b20*/  STG.E.128 desc[UR36][R8.64], R4 ;  /* 0x0000000408007986 */ /* 0x0011e2000c101d24 */
[----:B------:R-:W-:Y:S05]  /*7b30*/  BRA `(.L_x_4460) ;  /* 0x0000000000f47947 */ /* 0x000fea0003800000 */
.L_x_4479:
[----:B------:R-:W-:-:S13]  /*7b40*/  ISETP.NE.AND P0, PT, R0, 0xf, PT ;  /* 0x0000000f0000780c */ /* 0x000fda0003f05270 */
[----:B------:R-:W-:Y:S05]  /*7b50*/  @!P0 BRA `(.L_x_4481) ;  /* 0x0000000000e88947 */ /* 0x000fea0003800000 */
[----:B------:R-:W-:-:S13]  /*7b60*/  ISETP.NE.AND P0, PT, R0, 0x17, PT ;  /* 0x000000170000780c */ /* 0x000fda0003f05270 */
[----:B------:R-:W-:Y:S05]  /*7b70*/  @!P0 BRA `(.L_x_4482) ;  /* 0x0000000000908947 */ /* 0x000fea0003800000 */
[----:B------:R-:W-:-:S13]  /*7b80*/  ISETP.NE.AND P0, PT, R0, 0x18, PT ;  /* 0x000000180000780c */ /* 0x000fda0003f05270 */
[----:B------:R-:W-:Y:S05]  /*7b90*/  @!P0 BRA `(.L_x_4483) ;  /* 0x0000000000448947 */ /* 0x000fea0003800000 */
.L_x_4459:
[----:B------:R-:W-:Y:S01]  /*7ba0*/  MOV R14, 0x0 ;  /* 0x00000000000e7802 */ /* 0x000fe20000000f00 */
[----:B------:R-:W0:Y:S01]  /*7bb0*/  LDCU.64 UR4, c[0x4][0x128] ;  /* 0x01002500ff0477ac */ /* 0x000e220008000a00 */
[----:B------:R-:W-:Y:S02]  /*7bc0*/  IMAD.MOV.U32 R8, RZ, RZ, 0x65 ;  /* 0x00000065ff087424 */ /* 0x000fe400078e00ff */
[----:B------:R-:W-:Y:S01]  /*7bd0*/  IMAD.MOV.U32 R12, RZ, RZ, 0x1 ;  /* 0x00000001ff0c7424 */ /* 0x000fe200078e00ff */
[----:B------:R-:W2:Y:S01]  /*7be0*/  LDCU.64 UR6, c[0x4][0x130] ;  /* 0x01002600ff0677ac */ /* 0x000ea20008000a00 */
[----:B------:R-:W4:Y:S01]  /*7bf0*/  LDC.64 R14, c[0x4][R14] ;  /* 0x010000000e0e7b82 */ /* 0x000f220000000a00 */
        /* <DEDUP_REMOVED lines=10> */
.L_x_4484:
[----:B------:R-:W-:Y:S05]  /*7ca0*/  BRA `(.L_x_4460) ;  /* 0x0000000000987947 */ /* 0x000fea0003800000 */
.L_x_4483:
        /* <DEDUP_REMOVED lines=13> */
.L_x_4486:
[----:B------:R-:W-:Y:S05]  /*7d80*/  BSYNC.RECONVERGENT B0 ;  /* 0x0000000000007941 */ /* 0x000fea0003800200 */
.L_x_4485:
[----:B------:R-:W-:-:S05]  /*7d90*/  LOP3.LUT R3, R0, 0x80, R3, 0xf8, !PT ;  /* 0x0000008000037812 */ /* 0x000fca00078ef803 */
[----:B------:R0:W-:Y:S01]  /*7da0*/  STG.E.U8 desc[UR36][R8.64], R3 ;  /* 0x0000000308007986 */ /* 0x0001e2000c101124 */
[----:B------:R-:W-:Y:S05]  /*7db0*/  BRA `(.L_x_4460) ;  /* 0x0000000000547947 */ /* 0x000fea0003800000 */
.L_x_4482:
        /* <DEDUP_REMOVED lines=12> */
.L_x_4488:
[----:B------:R-:W-:Y:S01]  /*7e80*/  IMAD.MOV.U32 R0, RZ, RZ, 0x7f ;  /* 0x0000007fff007424 */ /* 0x000fe200078e00ff */
[----:B------:R-:W-:-:S04]  /*7e90*/  ISETP.GT.U32.AND P0, PT, R4, 0x7f800000, PT ;  /* 0x7f8000000400780c */ /* 0x000fc80003f04070 */
[----:B------:R-:W-:-:S09]  /*7ea0*/  SEL R0, R0, 0x7c, P0 ;  /* 0x0000007c00007807 */ /* 0x000fd20000000000 */
.L_x_4489:
[----:B------:R-:W-:Y:S05]  /*7eb0*/  BSYNC.RECONVERGENT B0 ;  /* 0x0000000000007941 */ /* 0x000fea0003800200 */
.L_x_4487:
[----:B------:R-:W-:-:S04]  /*7ec0*/  SHF.R.U32.HI R3, RZ, 0x18, R3 ;  /* 0x00000018ff037819 */ /* 0x000fc80000011603 */
[----:B------:R-:W-:-:S05]  /*7ed0*/  LOP3.LUT R3, R0, 0x80, R3, 0xf8, !PT ;  /* 0x0000008000037812 */ /* 0x000fca00078ef803 */
[----:B------:R0:W-:Y:S01]  /*7ee0*/  STG.E.U8 desc[UR36][R8.64], R3 ;  /* 0x0000000308007986 */ /* 0x0001e2000c101124 */
[----:B------:R-:W-:Y:S05]  /*7ef0*/  BRA `(.L_x_4460) ;  /* 0x0000000000047947 */ /* 0x000fea0003800000 */
.L_x_4481:
[----:B------:R0:W-:Y:S02]  /*7f00*/  STG.E.U16 desc[UR36][R8.64], R17 ;  /* 0x0000001108007986 */ /* 0x0001e4000c101524 */
.L_x_4460:
[----:B------:R-:W-:-:S07]  /*7f10*/  VIADD R25, R25, 0x80 ;  /* 0x0000008019197836 */ /* 0x000fce0000000000 */
.L_x_4419:
[----:B------:R-:W-:Y:S05]  /*7f20*/  BSYNC.RECONVERGENT B6 ;  /* 0x0000000000067941 */ /* 0x000fea0003800200 */
.L_x_4418:
[----:B------:R-:W-:-:S13]  /*7f30*/  ISETP.GE.AND P0, PT, R25, R16, PT ;  /* 0x000000101900720c */ /* 0x000fda0003f06270 */
[----:B------:R-:W-:Y:S05]  /*7f40*/  @P0 EXIT ;  /* 0x000000000000094d */ /* 0x000fea0003800000 */
[----:B0-----:R-:W0:Y:S01]  /*7f50*/  LDC.64 R4, c[0x0][0x398] ;  /* 0x0000e600ff047b82 */ /* 0x001e220000000a00 */
[----:B------:R-:W2:Y:S01]  /*7f60*/  LDCU UR4, c[0x0][0x3b8] ;  /* 0x00007700ff0477ac */ /* 0x000ea20008000800 */
[----:B------:R-:W-:Y:S01]  /*7f70*/  PRMT R0, R19, 0x9910, RZ ;  /* 0x0000991013007816 */ /* 0x000fe200000000ff */
[----:B------:R-:W-:-:S03]  /*7f80*/  IMAD R2, R2, 0x200, R25 ;  /* 0x0000020002027824 */ /* 0x000fc600078e0219 */
[----:B------:R-:W-:Y:S01]  /*7f90*/  ISETP.GT.AND P1, PT, R0, 0x9, PT ;  /* 0x000000090000780c */ /* 0x000fe20003f24270 */
[----:B--2-4-:R-:W-:-:S05]  /*7fa0*/  IMAD R3, R2, UR4, RZ ;  /* 0x0000000402037c24 */ /* 0x014fca000f8e02ff */
        /* <DEDUP_REMOVED lines=13> */
[----:B0-----:R-:W-:Y:S01]  /*8080*/  STG.E.U8 desc[UR36][R2.64], R5 ;  /* 0x0000000502007986 */ /* 0x001fe2000c101124 */
[----:B------:R-:W-:Y:S05]  /*8090*/  EXIT ;  /* 0x000000000000794d */ /* 0x000fea0003800000 */
.L_x_4493:
[----:B------:R-:W-:-:S06]  /*80a0*/  IMAD.U32 R5, R18, 0x10000, RZ ;  /* 0x0001000012057824 */ /* 0x000fcc00078e00ff */
[----:B------:R-:W0:Y:S02]  /*80b0*/  F2I.S64.TRUNC R4, R5 ;  /* 0x0000000500047311 */ /* 0x000e24000020d900 */
[----:B0-----:R-:W-:Y:S01]  /*80c0*/  STG.E.U8 desc[UR36][R2.64], R4 ;  /* 0x0000000402007986 */ /* 0x001fe2000c101124 */
[----:B------:R-:W-:Y:S05]  /*80d0*/  EXIT ;  /* 0x000000000000794d */ /* 0x000fea0003800000 */
.L_x_4492:
        /* <DEDUP_REMOVED lines=8> */
[----:B0-----:R-:W-:Y:S01]  /*8160*/  STG.E.64 desc[UR36][R2.64], R4 ;  /* 0x0000000402007986 */ /* 0x001fe2000c101b24 */
[----:B------:R-:W-:Y:S05]  /*8170*/  EXIT ;  /* 0x000000000000794d */ /* 0x000fea0003800000 */
.L_x_4496:
[----:B------:R-:W-:-:S04]  /*8180*/  IMAD.U32 R18, R18, 0x10000, RZ ;  /* 0x0001000012127824 */ /* 0x000fc800078e00ff */
[----:B------:R-:W0:Y:S02]  /*8190*/  F2I.FTZ.TRUNC.NTZ R5, R18 ;  /* 0x0000001200057305 */ /* 0x000e24000021f100 */
[----:B0-----:R-:W-:Y:S01]  /*81a0*/  STG.E desc[UR36][R2.64], R5 ;  /* 0x0000000502007986 */ /* 0x001fe2000c101924 */
[----:B------:R-:W-:Y:S05]  /*81b0*/  EXIT ;  /* 0x000000000000794d */ /* 0x000fea0003800000 */
.L_x_4495:
[----:B------:R-:W-:-:S04]  /*81c0*/  IMAD.U32 R18, R18, 0x10000, RZ ;  /* 0x0001000012127824 */ /* 0x000fc800078e00ff */
[----:B------:R-:W0:Y:S02]  /*81d0*/  F2I.FTZ.TRUNC.NTZ R5, R18 ;  /* 0x0000001200057305 */ /* 0x000e24000021f100 */
[----:B0-----:R-:W-:Y:S01]  /*81e0*/  STG.E.U16 desc[UR36][R2.64], R5 ;  /* 0x0000000502007986 */ /* 0x001fe2000c101524 */
[----:B------:R-:W-:Y:S05]  /*81f0*/  EXIT ;  /* 0x000000000000794d */ /* 0x000fea0003800000 */
.L_x_4491:
[----:B------:R-:W-:-:S13]  /*8200*/  ISETP.GT.AND P0, PT, R0, 0x6, PT ;  /* 0x000000060000780c */ /* 0x000fda0003f04270 */
[----:B------:R-:W-:Y:S05]  /*8210*/  @P0 BRA `(.L_x_4497) ;  /* 0x00000000002c0947 */ /* 0x000fea0003800000 */
[----:B------:R-:W-:-:S13]  /*8220*/  ISETP.NE.AND P0, PT, R0, 0x5, PT ;  /* 0x000000050000780c */ /* 0x000fda0003f05270 */
[----:B------:R-:W-:Y:S05]  /*8230*/  @!P0 BRA `(.L_x_4498) ;  /* 0x0000000000148947 */ /* 0x000fea0003800000 */
[----:B------:R-:W-:-:S13]  /*8240*/  ISETP.NE.AND P0, PT, R0, 0x6, PT ;  /* 0x000000060000780c */ /* 0x000fda0003f05270 */
[----:B------:R-:W-:Y:S05]  /*8250*/  @P0 BRA `(.L_x_4494) ;  /* 0x0000000800300947 */ /* 0x000fea0003800000 */
[----:B------:R-:W-:-:S05]  /*8260*/  IMAD.U32 R5, R18, 0x10000, RZ ;  /* 0x0001000012057824 */ /* 0x000fca00078e00ff */
[----:B------:R-:W-:Y:S01]  /*8270*/  STG.E desc[UR36][R2.64], R5 ;  /* 0x0000000502007986 */ /* 0x000fe2000c101924 */
[----:B------:R-:W-:Y:S05]  /*8280*/  EXIT ;  /* 0x000000000000794d */ /* 0x000fea0003800000 */
.L_x_4498:
[----:B------:R-:W-:-:S05]  /*8290*/  IMAD.U32 R0, R18, 0x10000, RZ ;  /* 0x0001000012007824 */ /* 0x000fca00078e00ff */
[----:B------:R-:W-:-:S05]  /*82a0*/  F2FP.F16.F32.PACK_AB R0, RZ, R0 ;  /* 0x00000000ff00723e */ /* 0x000fca00000000ff */
[----:B------:R-:W-:Y:S01]  /*82b0*/  STG.E.U16 desc[UR36][R2.64], R0 ;  /* 0x0000000002007986 */ /* 0x000fe2000c101524 */
[----:B------:R-:W-:Y:S05]  /*82c0*/  EXIT ;  /* 0x000000000000794d */ /* 0x000fea0003800000 */
.L_x_4497:
        /* <DEDUP_REMOVED lines=8> */
[----:B------:R-:W-:Y:S01]  /*8350*/  STG.E.64 desc[UR36][R2.64], R18 ;  /* 0x0000001202007986 */ /* 0x000fe2000c101b24 */
[----:B------:R-:W-:Y:S05]  /*8360*/  EXIT ;  /* 0x000000000000794d */ /* 0x000fea0003800000 */
.L_x_4500:
[----:B------:R-:W-:-:S05]  /*8370*/  IMAD.U32 R18, R18, 0x10000, RZ ;  /* 0x0001000012127824 */ /* 0x000fca00078e00ff */
[----:B------:R-:W-:-:S04]  /*8380*/  F2FP.F16.F32.PACK_AB R5, RZ, R18 ;  /* 0x00000012ff05723e */ /* 0x000fc800000000ff */
[----:B------:R-:W-:-:S05]  /*8390*/  PRMT R5, R5, 0x5410, RZ ;  /* 0x0000541005057816 */ /* 0x000fca00000000ff */
[----:B------:R-:W-:Y:S01]  /*83a0*/  STG.E desc[UR36][R2.64], R5 ;  /* 0x0000000502007986 */ /* 0x000fe2000c101924 */
[----:B------:R-:W-:Y:S05]  /*83b0*/  EXIT ;  /* 0x000000000000794d */ /* 0x000fea0003800000 */
.L_x_4499:
[----:B------:R-:W-:-:S04]  /*83c0*/  IMAD.U32 R4, R18, 0x10000, RZ ;  /* 0x0001000012047824 */ /* 0x000fc800078e00ff */
[----:B------:R-:W-:-:S06]  /*83d0*/  FMUL.FTZ R4, R4, 1 ;  /* 0x3f80000004047820 */ /* 0x000fcc0000410000 */
[----:B------:R-:W0:Y:S02]  /*83e0*/  F2F.F64.F32 R4, R4 ;  /* 0x0000000400047310 */ /* 0x000e240000201800 */
[----:B0-----:R-:W-:Y:S01]  /*83f0*/  STG.E.64 desc[UR36][R2.64], R4 ;  /* 0x0000000402007986 */ /* 0x001fe2000c101b24 */
[----:B------:R-:W-:Y:S05]  /*8400*/  EXIT ;  /* 0x000000000000794d */ /* 0x000fea0003800000 */
.L_x_4490:
        /* <DEDUP_REMOVED lines=12> */
[----:B0-----:R-:W-:Y:S01]  /*84d0*/  STG.E.U16 desc[UR36][R2.64], R5 ;  /* 0x0000000502007986 */ /* 0x001fe2000c101524 */
[----:B------:R-:W-:Y:S05]  /*84e0*/  EXIT ;  /* 0x000000000000794d */ /* 0x000fea0003800000 */
.L_x_4504:
        /* <DEDUP_REMOVED lines=18> */
.L_x_4507:
[----:B------:R-:W-:-:S04]  /*8610*/  SHF.R.U32.HI R5, RZ, 0x18, R5 ;  /* 0x00000018ff057819 */ /* 0x000fc80000011605 */
[----:B------:R-:W-:-:S07]  /*8620*/  LOP3.LUT R0, R0, 0x80, R5, 0xf8, !PT ;  /* 0x0000008000007812 */ /* 0x000fce00078ef805 */
.L_x_4506:
[----:B------:R-:W-:Y:S05]  /*8630*/  BSYNC.RECONVERGENT B0 ;  /* 0x0000000000007941 */ /* 0x000fea0003800200 */
.L_x_4505:
[----:B------:R-:W-:Y:S01]  /*8640*/  STG.E.U8 desc[UR36][R2.64], R0 ;  /* 0x0000000002007986 */ /* 0x000fe2000c101124 */
[----:B------:R-:W-:Y:S05]  /*8650*/  EXIT ;  /* 0x000000000000794d */ /* 0x000fea0003800000 */
.L_x_4503:
        /* <DEDUP_REMOVED lines=18> */
.L_x_4510:
[----:B------:R-:W-:-:S04]  /*8780*/  SHF.R.U32.HI R5, RZ, 0x18, R5 ;  /* 0x00000018ff057819 */ /* 0x000fc80000011605 */
[----:B------:R-:W-:-:S07]  /*8790*/  LOP3.LUT R0, R0, 0x80, R5, 0xf8, !PT ;  /* 0x0000008000007812 */ /* 0x000fce00078ef805 */
.L_x_4509:
[----:B------:R-:W-:Y:S05]  /*87a0*/  BSYNC.RECONVERGENT B0 ;  /* 0x0000000000007941 */ /* 0x000fea0003800200 */
.L_x_4508:
[----:B------:R-:W-:Y:S01]  /*87b0*/  STG.E.U8 desc[UR36][R2.64], R0 ;  /* 0x0000000002007986 */ /* 0x000fe2000c101124 */
[----:B------:R-:W-:Y:S05]  /*87c0*/  EXIT ;  /* 0x000000000000794d */ /* 0x000fea0003800000 */
.L_x_4502:
        /* <DEDUP_REMOVED lines=22> */
.L_x_4512:
[----:B------:R-:W-:-:S06]  /*8930*/  IMAD.U32 R4, R18, 0x10000, RZ ;  /* 0x0001000012047824 */ /* 0x000fcc00078e00ff */
[----:B------:R-:W0:Y:S02]  /*8940*/  F2I.U64.TRUNC R4, R4 ;  /* 0x0000000400047311 */ /* 0x000e24000020d800 */
[----:B0-----:R-:W-:Y:S01]  /*8950*/  STG.E.64 desc[UR36][R2.64], R4 ;  /* 0x0000000402007986 */ /* 0x001fe2000c101b24 */
[----:B------:R-:W-:Y:S05]  /*8960*/  EXIT ;  /* 0x000000000000794d */ /* 0x000fea0003800000 */
.L_x_4511:
[----:B------:R-:W-:-:S04]  /*8970*/  IMAD.U32 R18, R18, 0x10000, RZ ;  /* 0x0001000012127824 */ /* 0x000fc800078e00ff */
[----:B------:R-:W0:Y:S02]  /*8980*/  F2I.FTZ.U32.TRUNC.NTZ R5, R18 ;  /* 0x0000001200057305 */ /* 0x000e24000021f000 */
[----:B0-----:R-:W-:Y:S01]  /*8990*/  STG.E desc[UR36][R2.64], R5 ;  /* 0x0000000502007986 */ /* 0x001fe2000c101924 */
[----:B------:R-:W-:Y:S05]  /*89a0*/  EXIT ;  /* 0x000000000000794d */ /* 0x000fea0003800000 */
.L_x_4501:
        /* <DEDUP_REMOVED lines=9> */
[----:B------:R-:W-:Y:S01]  /*8a40*/  STG.E.U8 desc[UR36][R2.64], R5 ;  /* 0x0000000502007986 */ /* 0x000fe2000c101124 */
[----:B------:R-:W-:Y:S05]  /*8a50*/  EXIT ;  /* 0x000000000000794d */ /* 0x000fea0003800000 */
.L_x_4514:
[----:B------:R-:W-:Y:S01]  /*8a60*/  IMAD.U32 R18, R18, 0x10000, RZ ;  /* 0x0001000012127824 */ /* 0x000fe200078e00ff */
[----:B-1----:R-:W-:-:S03]  /*8a70*/  CS2R R6, SRZ ;  /* 0x0000000000067805 */ /* 0x002fc6000001ff00 */
[----:B------:R-:W-:-:S06]  /*8a80*/  FMUL.FTZ R4, R18, 1 ;  /* 0x3f80000012047820 */ /* 0x000fcc0000410000 */
[----:B------:R-:W0:Y:S02]  /*8a90*/  F2F.F64.F32 R4, R4 ;  /* 0x0000000400047310 */ /* 0x000e240000201800 */
[----:B0-----:R-:W-:Y:S01]  /*8aa0*/  STG.E.128 desc[UR36][R2.64], R4 ;  /* 0x0000000402007986 */ /* 0x001fe2000c101d24 */
[----:B------:R-:W-:Y:S05]  /*8ab0*/  EXIT ;  /* 0x000000000000794d */ /* 0x000fea0003800000 */
.L_x_4513:
[----:B------:R-:W-:-:S13]  /*8ac0*/  ISETP.NE.AND P0, PT, R0, 0xf, PT ;  /* 0x0000000f0000780c */ /* 0x000fda0003f05270 */
[----:B------:R-:W-:Y:S05]  /*8ad0*/  @!P0 BRA `(.L_x_4515) ;  /* 0x0000000000e88947 */ /* 0x000fea0003800000 */
[----:B------:R-:W-:-:S13]  /*8ae0*/  ISETP.NE.AND P0, PT, R0, 0x17, PT ;  /* 0x000000170000780c */ /* 0x000fda0003f05270 */
[----:B------:R-:W-:Y:S05]  /*8af0*/  @!P0 BRA `(.L_x_4516) ;  /* 0x0000000000908947 */ /* 0x000fea0003800000 */
[----:B------:R-:W-:-:S13]  /*8b00*/  ISETP.NE.AND P0, PT, R0, 0x18, PT ;  /* 0x000000180000780c */ /* 0x000fda0003f05270 */
[----:B------:R-:W-:Y:S05]  /*8b10*/  @!P0 BRA `(.L_x_4517) ;  /* 0x0000000000448947 */ /* 0x000fea0003800000 */
.L_x_4494:
[----:B------:R-:W-:Y:S01]  /*8b20*/  MOV R0, 0x0 ;  /* 0x0000000000007802 */ /* 0x000fe20000000f00 */
[----:B------:R-:W0:Y:S01]  /*8b30*/  LDCU.64 UR4, c[0x4][0x128] ;  /* 0x01002500ff0477ac */ /* 0x000e220008000a00 */
[----:B------:R-:W-:Y:S02]  /*8b40*/  IMAD.MOV.U32 R8, RZ, RZ, 0x65 ;  /* 0x00000065ff087424 */ /* 0x000fe400078e00ff */
[----:B------:R2:W4:Y:S01]  /*8b50*/  LDC.64 R2, c[0x4][R0] ;  /* 0x0100000000027b82 */ /* 0x0005220000000a00 */
[----:B------:R-:W5:Y:S01]  /*8b60*/  LDCU.64 UR6, c[0x4][0x130] ;  /* 0x01002600ff0677ac */ /* 0x000f620008000a00 */
[----:B------:R-:W-:Y:S02]  /*8b70*/  IMAD.MOV.U32 R12, RZ, RZ, 0x1 ;  /* 0x00000001ff0c7424 */ /* 0x000fe400078e00ff */
[----:B------:R-:W-:Y:S01]  /*8b80*/  IMAD.MOV.U32 R13, RZ, RZ, RZ ;  /* 0x000000ffff0d7224 */ /* 0x000fe200078e00ff */
[----:B------:R-:W3:Y:S01]  /*8b90*/  LDCU.64 UR8, c[0x4][0x40] ;  /* 0x01000800ff0877ac */ /* 0x000ee20008000a00 */
[----:B0-----:R-:W-:-:S02]  /*8ba0*/  IMAD.U32 R4, RZ, RZ, UR4 ;  /* 0x00000004ff047e24 */ /* 0x001fc4000f8e00ff */
[----:B------:R-:W-:Y:S02]  /*8bb0*/  IMAD.U32 R5, RZ, RZ, UR5 ;  /* 0x00000005ff057e24 */ /* 0x000fe4000f8e00ff */
[----:B-----5:R-:W-:Y:S02]  /*8bc0*/  IMAD.U32 R6, RZ, RZ, UR6 ;  /* 0x00000006ff067e24 */ /* 0x020fe4000f8e00ff */
[----:B-1----:R-:W-:Y:S02]  /*8bd0*/  IMAD.U32 R7, RZ, RZ, UR7 ;  /* 0x00000007ff077e24 */ /* 0x002fe4000f8e00ff */
[----:B---3--:R-:W-:Y:S02]  /*8be0*/  IMAD.U32 R10, RZ, RZ, UR8 ;  /* 0x00000008ff0a7e24 */ /* 0x008fe4000f8e00ff */
[----:B--2---:R-:W-:-:S07]  /*8bf0*/  IMAD.U32 R11, RZ, RZ, UR9 ;  /* 0x00000009ff0b7e24 */ /* 0x004fce000f8e00ff */
[----:B------:R-:W-:-:S07]  /*8c00*/  LEPC R20, `(.L_x_4518) ;  /* 0x000000001014794e */ /* 0x000fce0000000000 */
[----:B----4-:R-:W-:Y:S05]  /*8c10*/  CALL.ABS.NOINC R2 ;  /* 0x0000000002007343 */ /* 0x010fea0003c00000 */
.L_x_4518:
[----:B------:R-:W-:Y:S05]  /*8c20*/  EXIT ;  /* 0x000000000000794d */ /* 0x000fea0003800000 */
.L_x_4517:
[----:B-1----:R-:W-:Y:S01]  /*8c30*/  IMAD.U32 R7, R18, 0x10000, RZ ;  /* 0x0001000012077824 */ /* 0x002fe200078e00ff */
        /* <DEDUP_REMOVED lines=12> */
.L_x_4520:
[----:B------:R-:W-:Y:S05]  /*8d00*/  BSYNC.RECONVERGENT B0 ;  /* 0x0000000000007941 */ /* 0x000fea0003800200 */
.L_x_4519:
[----:B------:R-:W-:-:S05]  /*8d10*/  LOP3.LUT R5, R0, 0x80, R5, 0xf8, !PT ;  /* 0x0000008000057812 */ /* 0x000fca00078ef805 */
[----:B------:R-:W-:Y:S01]  /*8d20*/  STG.E.U8 desc[UR36][R2.64], R5 ;  /* 0x0000000502007986 */ /* 0x000fe2000c101124 */
[----:B------:R-:W-:Y:S05]  /*8d30*/  EXIT ;  /* 0x000000000000794d */ /* 0x000fea0003800000 */
.L_x_4516:
        /* <DEDUP_REMOVED lines=12> */
.L_x_4522:
[----:B------:R-:W-:Y:S01]  /*8e00*/  IMAD.MOV.U32 R0, RZ, RZ, 0x7f ;  /* 0x0000007fff007424 */ /* 0x000fe200078e00ff */
[----:B------:R-:W-:-:S04]  /*8e10*/  ISETP.GT.U32.AND P0, PT, R4, 0x7f800000, PT ;  /* 0x7f8000000400780c */ /* 0x000fc80003f04070 */
[----:B------:R-:W-:-:S09]  /*8e20*/  SEL R0, R0, 0x7c, P0 ;  /* 0x0000007c00007807 */ /* 0x000fd20000000000 */
.L_x_4523:
[----:B------:R-:W-:Y:S05]  /*8e30*/  BSYNC.RECONVERGENT B0 ;  /* 0x0000000000007941 */ /* 0x000fea0003800200 */
.L_x_4521:
[----:B------:R-:W-:-:S04]  /*8e40*/  SHF.R.U32.HI R5, RZ, 0x18, R5 ;  /* 0x00000018ff057819 */ /* 0x000fc80000011605 */
[----:B------:R-:W-:-:S05]  /*8e50*/  LOP3.LUT R5, R0, 0x80, R5, 0xf8, !PT ;  /* 0x0000008000057812 */ /* 0x000fca00078ef805 */
[----:B------:R-:W-:Y:S01]  /*8e60*/  STG.E.U8 desc[UR36][R2.64], R5 ;  /* 0x0000000502007986 */ /* 0x000fe2000c101124 */
[----:B------:R-:W-:Y:S05]  /*8e70*/  EXIT ;  /* 0x000000000000794d */ /* 0x000fea0003800000 */
.L_x_4515:
[----:B------:R-:W-:Y:S01]  /*8e80*/  STG.E.U16 desc[UR36][R2.64], R18 ;  /* 0x0000001202007986 */ /* 0x000fe2000c101524 */
[----:B------:R-:W-:Y:S05]  /*8e90*/  EXIT ;  /* 0x000000000000794d */ /* 0x000fea0003800000 */
.L_x_4524:
        /* <DEDUP_REMOVED lines=14> */
.L_x_7584:


//--------------------- .text._ZN2at6native18elementwise_kernelILi128ELi4EZNS0_22gpu_kernel_impl_nocastIZZZNS0_65_GLOBAL__N__cd49fe81_27_ActivationSoftplusKernel_cu_9e10b42f_310015softplus_kernelERNS_18TensorIteratorBaseERKN3c106ScalarES9_ENKUlvE_clEvENKUlvE2_clEvEUlNS6_8BFloat16EE_EEvS5_RKT_EUliE_EEviT1_ --------------------------
	.section	.text._ZN2at6native18elementwise_kernelILi128ELi4EZNS0_22gpu_kernel_impl_nocastIZZZNS0_65_GLOBAL__N__cd49fe81_27_ActivationSoftplusKernel_cu_9e10b42f_310015softplus_kernelERNS_18TensorIteratorBaseERKN3c106ScalarES9_ENKUlvE_clEvENKUlvE2_clEvEUlNS6_8BFloat16EE_EEvS5_RKT_EUliE_EEviT1_,"ax",@progbits
	.align	128
        .global         _ZN2at6native18elementwise_kernelILi128ELi4EZNS0_22gpu_kernel_impl_nocastIZZZNS0_65_GLOBAL__N__cd49fe81_27_ActivationSoftplusKernel_cu_9e10b42f_310015softplus_kernelERNS_18TensorIteratorBaseERKN3c106ScalarES9_ENKUlvE_clEvENKUlvE2_clEvEUlNS6_8BFloat16EE_EEvS5_RKT_EUliE_EEviT1_
        .type           _ZN2at6native18elementwise_kernelILi128ELi4EZNS0_22gpu_kernel_impl_nocastIZZZNS0_65_GLOBAL__N__cd49fe81_27_ActivationSoftplusKernel_cu_9e10b42f_310015softplus_kernelERNS_18TensorIteratorBaseERKN3c106ScalarES9_ENKUlvE_clEvENKUlvE2_clEvEUlNS6_8BFloat16EE_EEvS5_RKT_EUliE_EEviT1_,@function
        .size           _ZN2at6native18elementwise_kernelILi128ELi4EZNS0_22gpu_kernel_impl_nocastIZZZNS0_65_GLOBAL__N__cd49fe81_27_ActivationSoftplusKernel_cu_9e10b42f_310015softplus_kernelERNS_18TensorIteratorBaseERKN3c106ScalarES9_ENKUlvE_clEvENKUlvE2_clEvEUlNS6_8BFloat16EE_EEvS5_RKT_EUliE_EEviT1_,(.L_x_7585 - _ZN2at6native18elementwise_kernelILi128ELi4EZNS0_22gpu_kernel_impl_nocastIZZZNS0_65_GLOBAL__N__cd49fe81_27_ActivationSoftplusKernel_cu_9e10b42f_310015softplus_kernelERNS_18TensorIteratorBaseERKN3c106ScalarES9_ENKUlvE_clEvENKUlvE2_clEvEUlNS6_8BFloat16EE_EEvS5_RKT_EUliE_EEviT1_)
        .other          _ZN2at6native18elementwise_kernelILi128ELi4EZNS0_22gpu_kernel_impl_nocastIZZZNS0_65_GLOBAL__N__cd49fe81_27_ActivationSoftplusKernel_cu_9e10b42f_310015softplus_kernelERNS_18TensorIteratorBaseERKN3c106ScalarES9_ENKUlvE_clEvENKUlvE2_clEvEUlNS6_8BFloat16EE_EEvS5_RKT_EUliE_EEviT1_,@"STO_CUDA_ENTRY STV_DEFAULT"
_ZN2at6native18elementwise_kernelILi128ELi4EZNS0_22gpu_kernel_impl_nocastIZZZNS0_65_GLOBAL__N__cd49fe81_27_ActivationSoftplusKernel_cu_9e10b42f_310015softplus_kernelERNS_18TensorIteratorBaseERKN3c106ScalarES9_ENKUlvE_clEvENKUlvE2_clEvEUlNS6_8BFloat16EE_EEvS5_RKT_EUliE_EEviT1_:
.text._ZN2at6native18elementwise_kernelILi128ELi4EZNS0_22gpu_kernel_impl_nocastIZZZNS0_65_GLOBAL__N__cd49fe81_27_ActivationSoftplusKernel_cu_9e10b42f_310015softplus_kernelERNS_18TensorIteratorBaseERKN3c106ScalarES9_ENKUlvE_clEvENKUlvE2_clEvEUlNS6_8BFloat16EE_EEvS5_RKT_EUliE_EEviT1_:
        /* <DEDUP_REMOVED lines=17> */
[----:B------:R-:W0:Y:S01]  /*0110*/  LDC.64 R4, c[0x0][0x580] ;  /* 0x00016000ff047b82 */ /* 0x000e220000000a00 */
[----:B--2---:R-:W-:-:S05]  /*0120*/  SHF.L.U32 R2, R6, 0x10, RZ ;  /* 0x0000001006027819 */ /* 0x004fca00000006ff */
[----:B-1----:R-:W-:-:S05]  /*0130*/  FMUL.FTZ R0, R2, UR8 ;  /* 0x0000000802007c20 */ /* 0x002fca0008410000 */
[----:B------:R-:W-:-:S13]  /*0140*/  FSETP.GT.FTZ.AND P0, PT, R0, UR9, PT ;  /* 0x0000000900007c0b */ /* 0x000fda000bf14000 */
[----:B0-----:R-:W-:Y:S05]  /*0150*/  @P0 BRA `(.L_x_4529) ;  /* 0x0000000000800947 */ /* 0x001fea0003800000 */
[----:B------:R-:W-:Y:S01]  /*0160*/  FMUL.FTZ R0, R0, 1.4426950216293334961 ;  /* 0x3fb8aa3b00007820 */ /* 0x000fe20000410000 */
[----:B------:R-:W-:Y:S01]  /*0170*/  HFMA2 R9, -RZ, RZ, 1.625, 0 ;  /* 0x3e800000ff097431 */ /* 0x000fe200000001ff */
[----:B------:R-:W-:-:S04]  /*0180*/  MOV R11, 0x3d39bf78 ;  /* 0x3d39bf78000b7802 */ /* 0x000fc80000000f00 */
        /* <DEDUP_REMOVED lines=12> */
[----:B------:R-:W-:Y:S01]  /*0250*/  FFMA.FTZ R9, R2, -R11, 0.10546888411045074463 ;  /* 0x3dd8001202097423 */ /* 0x000fe2000001080b */
[----:B------:R-:W-:-:S03]  /*0260*/  @P0 MOV R11, 0x7f800000 ;  /* 0x7f800000000b0802 */ /* 0x000fc60000000f00 */
        /* <DEDUP_REMOVED lines=8> */
[----:B------:R-:W-:Y:S02]  /*02f0*/  FFMA.FTZ R2, R2, R9, R2 ;  /* 0x0000000902027223 */ /* 0x000fe40000010002 */
[----:B------:R-:W0:Y:S02]  /*0300*/  MUFU.RCP R9, UR8 ;  /* 0x0000000800097d08 */ /* 0x000e240008001000 */
[----:B------:R-:W-:Y:S01]  /*0310*/  FFMA.FTZ R2, R7, 0.69314718246459960938, R2 ;  /* 0x3f31721807027823 */ /* 0x000fe20000010002 */
[C---:B------:R-:W-:Y:S01]  /*0320*/  @P1 FFMA.FTZ R2, R0.reuse, R11, +INF ;  /* 0x7f80000000021423 */ /* 0x040fe2000001000b */
[----:B------:R-:W-:-:S04]  /*0330*/  @P0 FSETP.NEU.FTZ.AND P1, PT, R0, RZ, PT ;  /* 0x000000ff0000020b */ /* 0x000fc80003f3d000 */
[----:B------:R-:W-:-:S05]  /*0340*/  @P0 FSEL R2, R2, -RZ, P1 ;  /* 0x800000ff02020208 */ /* 0x000fca0000800000 */
[----:B0-----:R-:W-:-:S07]  /*0350*/  FMUL.FTZ R2, R9, R2 ;  /* 0x0000000209027220 */ /* 0x001fce0000410000 */
.L_x_4529:
[----:B------:R-:W-:Y:S02]  /*0360*/  F2FP.BF16.F32.PACK_AB R2, RZ, R2 ;  /* 0x00000002ff02723e */ /* 0x000fe400000010ff */
[----:B------:R-:W-:-:S03]  /*0370*/  IADD3 R3, PT, PT, R3, 0x80, RZ ;  /* 0x0000008003037810 */ /* 0x000fc60007ffe0ff */
[----:B------:R0:W-:Y:S01]  /*0380*/  STG.E.U16 desc[UR6][R4.64], R2 ;  /* 0x0000000204007986 */ /* 0x0001e2000c101506 */
[----:B------:R-:W-:-:S13]  /*0390*/  ISETP.GE.AND P0, PT, R3, UR4, PT ;  /* 0x0000000403007c0c */ /* 0x000fda000bf06270 */
[----:B------:R-:W-:Y:S05]  /*03a0*/  @P0 BREAK.RELIABLE B1 ;  /* 0x0000000000010942 */ /* 0x000fea0003800100 */
[----:B0-----:R-:W-:Y:S05]  /*03b0*/  @P0 BRA `(.L_x_4530) ;  /* 0x0000000400680947 */ /* 0x001fea0003800000 */
        /* <DEDUP_REMOVED lines=23> */
[C---:B------:R-:W-:Y:S02]  /*0530*/  FFMA.FTZ R9, R2.reuse, -R11, 0.10546888411045074463 ;  /* 0x3dd8001202097423 */ /* 0x040fe4000001080b */
[----:B------:R-:W0:Y:S02]  /*0540*/  MUFU.RCP R11, UR8 ;  /* 0x00000008000b7d08 */ /* 0x000e240008001000 */
        /* <DEDUP_REMOVED lines=14> */
[----:B0-----:R-:W-:-:S07]  /*0630*/  FMUL.FTZ R2, R11, R2 ;  /* 0x000000020b027220 */ /* 0x001fce0000410000 */
.L_x_4531:
[----:B------:R-:W-:Y:S02]  /*0640*/  F2FP.BF16.F32.PACK_AB R2, RZ, R2 ;  /* 0x00000002ff02723e */ /* 0x000fe400000010ff */
[----:B------:R-:W-:-:S03]  /*0650*/  IADD3 R3, PT, PT, R3, 0x80, RZ ;  /* 0x0000008003037810 */ /* 0x000fc60007ffe0ff */
[----:B------:R0:W-:Y:S04]  /*0660*/  STG.E.U16 desc[UR6][R4.64], R2 ;  /* 0x0000000204007986 */ /* 0x0001e8000c101506 */
.L_x_4528:
[----:B------:R-:W-:-:S13]  /*0670*/  ISETP.GE.AND P0, PT, R3, UR4, PT ;  /* 0x0000000403007c0c */ /* 0x000fda000bf06270 */
[----:B------:R-:W-:Y:S05]  /*0680*/  @P0 BREAK.RELIABLE B1 ;  /* 0x0000000000010942 */ /* 0x000fea0003800100 */
[----:B------:R-:W-:Y:S05]  /*0690*/  @P0 BRA `(.L_x_4530) ;  /* 0x0000000000b00947 */ /* 0x000fea0003800000 */
[----:B------:R-:W-:Y:S05]  /*06a0*/  BSYNC.RELIABLE B1 ;  /* 0x0000000000017941 */ /* 0x000fea0003800100 */
.L_x_4527:
[----:B------:R-:W1:Y:S01]  /*06b0*/  LDC.64 R6, c[0x0][0x588] ;  /* 0x00016200ff067b82 */ /* 0x000e620000000a00 */
[----:B------:R-:W2:Y:S01]  /*06c0*/  LDCU.64 UR8, c[0x0][0x590] ;  /* 0x0000b200ff0877ac */ /* 0x000ea20008000a00 */
[----:B-1----:R-:W3:Y:S06]  /*06d0*/  LDG.E.U16 R6, desc[UR6][R6.64] ;  /* 0x0000000606067981 */ /* 0x002eec000c1e1500 */
[----:B0-----:R-:W0:Y:S01]  /*06e0*/  LDC.64 R4, c[0x0][0x580] ;  /* 0x00016000ff047b82 */ /* 0x001e220000000a00 */
[----:B---3--:R-:W-:-:S05]  /*06f0*/  SHF.L.U32 R2, R6, 0x10, RZ ;  /* 0x0000001006027819 */ /* 0x008fca00000006ff */
[----:B--2---:R-:W-:-:S05]  /*0700*/  FMUL.FTZ R0, R2, UR8 ;  /* 0x0000000802007c20 */ /* 0x004fca0008410000 */
        /* <DEDUP_REMOVED lines=34> */
.L_x_4532:
[----:B------:R-:W-:Y:S02]  /*0930*/  F2FP.BF16.F32.PACK_AB R2, RZ, R2 ;  /* 0x00000002ff02723e */ /* 0x000fe400000010ff */
[----:B------:R-:W-:-:S03]  /*0940*/  IADD3 R3, PT, PT, R3, 0x80, RZ ;  /* 0x0000008003037810 */ /* 0x000fc60007ffe0ff */
[----:B------:R1:W-:Y:S04]  /*0950*/  STG.E.U16 desc[UR6][R4.64], R2 ;  /* 0x0000000204007986 */ /* 0x0003e8000c101506 */
.L_x_4530:
[----:B------:R-:W-:Y:S05]  /*0960*/  BSYNC.RECONVERGENT B0 ;  /* 0x0000000000007941 */ /* 0x000fea0003800200 */
.L_x_4526:
[----:B------:R-:W-:Y:S05]  /*0970*/  WARPSYNC.ALL ;  /* 0x0000000000007948 */ /* 0x000fea0003800000 */
[----:B------:R-:W-:-:S13]  /*0980*/  ISETP.GE.AND P0, PT, R3, UR4, PT ;  /* 0x0000000403007c0c */ /* 0x000fda000bf06270 */
[----:B------:R-:W-:Y:S05]  /*0990*/  @P0 EXIT ;  /* 0x000000000000094d */ /* 0x000fea0003800000 */
[----:B01----:R-:W0:Y:S01]  /*09a0*/  LDC.64 R4, c[0x0][0x588] ;  /* 0x00016200ff047b82 */ /* 0x003e220000000a00 */
        /* <DEDUP_REMOVED lines=39> */
.L_x_4533:
[----:B------:R-:W-:-:S05]  /*0c20*/  F2FP.BF16.F32.PACK_AB R6, RZ, R6 ;  /* 0x00000006ff06723e */ /* 0x000fca00000010ff */
[----:B------:R-:W-:Y:S01]  /*0c30*/  STG.E.U16 desc[UR6][R2.64], R6 ;  /* 0x0000000602007986 */ /* 0x000fe2000c101506 */
[----:B------:R-:W-:Y:S05]  /*0c40*/  EXIT ;  /* 0x000000000000794d */ /* 0x000fea0003800000 */
.L_x_4525:
        /* <DEDUP_REMOVED lines=14> */
[----:B0-----:R-:W-:-:S05]  /*0d30*/  IMAD.HI.U32 R6, R3, UR8, R4 ;  /* 0x0000000803067c27 */ /* 0x001fca000f8e0004 */
[----:B------:R-:W-:-:S04]  /*0d40*/  SHF.R.U32.HI R7, RZ, UR9, R6 ;  /* 0x00000009ff077c19 */ /* 0x000fc80008011606 */
[----:B------:R-:W-:-:S05]  /*0d50*/  IADD3 R4, PT, PT, -R7, RZ, RZ ;  /* 0x000000ff07047210 */ /* 0x000fca0007ffe1ff */
[----:B-1----:R-:W-:-:S04]  /*0d60*/  IMAD R4, R4, UR5, R3 ;  /* 0x0000000504047c24 */ /* 0x002fc8000f8e0203 */
[C---:B--2---:R-:W-:Y:S02]  /*0d70*/  IMAD R5, R4.reuse, UR10, RZ ;  /* 0x0000000a04057c24 */ /* 0x044fe4000f8e02ff */
[----:B------:R-:W-:Y:S01]  /*0d80*/  IMAD R4, R4, UR11, RZ ;  /* 0x0000000b04047c24 */ /* 0x000fe2000f8e02ff */
[----:B------:R-:W-:Y:S06]  /*0d90*/  @!P0 BRA `(.L_x_4537) ;  /* 0x0000001000748947 */ /* 0x000fec0003800000 */
[----:B------:R-:W0:Y:S01]  /*0da0*/  LDCU.64 UR8, c[0x0][0x398] ;  /* 0x00007300ff0877ac */ /* 0x000e220008000a00 */
[----:B------:R-:W-:Y:S02]  /*0db0*/  MOV R6, RZ ;  /* 0x000000ff00067202 */ /* 0x000fe40000000f00 */
[----:B------:R-:W-:Y:S01]  /*0dc0*/  ISETP.NE.AND P0, PT, R0, 0x2, PT ;  /* 0x000000020000780c */ /* 0x000fe20003f05270 */
[----:B------:R-:W1:Y:S01]  /*0dd0*/  LDCU UR5, c[0x0][0x3a0] ;  /* 0x00007400ff0577ac */ /* 0x000e620008000800 */
[----:B------:R-:W2:Y:S01]  /*0de0*/  LDCU.64 UR10, c[0x0][0x4c0] ;  /* 0x00009800ff0a77ac */ /* 0x000ea20008000a00 */
[----:B0-----:R-:W-:-:S05]  /*0df0*/  IMAD.HI.U32 R8, R7, UR9, R6 ;  /* 0x0000000907087c27 */ /* 0x001fca000f8e0006 */
[----:B-1----:R-:W-:-:S04]  /*0e00*/  SHF.R.U32.HI R9, RZ, UR5, R8 ;  /* 0x00000005ff097c19 */ /* 0x002fc80008011608 */
[----:B------:R-:W-:-:S05]  /*0e10*/  IADD3 R6, PT, PT, -R9, RZ, RZ ;  /* 0x000000ff09067210 */ /* 0x000fca0007ffe1ff */
[----:B------:R-:W-:-:S04]  /*0e20*/  IMAD R6, R6, UR8, R7 ;  /* 0x0000000806067c24 */ /* 0x000fc8000f8e0207 */
[C---:B--2---:R-:W-:Y:S02]  /*0e30*/  IMAD R5, R6.reuse, UR10, R5 ;  /* 0x0000000a06057c24 */ /* 0x044fe4000f8e0205 */
[----:B------:R-:W-:Y:S01]  /*0e40*/  IMAD R4, R6, UR11, R4 ;  /* 0x0000000b06047c24 */ /* 0x000fe2000f8e0204 */
[----:B------:R-:W-:Y:S06]  /*0e50*/  @!P0 BRA `(.L_x_4537) ;  /* 0x0000001000448947 */ /* 0x000fec0003800000 */
[----:B------:R-:W0:Y:S01]  /*0e60*/  LDCU.64 UR8, c[0x0][0x3a8] ;  /* 0x00007500ff0877ac */ /* 0x000e220008000a00 */
[----:B------:R-:W-:Y:S01]  /*0e70*/  HFMA2 R8, -RZ, RZ, 0, 0 ;  /* 0x00000000ff087431 */ /* 0x000fe200000001ff */
[----:B------:R-:W-:Y:S01]  /*0e80*/  ISETP.NE.AND P0, PT, R0, 0x3, PT ;  /* 0x000000030000780c */ /* 0x000fe20003f05270 */
[----:B------:R-:W1:Y:S01]  /*0e90*/  LDCU UR5, c[0x0][0x3a4] ;  /* 0x00007480ff0577ac */ /* 0x000e620008000800 */
[----:B------:R-:W2:Y:S02]  /*0ea0*/  LDCU.64 UR10, c[0x0][0x4c8] ;  /* 0x00009900ff0a77ac */ /* 0x000ea40008000a00 */
[----:B0-----:R-:W-:-:S05]  /*0eb0*/  IMAD.HI.U32 R6, R9, UR8, R8 ;  /* 0x0000000809067c27 */ /* 0x001fca000f8e0008 */
[----:B------:R-:W-:-:S04]  /*0ec0*/  SHF.R.U32.HI R7, RZ, UR9, R6 ;  /* 0x00000009ff077c19 */ /* 0x000fc80008011606 */
[----:B------:R-:W-:-:S05]  /*0ed0*/  IADD3 R8, PT, PT, -R7, RZ, RZ ;  /* 0x000000ff07087210 */ /* 0x000fca0007ffe1ff */
[----:B-1----:R-:W-:-:S04]  /*0ee0*/  IMAD R8, R8, UR5, R9 ;  /* 0x0000000508087c24 */ /* 0x002fc8000f8e0209 */
[C---:B--2---:R-:W-:Y:S02]  /*0ef0*/  IMAD R5, R8.reuse, UR10, R5 ;  /* 0x0000000a08057c24 */ /* 0x044fe4000f8e0205 */
[----:B------:R-:W-:Y:S01]  /*0f00*/  IMAD R4, R8, UR11, R4 ;  /* 0x0000000b08047c24 */ /* 0x000fe2000f8e0204 */
        /* <DEDUP_REMOVED lines=241> */
[----:B------:R-:W-:Y:S01]  /*1e20*/  ISETP.NE.AND P0, PT, R0, 0x18, PT ;  /* 0x000000180000780c */ /* 0x000fe20003f05270 */
[----:B------:R-:W0:Y:S01]  /*1e30*/  LDCU.64 UR8, c[0x0][0x4a0] ;  /* 0x00009400ff0877ac */ /* 0x000e220008000a00 */
[----:B------:R-:W-:Y:S01]  /*1e40*/  HFMA2 R6, -RZ, RZ, 0, 0 ;  /* 0x00000000ff067431 */ /* 0x000fe200000001ff */
[----:B------:R-:W1:Y:S01]  /*1e50*/  LDCU UR5, c[0x0][0x4a8] ;  /* 0x00009500ff0577ac */ /* 0x000e620008000800 */
[----:B------:R-:W2:Y:S09]  /*1e60*/  LDCU.64 UR10, c[0x0][0x570] ;  /* 0x0000ae00ff0a77ac */ /* 0x000eb20008000a00 */
[----:B------:R-:W3:Y:S01]  /*1e70*/  @P0 LDC.64 R14, c[0x0][0x4b0] ;  /* 0x00012c00ff0e0b82 */ /* 0x000ee20000000a00 */
[----:B0-----:R-:W-:-:S07]  /*1e80*/  IMAD.HI.U32 R10, R7, UR9, R6 ;  /* 0x00000009070a7c27 */ /* 0x001fce000f8e0006 */
[----:B------:R-:W0:Y:S01]  /*1e90*/  @P0 LDC R17, c[0x0][0x4ac] ;  /* 0x00012b00ff110b82 */ /* 0x000e220000000800 */
[----:B-1----:R-:W-:Y:S02]  /*1ea0*/  SHF.R.U32.HI R11, RZ, UR5, R10 ;  /* 0x00000005ff0b7c19 */ /* 0x002fe4000801160a */
[----:B------:R-:W-:Y:S02]  /*1eb0*/  @P0 MOV R10, RZ ;  /* 0x000000ff000a0202 */ /* 0x000fe40000000f00 */
[----:B------:R-:W-:-:S03]  /*1ec0*/  IADD3 R13, PT, PT, -R11, RZ, RZ ;  /* 0x000000ff0b0d7210 */ /* 0x000fc60007ffe1ff */
[----:B------:R-:W1:Y:S01]  /*1ed0*/  @P0 LDC.64 R8, c[0x0][0x578] ;  /* 0x00015e00ff080b82 */ /* 0x000e620000000a00 */
[----:B---3--:R-:W-:-:S05]  /*1ee0*/  @P0 IMAD.HI.U32 R6, R11, R14, R10 ;  /* 0x0000000e0b060227 */ /* 0x008fca00078e000a */
[----:B------:R-:W-:Y:S01]  /*1ef0*/  @P0 SHF.R.U32.HI R10, RZ, R15, R6 ;  /* 0x0000000fff0a0219 */ /* 0x000fe20000011606 */
[----:B------:R-:W-:-:S03]  /*1f00*/  IMAD R6, R13, UR8, R7 ;  /* 0x000000080d067c24 */ /* 0x000fc6000f8e0207 */
[----:B------:R-:W-:Y:S01]  /*1f10*/  @P0 IADD3 R10, PT, PT, -R10, RZ, RZ ;  /* 0x000000ff0a0a0210 */ /* 0x000fe20007ffe1ff */
[C---:B--2---:R-:W-:Y:S02]  /*1f20*/  IMAD R5, R6.reuse, UR10, R5 ;  /* 0x0000000a06057c24 */ /* 0x044fe4000f8e0205 */
[----:B------:R-:W-:Y:S02]  /*1f30*/  IMAD R4, R6, UR11, R4 ;  /* 0x0000000b06047c24 */ /* 0x000fe4000f8e0204 */
[----:B0-----:R-:W-:-:S04]  /*1f40*/  @P0 IMAD R10, R10, R17, R11 ;  /* 0x000000110a0a0224 */ /* 0x001fc800078e020b */
[C---:B-1----:R-:W-:Y:S02]  /*1f50*/  @P0 IMAD R5, R10.reuse, R8, R5 ;  /* 0x000000080a050224 */ /* 0x042fe400078e0205 */
[----:B------:R-:W-:-:S07]  /*1f60*/  @P0 IMAD R4, R10, R9, R4 ;  /* 0x000000090a040224 */ /* 0x000fce00078e0204 */
.L_x_4537:
[----:B------:R-:W0:Y:S01]  /*1f70*/  LDCU.64 UR8, c[0x0][0x588] ;  /* 0x0000b100ff0877ac */ /* 0x000e220008000a00 */
[----:B------:R-:W1:Y:S01]  /*1f80*/  LDC.64 R6, c[0x0][0x590] ;  /* 0x00016400ff067b82 */ /* 0x000e620000000a00 */
[----:B0-----:R-:W-:-:S04]  /*1f90*/  IADD3 R8, P0, PT, R4, UR8, RZ ;  /* 0x0000000804087c10 */ /* 0x001fc8000ff1e0ff */
[----:B------:R-:W-:-:S05]  /*1fa0*/  IADD3.X R9, PT, PT, RZ, UR9, RZ, P0, !PT ;  /* 0x00000009ff097c10 */ /* 0x000fca00087fe4ff */
[----:B------:R-:W2:Y:S01]  /*1fb0*/  LDG.E.U16 R8, desc[UR6][R8.64] ;  /* 0x0000000608087981 */ /* 0x000ea2000c1e1500 */
[----:B------:R-:W-:Y:S01]  /*1fc0*/  BSSY.RECONVERGENT B2, `(.L_x_4538) ;  /* 0x0000025000027945 */ /* 0x000fe20003800200 */
[----:B--2---:R-:W-:-:S05]  /*1fd0*/  SHF.L.U32 R11, R8, 0x10, RZ ;  /* 0x00000010080b7819 */ /* 0x004fca00000006ff */
[----:B-1----:R-:W-:-:S05]  /*1fe0*/  FMUL.FTZ R4, R11, R6 ;  /* 0x000000060b047220 */ /* 0x002fca0000410000 */
[----:B------:R-:W-:-:S13]  /*1ff0*/  FSETP.GT.FTZ.AND P0, PT, R4, R7, PT ;  /* 0x000000070400720b */ /* 0x000fda0003f14000 */
[----:B------:R-:W-:Y:S05]  /*2000*/  @P0 BRA `(.L_x_4539) ;  /* 0x0000000000800947 */ /* 0x000fea0003800000 */
[----:B------:R-:W-:Y:S01]  /*2010*/  FMUL.FTZ R4, R4, 1.4426950216293334961 ;  /* 0x3fb8aa3b04047820 */ /* 0x000fe20000410000 */
[----:B------:R-:W-:Y:S01]  /*2020*/  HFMA2 R10, -RZ, RZ, 1.625, 0 ;  /* 0x3e800000ff0a7431 */ /* 0x000fe200000001ff */
        /* <DEDUP_REMOVED lines=30> */
.L_x_4539:
[----:B------:R-:W-:Y:S05]  /*2210*/  BSYNC.RECONVERGENT B2 ;  /* 0x0000000000027941 */ /* 0x000fea0003800200 */
.L_x_4538:
[----:B------:R-:W0:Y:S01]  /*2220*/  LDCU.64 UR8, c[0x0][0x580] ;  /* 0x0000b000ff0877ac */ /* 0x000e220008000a00 */
[----:B------:R-:W-:Y:S02]  /*2230*/  F2FP.BF16.F32.PACK_AB R11, RZ, R11 ;  /* 0x0000000bff0b723e */ /* 0x000fe400000010ff */
[----:B------:R-:W-:Y:S02]  /*2240*/  IADD3 R3, PT, PT, R3, 0x80, RZ ;  /* 0x0000008003037810 */ /* 0x000fe40007ffe0ff */
[----:B0-----:R-:W-:-:S04]  /*2250*/  IADD3 R4, P0, PT, R5, UR8, RZ ;  /* 0x0000000805047c10 */ /* 0x001fc8000ff1e0ff */
        /* <DEDUP_REMOVED lines=11> */
[----:B-1----:R-:W-:-:S05]  /*2310*/  IMAD.HI.U32 R6, R3, UR8, R4 ;  /* 0x0000000803067c27 */ /* 0x002fca000f8e0004 */
[----:B------:R-:W-:-:S04]  /*2320*/  SHF.R.U32.HI R7, RZ, UR9, R6 ;  /* 0x00000009ff077c19 */ /* 0x000fc80008011606 */
[----:B------:R-:W-:-:S05]  /*2330*/  IADD3 R4, PT, PT, -R7, RZ, RZ ;  /* 0x000000ff07047210 */ /* 0x000fca0007ffe1ff */
[----:B0-----:R-:W-:-:S04]  /*2340*/  IMAD R4, R4, UR5, R3 ;  /* 0x0000000504047c24 */ /* 0x001fc8000f8e0203 */
        /* <DEDUP_REMOVED lines=288> */
.L_x_4541:
        /* <DEDUP_REMOVED lines=42> */
.L_x_4543:
[----:B------:R-:W-:Y:S05]  /*37f0*/  BSYNC.RECONVERGENT B2 ;  /* 0x0000000000027941 */ /* 0x000fea0003800200 */
.L_x_4542:
[----:B------:R-:W0:Y:S01]  /*3800*/  LDCU.64 UR8, c[0x0][0x580] ;  /* 0x0000b000ff0877ac */ /* 0x000e220008000a00 */
[----:B------:R-:W-:Y:S02]  /*3810*/  F2FP.BF16.F32.PACK_AB R11, RZ, R11 ;  /* 0x0000000bff0b723e */ /* 0x000fe400000010ff */
[----:B------:R-:W-:Y:S02]  /*3820*/  IADD3 R3, PT, PT, R3, 0x80, RZ ;  /* 0x0000008003037810 */ /* 0x000fe40007ffe0ff */
[----:B0-----:R-:W-:-:S04]  /*3830*/  IADD3 R4, P0, PT, R5, UR8, RZ ;  /* 0x0000000805047c10 */ /* 0x001fc8000ff1e0ff */
[----:B------:R-:W-:-:S05]  /*3840*/  IADD3.X R5, PT, PT, RZ, UR9, RZ, P0, !PT ;  /* 0x00000009ff057c10 */ /* 0x000fca00087fe4ff */
[----:B------:R0:W-:Y:S04]  /*3850*/  STG.E.U16 desc[UR6][R4.64], R11 ;  /* 0x0000000b04007986 */ /* 0x0001e8000c101506 */
.L_x_4536:
[----:B------:R-:W-:-:S13]  /*3860*/  ISETP.GE.AND P0, PT, R3, UR4, PT ;  /* 0x0000000403007c0c */ /* 0x000fda000bf06270 */
[----:B------:R-:W-:Y:S05]  /*3870*/  @P0 BREAK.RELIABLE B0 ;  /* 0x0000000000000942 */ /* 0x000fea0003800100 */
[----:B------:R-:W-:Y:S05]  /*3880*/  @P0 BRA `(.L_x_4540) ;  /* 0x0000001400700947 */ /* 0x000fea0003800000 */
[----:B------:R-:W-:Y:S05]  /*3890*/  BSYNC.RELIABLE B0 ;  /* 0x0000000000007941 */ /* 0x000fea0003800100 */
.L_x_4535:
        /* <DEDUP_REMOVED lines=298> */
.L_x_4544:
        /* <DEDUP_REMOVED lines=42> */
.L_x_4546:
[----:B------:R-:W-:Y:S05]  /*4de0*/  BSYNC.RECONVERGENT B2 ;  /* 0x0000000000027941 */ /* 0x000fea0003800200 */
.L_x_4545:
[----:B------:R-:W0:Y:S01]  /*4df0*/  LDCU.64 UR8, c[0x0][0x580] ;  /* 0x0000b000ff0877ac */ /* 0x000e220008000a00 */
[----:B------:R-:W-:Y:S02]  /*4e00*/  F2FP.BF16.F32.PACK_AB R11, RZ, R11 ;  /* 0x0000000bff0b723e */ /* 0x000fe400000010ff */
[----:B------:R-:W-:Y:S02]  /*4e10*/  IADD3 R3, PT, PT, R3, 0x80, RZ ;  /* 0x0000008003037810 */ /* 0x000fe40007ffe0ff */
[----:B0-----:R-:W-:-:S04]  /*4e20*/  IADD3 R4, P0, PT, R5, UR8, RZ ;  /* 0x0000000805047c10 */ /* 0x001fc8000ff1e0ff */
[----:B------:R-:W-:-:S05]  /*4e30*/  IADD3.X R5, PT, PT, RZ, UR9, RZ, P0, !PT ;  /* 0x00000009ff057c10 */ /* 0x000fca00087fe4ff */
[----:B------:R1:W-:Y:S04]  /*4e40*/  STG.E.U16 desc[UR6][R4.64], R11 ;  /* 0x0000000b04007986 */ /* 0x0003e8000c101506 */
.L_x_4540:
[----:B------:R-:W-:Y:S05]  /*4e50*/  BSYNC.RECONVERGENT B1 ;  /* 0x0000000000017941 */ /* 0x000fea0003800200 */
.L_x_4534:
        /* <DEDUP_REMOVED lines=9> */
[----:B--2---:R-:W-:-:S05]  /*4ef0*/  IMAD.HI.U32 R4, R3, UR4, R4 ;  /* 0x0000000403047c27 */ /* 0x004fca000f8e0004 */
[----:B------:R-:W-:-:S04]  /*4f00*/  SHF.R.U32.HI R5, RZ, UR5, R4 ;  /* 0x00000005ff057c19 */ /* 0x000fc80008011604 */
[----:B------:R-:W-:-:S05]  /*4f10*/  IADD3 R6, PT, PT, -R5, RZ, RZ ;  /* 0x000000ff05067210 */ /* 0x000fca0007ffe1ff */
[----:B0-----:R-:W-:-:S04]  /*4f20*/  IMAD R2, R6, UR8, R3 ;  /* 0x0000000806027c24 */ /* 0x001fc8000f8e0203 */
[C---:B-1----:R-:W-:Y:S02]  /*4f30*/  IMAD R3, R2.reuse, UR10, RZ ;  /* 0x0000000a02037c24 */ /* 0x042fe4000f8e02ff */
        /* <DEDUP_REMOVED lines=269> */
[----:B------:R-:W1:Y:S10]  /*6010*/  LDCU UR4, c[0x0][0x4a8] ;  /* 0x00009500ff0477ac */ /* 0x000e740008000800 */
[----:B------:R-:W2:Y:S01]  /*6020*/  @P0 LDC.64 R8, c[0x0][0x4b0] ;  /* 0x00012c00ff080b82 */ /* 0x000ea20000000a00 */
[----:B0-----:R-:W-:-:S07]  /*6030*/  IMAD.HI.U32 R6, R5, UR9, R4 ;  /* 0x0000000905067c27 */ /* 0x001fce000f8e0004 */
[----:B------:R-:W0:Y:S01]  /*6040*/  @P0 LDC R11, c[0x0][0x4ac] ;  /* 0x00012b00ff0b0b82 */ /* 0x000e220000000800 */
[----:B-1----:R-:W-:Y:S01]  /*6050*/  SHF.R.U32.HI R7, RZ, UR4, R6 ;  /* 0x00000004ff077c19 */ /* 0x002fe20008011606 */
[----:B------:R-:W1:Y:S01]  /*6060*/  LDCU.64 UR4, c[0x0][0x570] ;  /* 0x0000ae00ff0477ac */ /* 0x000e620008000a00 */
[----:B------:R-:W-:Y:S02]  /*6070*/  @P0 MOV R6, RZ ;  /* 0x000000ff00060202 */ /* 0x000fe40000000f00 */
[----:B------:R-:W-:-:S03]  /*6080*/  IADD3 R4, PT, PT, -R7, RZ, RZ ;  /* 0x000000ff07047210 */ /* 0x000fc60007ffe1ff */
[----:B------:R-:W3:Y:S02]  /*6090*/  @P0 LDC.64 R12, c[0x0][0x578] ;  /* 0x00015e00ff0c0b82 */ /* 0x000ee40000000a00 */
[----:B------:R-:W-:Y:S02]  /*60a0*/  IMAD R4, R4, UR8, R5 ;  /* 0x0000000804047c24 */ /* 0x000fe4000f8e0205 */
[----:B--2---:R-:W-:-:S05]  /*60b0*/  @P0 IMAD.HI.U32 R0, R7, R8, R6 ;  /* 0x0000000807000227 */ /* 0x004fca00078e0006 */
[----:B------:R-:W-:Y:S01]  /*60c0*/  @P0 SHF.R.U32.HI R0, RZ, R9, R0 ;  /* 0x00000009ff000219 */ /* 0x000fe20000011600 */
[C---:B-1----:R-:W-:Y:S02]  /*60d0*/  IMAD R3, R4.reuse, UR4, R3 ;  /* 0x0000000404037c24 */ /* 0x042fe4000f8e0203 */
[----:B------:R-:W-:Y:S01]  /*60e0*/  IMAD R2, R4, UR5, R2 ;  /* 0x0000000504027c24 */ /* 0x000fe2000f8e0202 */
[----:B------:R-:W-:-:S05]  /*60f0*/  @P0 IADD3 R6, PT, PT, -R0, RZ, RZ ;  /* 0x000000ff00060210 */ /* 0x000fca0007ffe1ff */
[----:B0-----:R-:W-:-:S04]  /*6100*/  @P0 IMAD R6, R11, R6, R7 ;  /* 0x000000060b060224 */ /* 0x001fc800078e0207 */
[C---:B---3--:R-:W-:Y:S02]  /*6110*/  @P0 IMAD R3, R6.reuse, R12, R3 ;  /* 0x0000000c06030224 */ /* 0x048fe400078e0203 */
[----:B------:R-:W-:-:S07]  /*6120*/  @P0 IMAD R2, R6, R13, R2 ;  /* 0x0000000d06020224 */ /* 0x000fce00078e0202 */
.L_x_4547:
[----:B------:R-:W0:Y:S01]  /*6130*/  LDCU.128 UR8, c[0x0][0x580] ;  /* 0x0000b000ff0877ac */ /* 0x000e220008000c00 */
[----:B------:R-:W1:Y:S01]  /*6140*/  LDCU.64 UR4, c[0x0][0x590] ;  /* 0x0000b200ff0477ac */ /* 0x000e620008000a00 */
[----:B0-----:R-:W-:-:S04]  /*6150*/  IADD3 R4, P0, PT, R2, UR10, RZ ;  /* 0x0000000a02047c10 */ /* 0x001fc8000ff1e0ff */
[----:B------:R-:W-:-:S05]  /*6160*/  IADD3.X R5, PT, PT, RZ, UR11, RZ, P0, !PT ;  /* 0x0000000bff057c10 */ /* 0x000fca00087fe4ff */
[----:B------:R-:W2:Y:S01]  /*6170*/  LDG.E.U16 R4, desc[UR6][R4.64] ;  /* 0x0000000604047981 */ /* 0x000ea2000c1e1500 */
[----:B------:R-:W-:Y:S01]  /*6180*/  IADD3 R2, P1, PT, R3, UR8, RZ ;  /* 0x0000000803027c10 */ /* 0x000fe2000ff3e0ff */
[----:B------:R-:W-:Y:S03]  /*6190*/  BSSY.RECONVERGENT B1, `(.L_x_4548) ;  /* 0x0000026000017945 */ /* 0x000fe60003800200 */
[----:B------:R-:W-:Y:S02]  /*61a0*/  IADD3.X R3, PT, PT, RZ, UR9, RZ, P1, !PT ;  /* 0x00000009ff037c10 */ /* 0x000fe40008ffe4ff */
[----:B--2---:R-:W-:-:S05]  /*61b0*/  SHF.L.U32 R0, R4, 0x10, RZ ;  /* 0x0000001004007819 */ /* 0x004fca00000006ff */
[----:B-1----:R-:W-:-:S05]  /*61c0*/  FMUL.FTZ R6, R0, UR4 ;  /* 0x0000000400067c20 */ /* 0x002fca0008410000 */
[----:B------:R-:W-:-:S13]  /*61d0*/  FSETP.GT.FTZ.AND P0, PT, R6, UR5, PT ;  /* 0x0000000506007c0b */ /* 0x000fda000bf14000 */
[----:B------:R-:W-:Y:S05]  /*61e0*/  @P0 BRA `(.L_x_4549) ;  /* 0x0000000000800947 */ /* 0x000fea0003800000 */
[----:B------:R-:W-:Y:S01]  /*61f0*/  FMUL.FTZ R0, R6, 1.4426950216293334961 ;  /* 0x3fb8aa3b06007820 */ /* 0x000fe20000410000 */
[----:B------:R-:W-:Y:S01]  /*6200*/  HFMA2 R9, -RZ, RZ, 1.625, 0 ;  /* 0x3e800000ff097431 */ /* 0x000fe200000001ff */
[----:B------:R-:W-:Y:S02]  /*6210*/  MOV R8, 0x3d39bf78 ;  /* 0x3d39bf7800087802 */ /* 0x000fe40000000f00 */
        /* <DEDUP_REMOVED lines=9> */
[----:B------:R-:W-:Y:S02]  /*62b0*/  FFMA.FTZ R6, R6, R9, -1 ;  /* 0xbf80000006067423 */ /* 0x000fe40000010009 */
[----:B------:R-:W0:Y:S02]  /*62c0*/  MUFU.RCP R9, UR4 ;  /* 0x0000000400097d08 */ /* 0x000e240008001000 */
        /* <DEDUP_REMOVED lines=18> */
.L_x_4549:
[----:B------:R-:W-:Y:S05]  /*63f0*/  BSYNC.RECONVERGENT B1 ;  /* 0x0000000000017941 */ /* 0x000fea0003800200 */
.L_x_4548:
[----:B------:R-:W-:-:S05]  /*6400*/  F2FP.BF16.F32.PACK_AB R0, RZ, R0 ;  /* 0x00000000ff00723e */ /* 0x000fca00000010ff */
[----:B------:R-:W-:Y:S01]  /*6410*/  STG.E.U16 desc[UR6][R2.64], R0 ;  /* 0x0000000002007986 */ /* 0x000fe2000c101506 */
[----:B------:R-:W-:Y:S05]  /*6420*/  EXIT ;  /* 0x000000000000794d */ /* 0x000fea0003800000 */
.L_x_4550:
        /* <DEDUP_REMOVED lines=13> */
.L_x_7585:


//--------------------- .text._ZN2at6native27unrolled_elementwise_kernelIZZZNS0_65_GLOBAL__N__cd49fe81_27_ActivationSoftplusKernel_cu_9e10b42f_310015softplus_kernelERNS_18TensorIteratorBaseERKN3c106ScalarES8_ENKUlvE_clEvENKUlvE2_clEvEUlNS5_8BFloat16EE_St5arrayIPcLm2EELi4E23TrivialOffsetCalculatorILi1EjESH_NS0_6memory15LoadWithoutCastENSI_16StoreWithoutCastEEEviT_T0_T2_T3_T4_T5_ --------------------------
	.section	.text._ZN2at6native27unrolled_elementwise_kernelIZZZNS0_65_GLOBAL__N__cd49fe81_27_ActivationSoftplusKernel_cu_9e10b42f_310015softplus_kernelERNS_18TensorIteratorBaseERKN3c106ScalarES8_ENKUlvE_clEvENKUlvE2_clEvEUlNS5_8BFloat16EE_St5arrayIPcLm2EELi4E23TrivialOffsetCalculatorILi1EjESH_NS0_6memory15LoadWithoutCastENSI_16StoreWithoutCastEEEviT_T0_T2_T3_T4_T5_,"ax",@progbits
	.align	128
        .global         _ZN2at6native27unrolled_elementwise_kernelIZZZNS0_65_GLOBAL__N__cd49fe81_27_ActivationSoftplusKernel_cu_9e10b42f_310015softplus_kernelERNS_18TensorIteratorBaseERKN3c106ScalarES8_ENKUlvE_clEvENKUlvE2_clEvEUlNS5_8BFloat16EE_St5arrayIPcLm2EELi4E23TrivialOffsetCalculatorILi1EjESH_NS0_6memory15LoadWithoutCastENSI_16StoreWithoutCastEEEviT_T0_T2_T3_T4_T5_
        .type           _ZN2at6native27unrolled_elementwise_kernelIZZZNS0_65_GLOBAL__N__cd49fe81_27_ActivationSoftplusKernel_cu_9e10b42f_310015softplus_kernelERNS_18TensorIteratorBaseERKN3c106ScalarES8_ENKUlvE_clEvENKUlvE2_clEvEUlNS5_8BFloat16EE_St5arrayIPcLm2EELi4E23TrivialOffsetCalculatorILi1EjESH_NS0_6memory15LoadWithoutCastENSI_16StoreWithoutCastEEEviT_T0_T2_T3_T4_T5_,@function
        .size           _ZN2at6native27unrolled_elementwise_kernelIZZZNS0_65_GLOBAL__N__cd49fe81_27_ActivationSoftplusKernel_cu_9e10b42f_310015softplus_kernelERNS_18TensorIteratorBaseERKN3c106ScalarES8_ENKUlvE_clEvENKUlvE2_clEvEUlNS5_8BFloat16EE_St5arrayIPcLm2EELi4E23TrivialOffsetCalculatorILi1EjESH_NS0_6memory15LoadWithoutCastENSI_16StoreWithoutCastEEEviT_T0_T2_T3_T4_T5_,(.L_x_7586 - _ZN2at6native27unrolled_elementwise_kernelIZZZNS0_65_GLOBAL__N__cd49fe81_27_ActivationSoftplusKernel_cu_9e10b42f_310015softplus_kernelERNS_18TensorIteratorBaseERKN3c106ScalarES8_ENKUlvE_clEvENKUlvE2_clEvEUlNS5_8BFloat16EE_St5arrayIPcLm2EELi4E23TrivialOffsetCalculatorILi1EjESH_NS0_6memory15LoadWithoutCastENSI_16StoreWithoutCastEEEviT_T0_T2_T3_T4_T5_)
        .other          _ZN2at6native27unrolled_elementwise_kernelIZZZNS0_65_GLOBAL__N__cd49fe81_27_ActivationSoftplusKernel_cu_9e10b42f_310015softplus_kernelERNS_18TensorIteratorBaseERKN3c106ScalarES8_ENKUlvE_clEvENKUlvE2_clEvEUlNS5_8BFloat16EE_St5arrayIPcLm2EELi4E23TrivialOffsetCalculatorILi1EjESH_NS0_6memory15LoadWithoutCastENSI_16StoreWithoutCastEEEviT_T0_T2_T3_T4_T5_,@"STO_CUDA_ENTRY STV_DEFAULT"
_ZN2at6native27unrolled_elementwise_kernelIZZZNS0_65_GLOBAL__N__cd49fe81_27_ActivationSoftplusKernel_cu_9e10b42f_310015softplus_kernelERNS_18TensorIteratorBaseERKN3c106ScalarES8_ENKUlvE_clEvENKUlvE2_clEvEUlNS5_8BFloat16EE_St5arrayIPcLm2EELi4E23TrivialOffsetCalculatorILi1EjESH_NS0_6memory15LoadWithoutCastENSI_16StoreWithoutCastEEEviT_T0_T2_T3_T4_T5_:
.text._ZN2at6native27unrolled_elementwise_kernelIZZZNS0_65_GLOBAL__N__cd49fe81_27_ActivationSoftplusKernel_cu_9e10b42f_310015softplus_kernelERNS_18TensorIteratorBaseERKN3c106ScalarES8_ENKUlvE_clEvENKUlvE2_clEvEUlNS5_8BFloat16EE_St5arrayIPcLm2EELi4E23TrivialOffsetCalculatorILi1EjESH_NS0_6memory15LoadWithoutCastENSI_16StoreWithoutCastEEEviT_T0_T2_T3_T4_T5_:
[----:B------:R-:W-:Y:S01]  /*0000*/  LDC R1, c[0x0][0x37c] ;  /* 0x0000df00ff017b82 */ /* 0x000fe20000000800 */
[----:B------:R-:W0:Y:S07]  /*0010*/  S2R R0, SR_CTAID.X ;  /* 0x0000000000007919 */ /* 0x000e2e0000002500 */
[----:B------:R-:W0:Y:S01]  /*0020*/  LDC R3, c[0x0][0x380] ;  /* 0x0000e000ff037b82 */ /* 0x000e220000000800 */
[----:B------:R-:W1:Y:S01]  /*0030*/  LDCU.64 UR4, c[0x0][0x358] ;  /* 0x00006b00ff0477ac */ /* 0x000e620008000a00 */
[----:B------:R-:W2:Y:S01]  /*0040*/  S2R R13, SR_TID.X ;  /* 0x00000000000d7919 */ /* 0x000ea20000002100 */
[----:B0-----:R-:W-:Y:S01]  /*0050*/  IMAD R2, R0, -0x200, R3 ;  /* 0xfffffe0000027824 */ /* 0x001fe200078e0203 */
[----:B--2---:R-:W-:-:S04]  /*0060*/  MOV R3, R13 ;  /* 0x0000000d00037202 */ /* 0x004fc80000000f00 */
[----:B------:R-:W-:-:S13]  /*0070*/  ISETP.GE.AND P0, PT, R13, R2, PT ;  /* 0x000000020d00720c */ /* 0x000fda0003f06270 */
[----:B------:R-:W-:Y:S01]  /*0080*/  @!P0 IADD3 R13, PT, PT, R3, 0x80, RZ ;  /* 0x00000080030d8810 */ /* 0x000fe20007ffe0ff */
[----:B------:R-:W0:Y:S01]  /*0090*/  @!P0 LDC.64 R6, c[0x0][0x3a0] ;  /* 0x0000e800ff068b82 */ /* 0x000e220000000a00 */
[----:B------:R-:W-:Y:S02]  /*00a0*/  @!P0 LEA R15, R0, R3, 0x9 ;  /* 0x00000003000f8211 */ /* 0x000fe400078e48ff */
[----:B------:R-:W-:-:S13]  /*00b0*/  ISETP.GE.AND P1, PT, R13, R2, PT ;  /* 0x000000020d00720c */ /* 0x000fda0003f26270 */
[----:B------:R-:W-:Y:S01]  /*00c0*/  @!P1 LEA R17, R0, R13, 0x9 ;  /* 0x0000000d00119211 */ /* 0x000fe200078e48ff */
[----:B------:R-:W2:Y:S01]  /*00d0*/  @!P1 LDC.64 R10, c[0x0][0x3a0] ;  /* 0x0000e800ff0a9b82 */ /* 0x000ea20000000a00 */
[----:B------:R-:W-:-:S04]  /*00e0*/  @!P1 IADD3 R13, PT, PT, R13, 0x80, RZ ;  /* 0x000000800d0d9810 */ /* 0x000fc80007ffe0ff */
[----:B------:R-:W-:Y:S01]  /*00f0*/  ISETP.GE.AND P3, PT, R13, R2, PT ;  /* 0x000000020d00720c */ /* 0x000fe20003f66270 */
[----:B0-----:R-:W-:-:S12]  /*0100*/  @!P0 IMAD.WIDE.U32 R6, R15, 0x2, R6 ;  /* 0x000000020f068825 */ /* 0x001fd800078e0006 */
[----:B------:R-:W-:Y:S01]  /*0110*/  @!P3 LEA R19, R0, R13, 0x9 ;  /* 0x0000000d0013b211 */ /* 0x000fe200078e48ff */
[----:B------:R-:W0:Y:S01]  /*0120*/  @!P3 LDC.64 R8, c[0x0][0x3a0] ;  /* 0x0000e800ff08bb82 */ /* 0x000e220000000a00 */
[----:B------:R-:W-:-:S04]  /*0130*/  @!P3 IADD3 R13, PT, PT, R13, 0x80, RZ ;  /* 0x000000800d0db810 */ /* 0x000fc80007ffe0ff */
[----:B------:R-:W-:Y:S01]  /*0140*/  ISETP.GE.AND P2, PT, R13, R2, PT ;  /* 0x000000020d00720c */ /* 0x000fe20003f46270 */
[----:B--2---:R-:W-:-:S12]  /*0150*/  @!P1 IMAD.WIDE.U32 R10, R17, 0x2, R10 ;  /* 0x00000002110a9825 */ /* 0x004fd800078e000a */
[----:B------:R-:W2:Y:S01]  /*0160*/  @!P2 LDC.64 R4, c[0x0][0x3a0] ;  /* 0x0000e800ff04ab82 */ /* 0x000ea20000000a00 */
[----:B------:R-:W-:Y:S01]  /*0170*/  @!P2 LEA R13, R0, R13, 0x9 ;  /* 0x0000000d000da211 */ /* 0x000fe200078e48ff */
[--C-:B0-----:R-:W-:Y:S01]  /*0180*/  @!P3 IMAD.WIDE.U32 R14, R19, 0x2, R8.reuse ;  /* 0x00000002130eb825 */ /* 0x101fe200078e0008 */
[----:B------:R-:W-:Y:S02]  /*0190*/  PRMT R8, RZ, 0x7610, R8 ;  /* 0x00007610ff087816 */ /* 0x000fe40000000008 */
[----:B------:R-:W-:-:S04]  /*01a0*/  PRMT R9, RZ, 0x7610, R9 ;  /* 0x00007610ff097816 */ /* 0x000fc80000000009 */
[----:B-1----:R0:W5:Y:S04]  /*01b0*/  @!P1 LDG.E.U16 R8, desc[UR4][R10.64] ;  /* 0x000000040a089981 */ /* 0x002168000c1e1500 */
[----:B------:R0:W5:Y:S01]  /*01c0*/  @!P0 LDG.E.U16 R9, desc[UR4][R6.64] ;  /* 0x0000000406098981 */ /* 0x000162000c1e1500 */
[--C-:B--2---:R-:W-:Y:S01]  /*01d0*/  @!P2 IMAD.WIDE.U32 R12, R13, 0x2, R4.reuse ;  /* 0x000000020d0ca825 */ /* 0x104fe200078e0004 */
[----:B------:R-:W-:Y:S02]  /*01e0*/  PRMT R5, RZ, 0x7610, R5 ;  /* 0x00007610ff057816 */ /* 0x000fe40000000005 */
[----:B------:R-:W-:-:S04]  /*01f0*/  PRMT R4, RZ, 0x7610, R4 ;  /* 0x00007610ff047816 */ /* 0x000fc80000000004 */
[----:B------:R0:W5:Y:S04]  /*0200*/  @!P3 LDG.E.U16 R5, desc[UR4][R14.64] ;  /* 0x000000040e05b981 */ /* 0x000168000c1e1500 */
[----:B------:R0:W5:Y:S01]  /*0210*/  @!P2 LDG.E.U16 R4, desc[UR4][R12.64] ;  /* 0x000000040c04a981 */ /* 0x000162000c1e1500 */
[----:B------:R-:W-:Y:S01]  /*0220*/  ISETP.GE.AND P0, PT, R3, R2, PT ;  /* 0x000000020300720c */ /* 0x000fe20003f06270 */
[----:B------:R-:W-:-:S12]  /*0230*/  BSSY.RECONVERGENT B0, `(.L_x_4551) ;  /* 0x000002a000007945 */ /* 0x000fd80003800200 */
[----:B0-----:R-:W-:Y:S05]  /*0240*/  @P0 BRA `(.L_x_4552) ;  /* 0x0000000000a00947 */ /* 0x001fea0003800000 */
[----:B------:R-:W0:Y:S01]  /*0250*/  LDC.64 R6, c[0x0][0x388] ;  /* 0x0000e200ff067b82 */ /* 0x000e220000000a00 */
[----:B-----5:R-:W-:Y:S01]  /*0260*/  SHF.L.U32 R9, R9, 0x10, RZ ;  /* 0x0000001009097819 */ /* 0x020fe200000006ff */
[----:B------:R-:W-:Y:S04]  /*0270*/  BSSY.RECONVERGENT B1, `(.L_x_4553) ;  /* 0x0000024000017945 */ /* 0x000fe80003800200 */
[----:B0-----:R-:W-:-:S05]  /*0280*/  FMUL.FTZ R10, R9, R6 ;  /* 0x00000006090a7220 */ /* 0x001fca0000410000 */
        /* <DEDUP_REMOVED lines=8> */
[----:B------:R-:W-:-:S03]  /*0310*/  ISETP.GE.U32.AND P1, PT, R7, 0x7f800000, PT ;  /* 0x7f8000000700780c */ /* 0x000fc60003f26070 */
[----:B------:R-:W-:Y:S01]  /*0320*/  VIADD R9, R9, 0xc0c00000 ;  /* 0xc0c0000009097836 */ /* 0x000fe20000000000 */
[----:B------:R-:W-:-:S04]  /*0330*/  ISETP.GT.AND P2, PT, R7, -0x40800000, P1 ;  /* 0xbf8000000700780c */ /* 0x000fc80000f44270 */
        /* <DEDUP_REMOVED lines=23> */
.L_x_4554:
[----:B------:R-:W-:Y:S05]  /*04b0*/  BSYNC.RECONVERGENT B1 ;  /* 0x0000000000017941 */ /* 0x000fea0003800200 */
.L_x_4553:
[----:B------:R-:W-:-:S07]  /*04c0*/  F2FP.BF16.F32.PACK_AB R9, RZ, R9 ;  /* 0x00000009ff09723e */ /* 0x000fce00000010ff */
.L_x_4552:
[----:B------:R-:W-:Y:S05]  /*04d0*/  BSYNC.RECONVERGENT B0 ;  /* 0x0000000000007941 */ /* 0x000fea0003800200 */
.L_x_4551:
[----:B------:R-:W-:Y:S01]  /*04e0*/  IADD3 R11, PT, PT, R3, 0x80, RZ ;  /* 0x00000080030b7810 */ /* 0x000fe20007ffe0ff */
[----:B------:R-:W-:Y:S03]  /*04f0*/  BSSY.RECONVERGENT B0, `(.L_x_4555) ;  /* 0x000002b000007945 */ /* 0x000fe60003800200 */
[----:B------:R-:W-:-:S13]  /*0500*/  ISETP.GE.AND P1, PT, R11, R2, PT ;  /* 0x000000020b00720c */ /* 0x000fda0003f26270 */
[----:B------:R-:W-:Y:S05]  /*0510*/  @P1 BRA `(.L_x_4556) ;  /* 0x0000000000a01947 */ /* 0x000fea0003800000 */
[----:B------:R-:W0:Y:S01]  /*0520*/  LDC.64 R6, c[0x0][0x388] ;  /* 0x0000e200ff067b82 */ /* 0x000e220000000a00 */
[----:B-----5:R-:W-:Y:S01]  /*0530*/  SHF.L.U32 R13, R8, 0x10, RZ ;  /* 0x00000010080d7819 */ /* 0x020fe200000006ff */
[----:B------:R-:W-:Y:S04]  /*0540*/  BSSY.RECONVERGENT B1, `(.L_x_4557) ;  /* 0x0000024000017945 */ /* 0x000fe80003800200 */
[----:B0-----:R-:W-:-:S05]  /*0550*/  FMUL.FTZ R8, R13, R6 ;  /* 0x000000060d087220 */ /* 0x001fca0000410000 */
[----:B------:R-:W-:-:S13]  /*0560*/  FSETP.GT.FTZ.AND P1, PT, R8, R7, PT ;  /* 0x000000070800720b */ /* 0x000fda0003f34000 */
[----:B------:R-:W-:Y:S05]  /*0570*/  @P1 BRA `(.L_x_4558) ;  /* 0x0000000000801947 */ /* 0x000fea0003800000 */
[----:B------:R-:W-:Y:S01]  /*0580*/  FMUL.FTZ R7, R8, 1.4426950216293334961 ;  /* 0x3fb8aa3b08077820 */ /* 0x000fe20000410000 */
[----:B------:R-:W-:Y:S02]  /*0590*/  IMAD.MOV.U32 R13, RZ, RZ, 0x3e800000 ;  /* 0x3e800000ff0d7424 */ /* 0x000fe400078e00ff */
[----:B------:R-:W-:Y:S01]  /*05a0*/  HFMA2 R15, -RZ, RZ, 1.3056640625, -1.8671875 ;  /* 0x3d39bf78ff0f7431 */ /* 0x000fe200000001ff */
        /* <DEDUP_REMOVED lines=29> */
.L_x_4558:
[----:B------:R-:W-:Y:S05]  /*0780*/  BSYNC.RECONVERGENT B1 ;  /* 0x0000000000017941 */ /* 0x000fea0003800200 */
.L_x_4557:
[----:B------:R-:W-:-:S07]  /*0790*/  F2FP.BF16.F32.PACK_AB R8, RZ, R13 ;  /* 0x0000000dff08723e */ /* 0x000fce00000010ff */
.L_x_4556:
[----:B------:R-:W-:Y:S05]  /*07a0*/  BSYNC.RECONVERGENT B0 ;  /* 0x0000000000007941 */ /* 0x000fea0003800200 */
.L_x_4555:
        /* <DEDUP_REMOVED lines=42> */
.L_x_4562:
[----:B------:R-:W-:Y:S05]  /*0a50*/  BSYNC.RECONVERGENT B1 ;  /* 0x0000000000017941 */ /* 0x000fea0003800200 */
.L_x_4561:
[----:B------:R-:W-:-:S07]  /*0a60*/  F2FP.BF16.F32.PACK_AB R5, RZ, R5 ;  /* 0x00000005ff05723e */ /* 0x000fce00000010ff */
.L_x_4560:
[----:B------:R-:W-:Y:S05]  /*0a70*/  BSYNC.RECONVERGENT B0 ;  /* 0x0000000000007941 */ /* 0x000fea0003800200 */
.L_x_4559:
        /* <DEDUP_REMOVED lines=11> */
[----:B------:R-:W-:Y:S02]  /*0b30*/  HFMA2 R13, -RZ, RZ, 1.625, 0 ;  /* 0x3e800000ff0d7431 */ /* 0x000fe400000001ff */
[----:B------:R-:W-:Y:S01]  /*0b40*/  IMAD.MOV.U32 R15, RZ, RZ, 0x3d39bf78 ;  /* 0x3d39bf78ff0f7424 */ /* 0x000fe200078e00ff */
        /* <DEDUP_REMOVED lines=29> */
.L_x_4566:
[----:B------:R-:W-:Y:S05]  /*0d20*/  BSYNC.RECONVERGENT B1 ;  /* 0x0000000000017941 */ /* 0x000fea0003800200 */
.L_x_4565:
[----:B------:R-:W-:-:S07]  /*0d30*/  F2FP.BF16.F32.PACK_AB R13, RZ, R13 ;  /* 0x0000000dff0d723e */ /* 0x000fce00000010ff */
.L_x_4564:
[----:B------:R-:W-:Y:S05]  /*0d40*/  BSYNC.RECONVERGENT B0 ;  /* 0x0000000000007941 */ /* 0x000fea0003800200 */
.L_x_4563:
[----:B------:R-:W0:Y:S01]  /*0d50*/  @!P0 LDC.64 R6, c[0x0][0x398] ;  /* 0x0000e600ff068b82 */ /* 0x000e220000000a00 */
[----:B------:R-:W-:Y:S01]  /*0d60*/  @!P0 LEA R15, R0, R3, 0x9 ;  /* 0x00000003000f8211 */ /* 0x000fe200078e48ff */
[----:B------:R-:W-:Y:S01]  /*0d70*/  BSSY.RECONVERGENT B0, `(.L_x_4567) ;  /* 0x0000011000007945 */ /* 0x000fe20003800200 */
[----:B------:R-:W-:-:S04]  /*0d80*/  @!P0 MOV R3, R11 ;  /* 0x0000000b00038202 */ /* 0x000fc80000000f00 */
[----:B------:R-:W-:Y:S01]  /*0d90*/  ISETP.GE.AND P1, PT, R3, R2, PT ;  /* 0x000000020300720c */ /* 0x000fe20003f26270 */
[----:B0-----:R-:W-:-:S05]  /*0da0*/  @!P0 IMAD.WIDE.U32 R6, R15, 0x2, R6 ;  /* 0x000000020f068825 */ /* 0x001fca00078e0006 */
[----:B-----5:R0:W-:Y:S07]  /*0db0*/  @!P0 STG.E.U16 desc[UR4][R6.64], R9 ;  /* 0x0000000906008986 */ /* 0x0201ee000c101504 */
[----:B------:R-:W-:Y:S05]  /*0dc0*/  @P1 BRA `(.L_x_4568) ;  /* 0x00000000002c1947 */ /* 0x000fea0003800000 */
[----:B0-----:R-:W0:Y:S01]  /*0dd0*/  LDC.64 R6, c[0x0][0x398] ;  /* 0x0000e600ff067b82 */ /* 0x001e220000000a00 */
[----:B------:R-:W-:Y:S02]  /*0de0*/  LEA R9, R0, R3, 0x9 ;  /* 0x0000000300097211 */ /* 0x000fe400078e48ff */
[----:B------:R-:W-:Y:S02]  /*0df0*/  IADD3 R3, PT, PT, R3, 0x80, RZ ;  /* 0x0000008003037810 */ /* 0x000fe40007ffe0ff */
[----:B------:R-:W-:Y:S02]  /*0e00*/  PRMT R4, R8, 0x7610, R4 ;  /* 0x0000761008047816 */ /* 0x000fe40000000004 */
[----:B------:R-:W-:-:S13]  /*0e10*/  ISETP.GE.AND P0, PT, R3, R2, PT ;  /* 0x000000020300720c */ /* 0x000fda0003f06270 */
[----:B------:R-:W-:Y:S02]  /*0e20*/  @!P0 LEA R11, R0, R3, 0x9 ;  /* 0x00000003000b8211 */ /* 0x000fe400078e48ff */
[----:B------:R-:W-:Y:S01]  /*0e30*/  @!P0 IADD3 R3, PT, PT, R3, 0x80, RZ ;  /* 0x0000008003038810 */ /* 0x000fe20007ffe0ff */
[----:B0-----:R-:W-:-:S04]  /*0e40*/  IMAD.WIDE.U32 R8, R9, 0x2, R6 ;  /* 0x0000000209087825 */ /* 0x001fc800078e0006 */
[----:B------:R-:W-:Y:S01]  /*0e50*/  @!P0 IMAD.WIDE.U32 R6, R11, 0x2, R6 ;  /* 0x000000020b068825 */ /* 0x000fe200078e0006 */
[----:B------:R1:W-:Y:S04]  /*0e60*/  STG.E.U16 desc[UR4][R8.64], R4 ;  /* 0x0000000408007986 */ /* 0x0003e8000c101504 */
[----:B------:R1:W-:Y:S02]  /*0e70*/  @!P0 STG.E.U16 desc[UR4][R6.64], R5 ;  /* 0x0000000506008986 */ /* 0x0003e4000c101504 */
.L_x_4568:
[----:B------:R-:W-:Y:S05]  /*0e80*/  BSYNC.RECONVERGENT B0 ;  /* 0x0000000000007941 */ /* 0x000fea0003800200 */
.L_x_4567:
[----:B------:R-:W-:-:S13]  /*0e90*/  ISETP.GE.AND P0, PT, R3, R2, PT ;  /* 0x000000020300720c */ /* 0x000fda0003f06270 */
[----:B------:R-:W-:Y:S05]  /*0ea0*/  @P0 EXIT ;  /* 0x000000000000094d */ /* 0x000fea0003800000 */
[----:B-1----:R-:W1:Y:S01]  /*0eb0*/  LDC.64 R4, c[0x0][0x398] ;  /* 0x0000e600ff047b82 */ /* 0x002e620000000a00 */
[----:B------:R-:W-:-:S05]  /*0ec0*/  LEA R3, R0, R3, 0x9 ;  /* 0x0000000300037211 */ /* 0x000fca00078e48ff */
[----:B-1----:R-:W-:-:S05]  /*0ed0*/  IMAD.WIDE.U32 R2, R3, 0x2, R4 ;  /* 0x0000000203027825 */ /* 0x002fca00078e0004 */
[----:B------:R-:W-:Y:S01]  /*0ee0*/  STG.E.U16 desc[UR4][R2.64], R13 ;  /* 0x0000000d02007986 */ /* 0x000fe2000c101504 */
[----:B------:R-:W-:Y:S05]  /*0ef0*/  EXIT ;  /* 0x000000000000794d */ /* 0x000fea0003800000 */
.L_x_4569:
        /* <DEDUP_REMOVED lines=16> */
.L_x_7586:


//--------------------- .text._ZN2at6native29vectorized_elementwise_kernelILi2EZZZNS0_65_GLOBAL__N__cd49fe81_27_ActivationSoftplusKernel_cu_9e10b42f_310015softplus_kernelERNS_18TensorIteratorBaseERKN3c106ScalarES8_ENKUlvE_clEvENKUlvE2_clEvEUlNS5_8BFloat16EE_St5arrayIPcLm2EEEEviT0_T1_ --------------------------
	.section	.text._ZN2at6native29vectorized_elementwise_kernelILi2EZZZNS0_65_GLOBAL__N__cd49fe81_27_ActivationSoftplusKernel_cu_9e10b42f_310015softplus_kernelERNS_18TensorIteratorBaseERKN3c106ScalarES8_ENKUlvE_clEvENKUlvE2_clEvEUlNS5_8BFloat16EE_St5arrayIPcLm2EEEEviT0_T1_,"ax",@progbits
	.align	128
        .global         _ZN2at6native29vectorized_elementwise_kernelILi2EZZZNS0_65_GLOBAL__N__cd49fe81_27_ActivationSoftplusKernel_cu_9e10b42f_310015softplus_kernelERNS_18TensorIteratorBaseERKN3c106ScalarES8_ENKUlvE_clEvENKUlvE2_clEvEUlNS5_8BFloat16EE_St5arrayIPcLm2EEEEviT0_T1_
        .type           _ZN2at6native29vectorized_elementwise_kernelILi2EZZZNS0_65_GLOBAL__N__cd49fe81_27_ActivationSoftplusKernel_cu_9e10b42f_310015softplus_kernelERNS_18TensorIteratorBaseERKN3c106ScalarES8_ENKUlvE_clEvENKUlvE2_clEvEUlNS5_8BFloat16EE_St5arrayIPcLm2EEEEviT0_T1_,@function
        .size           _ZN2at6native29vectorized_elementwise_kernelILi2EZZZNS0_65_GLOBAL__N__cd49fe81_27_ActivationSoftplusKernel_cu_9e10b42f_310015softplus_kernelERNS_18TensorIteratorBaseERKN3c106ScalarES8_ENKUlvE_clEvENKUlvE2_clEvEUlNS5_8BFloat16EE_St5arrayIPcLm2EEEEviT0_T1_,(.L_x_7587 - _ZN2at6native29vectorized_elementwise_kernelILi2EZZZNS0_65_GLOBAL__N__cd49fe81_27_ActivationSoftplusKernel_cu_9e10b42f_310015softplus_kernelERNS_18TensorIteratorBaseERKN3c106ScalarES8_ENKUlvE_clEvENKUlvE2_clEvEUlNS5_8BFloat16EE_St5arrayIPcLm2EEEEviT0_T1_)
        .other          _ZN2at6native29vectorized_elementwise_kernelILi2EZZZNS0_65_GLOBAL__N__cd49fe81_27_ActivationSoftplusKernel_cu_9e10b42f_310015softplus_kernelERNS_18TensorIteratorBaseERKN3c106ScalarES8_ENKUlvE_clEvENKUlvE2_clEvEUlNS5_8BFloat16EE_St5arrayIPcLm2EEEEviT0_T1_,@"STO_CUDA_ENTRY STV_DEFAULT"
_ZN2at6native29vectorized_elementwise_kernelILi2EZZZNS0_65_GLOBAL__N__cd49fe81_27_ActivationSoftplusKernel_cu_9e10b42f_310015softplus_kernelERNS_18TensorIteratorBaseERKN3c106ScalarES8_ENKUlvE_clEvENKUlvE2_clEvEUlNS5_8BFloat16EE_St5arrayIPcLm2EEEEviT0_T1_:
.text._ZN2at6native29vectorized_elementwise_kernelILi2EZZZNS0_65_GLOBAL__N__cd49fe81_27_ActivationSoftplusKernel_cu_9e10b42f_310015softplus_kernelERNS_18TensorIteratorBaseERKN3c106ScalarES8_ENKUlvE_clEvENKUlvE2_clEvEUlNS5_8BFloat16EE_St5arrayIPcLm2EEEEviT0_T1_:
        /* <DEDUP_REMOVED lines=9> */
[----:B------:R-:W-:Y:S02]  /*0090*/  PRMT R18, RZ, 0x7610, R18 ;  /* 0x00007610ff127816 */ /* 0x000fe40000000012 */
[----:B0-----:R-:W-:Y:S02]  /*00a0*/  ISETP.GE.U32.AND P6, PT, R25, R16, PT ;  /* 0x000000101900720c */ /* 0x001fe40003fc6070 */
[----:B------:R-:W-:-:S11]  /*00b0*/  MOV R17, R25 ;  /* 0x0000001900117202 */ /* 0x000fd60000000f00 */
[----:B------:R-:W-:Y:S01]  /*00c0*/  @!P6 IADD3 R25, PT, PT, R17, 0x80, RZ ;  /* 0x000000801119e810 */ /* 0x000fe20007ffe0ff */
[----:B------:R-:W0:Y:S01]  /*00d0*/  @!P6 LDC.64 R2, c[0x0][0x3a0] ;  /* 0x0000e800ff02eb82 */ /* 0x000e220000000a00 */
[----:B------:R-:W-:Y:S02]  /*00e0*/  @!P6 IADD3 R5, PT, PT, R0, R17, RZ ;  /* 0x000000110005e210 */ /* 0x000fe40007ffe0ff */
[----:B------:R-:W-:-:S13]  /*00f0*/  ISETP.GE.U32.AND P5, PT, R25, R16, PT ;  /* 0x000000101900720c */ /* 0x000fda0003fa6070 */
[----:B------:R-:W-:Y:S01]  /*0100*/  @!P5 IADD3 R20, PT, PT, R0, R25, RZ ;  /* 0x000000190014d210 */ /* 0x000fe20007ffe0ff */
[----:B------:R-:W1:Y:S01]  /*0110*/  @!P5 LDC.64 R12, c[0x0][0x3a0] ;  /* 0x0000e800ff0cdb82 */ /* 0x000e620000000a00 */
[----:B------:R-:W-:-:S04]  /*0120*/  @!P5 IADD3 R25, PT, PT, R25, 0x80, RZ ;  /* 0x000000801919d810 */ /* 0x000fc80007ffe0ff */
[----:B------:R-:W-:Y:S01]  /*0130*/  ISETP.GE.U32.AND P4, PT, R25, R16, PT ;  /* 0x000000101900720c */ /* 0x000fe20003f86070 */
[----:B0-----:R-:W-:-:S05]  /*0140*/  @!P6 IMAD.WIDE.U32 R2, R5, 0x2, R2 ;  /* 0x000000020502e825 */ /* 0x001fca00078e0002 */
[----:B------:R0:W5:Y:S07]  /*0150*/  @!P6 LDG.E.U16 R18, desc[UR4][R2.64] ;  /* 0x000000040212e981 */ /* 0x00016e000c1e1500 */
[----:B------:R-:W-:Y:S01]  /*0160*/  @!P4 IADD3 R29, PT, PT, R0, R25, RZ ;  /* 0x00000019001dc210 */ /* 0x000fe20007ffe0ff */
[----:B------:R-:W2:Y:S01]  /*0170*/  @!P4 LDC.64 R14, c[0x0][0x3a0] ;  /* 0x0000e800ff0ecb82 */ /* 0x000ea20000000a00 */
[----:B------:R-:W-:-:S04]  /*0180*/  @!P4 IADD3 R25, PT, PT, R25, 0x80, RZ ;  /* 0x000000801919c810 */ /* 0x000fc80007ffe0ff */
[----:B------:R-:W-:-:S13]  /*0190*/  ISETP.GE.U32.AND P3, PT, R25, R16, PT ;  /* 0x000000101900720c */ /* 0x000fda0003f66070 */
[----:B------:R-:W-:Y:S01]  /*01a0*/  @!P3 IADD3 R27, PT, PT, R0, R25, RZ ;  /* 0x00000019001bb210 */ /* 0x000fe20007ffe0ff */
[----:B------:R-:W3:Y:S01]  /*01b0*/  @!P3 LDC.64 R10, c[0x0][0x3a0] ;  /* 0x0000e800ff0abb82 */ /* 0x000ee20000000a00 */
[----:B------:R-:W-:-:S04]  /*01c0*/  @!P3 IADD3 R25, PT, PT, R25, 0x80, RZ ;  /* 0x000000801919b810 */ /* 0x000fc80007ffe0ff */
[----:B------:R-:W-:-:S13]  /*01d0*/  ISETP.GE.U32.AND P2, PT, R25, R16, PT ;  /* 0x000000101900720c */ /* 0x000fda0003f46070 */
[----:B------:R-:W-:Y:S01]  /*01e0*/  @!P2 IADD3 R23, PT, PT, R0, R25, RZ ;  /* 0x000000190017a210 */ /* 0x000fe20007ffe0ff */
[----:B0-----:R-:W0:Y:S01]  /*01f0*/  @!P2 LDC.64 R2, c[0x0][0x3a0] ;  /* 0x0000e800ff02ab82 */ /* 0x001e220000000a00 */
[----:B------:R-:W-:-:S04]  /*0200*/  @!P2 IADD3 R25, PT, PT, R25, 0x80, RZ ;  /* 0x000000801919a810 */ /* 0x000fc80007ffe0ff */
[----:B------:R-:W-:-:S13]  /*0210*/  ISETP.GE.U32.AND P1, PT, R25, R16, PT ;  /* 0x000000101900720c */ /* 0x000fda0003f26070 */
[----:B------:R-:W-:Y:S01]  /*0220*/  @!P1 IADD3 R19, PT, PT, R0, R25, RZ ;  /* 0x0000001900139210 */ /* 0x000fe20007ffe0ff */
[----:B------:R-:W4:Y:S01]  /*0230*/  @!P1 LDC.64 R4, c[0x0][0x3a0] ;  /* 0x0000e800ff049b82 */ /* 0x000f220000000a00 */
[----:B------:R-:W-:-:S04]  /*0240*/  @!P1 IADD3 R25, PT, PT, R25, 0x80, RZ ;  /* 0x0000008019199810 */ /* 0x000fc80007ffe0ff */
[----:B------:R-:W-:-:S13]  /*0250*/  ISETP.GE.U32.AND P0, PT, R25, R16, PT ;  /* 0x000000101900720c */ /* 0x000fda0003f06070 */
[----:B------:R-:W-:Y:S01]  /*0260*/  @!P0 IADD3 R21, PT, PT, R0, R25, RZ ;  /* 0x0000001900158210 */ /* 0x000fe20007ffe0ff */
[----:B------:R-:W2:Y:S01]  /*0270*/  @!P0 LDC.64 R6, c[0x0][0x3a0] ;  /* 0x0000e800ff068b82 */ /* 0x000ea20000000a00 */
[----:B------:R-:W-:-:S04]  /*0280*/  @!P0 IADD3 R25, PT, PT, R25, 0x80, RZ ;  /* 0x0000008019198810 */ /* 0x000fc80007ffe0ff */
[----:B------:R-:W-:-:S13]  /*0290*/  ISETP.GE.U32.AND P6, PT, R25, R16, PT ;  /* 0x000000101900720c */ /* 0x000fda0003fc6070 */
[----:B------:R-:W3:Y:S01]  /*02a0*/  @!P6 LDC.64 R8, c[0x0][0x3a0] ;  /* 0x0000e800ff08eb82 */ /* 0x000ee20000000a00 */
[----:B-1----:R-:W-:Y:S01]  /*02b0*/  @!P5 IMAD.WIDE.U32 R12, R20, 0x2, R12 ;  /* 0x00000002140cd825 */ /* 0x002fe200078e000c */
[----:B------:R-:W-:Y:S02]  /*02c0*/  PRMT R20, RZ, 0x7610, R20 ;  /* 0x00007610ff147816 */ /* 0x000fe40000000014 */
[----:B------:R-:W-:Y:S01]  /*02d0*/  @!P6 IADD3 R25, PT, PT, R0, R25, RZ ;  /* 0x000000190019e210 */ /* 0x000fe20007ffe0ff */
[----:B0-----:R-:W-:Y:S01]  /*02e0*/  @!P2 IMAD.WIDE.U32 R2, R23, 0x2, R2 ;  /* 0x000000021702a825 */ /* 0x001fe200078e0002 */
[----:B------:R-:W-:Y:S02]  /*02f0*/  PRMT R22, RZ, 0x7610, R22 ;  /* 0x00007610ff167816 */ /* 0x000fe40000000016 */
[----:B------:R0:W5:Y:S01]  /*0300*/  @!P5 LDG.E.U16 R20, desc[UR4][R12.64] ;  /* 0x000000040c14d981 */ /* 0x000162000c1e1500 */
[----:B----4-:R-:W-:Y:S01]  /*0310*/  @!P1 IMAD.WIDE.U32 R4, R19, 0x2, R4 ;  /* 0x0000000213049825 */ /* 0x010fe200078e0004 */
[----:B------:R-:W-:-:S02]  /*0320*/  PRMT R23, RZ, 0x7610, R23 ;  /* 0x00007610ff177816 */ /* 0x000fc40000000017 */
[----:B------:R-:W-:Y:S01]  /*0330*/  PRMT R19, RZ, 0x7610, R19 ;  /* 0x00007610ff137816 */ /* 0x000fe20000000013 */
[----:B--2---:R-:W-:Y:S01]  /*0340*/  @!P0 IMAD.WIDE.U32 R6, R21, 0x2, R6 ;  /* 0x0000000215068825 */ /* 0x004fe200078e0006 */
[----:B------:R-:W-:-:S03]  /*0350*/  PRMT R21, RZ, 0x7610, R21 ;  /* 0x00007610ff157816 */ /* 0x000fc60000000015 */
[----:B------:R-:W-:Y:S01]  /*0360*/  @!P4 IMAD.WIDE.U32 R14, R29, 0x2, R14 ;  /* 0x000000021d0ec825 */ /* 0x000fe200078e000e */
[----:B0-----:R-:W-:Y:S01]  /*0370*/  PRMT R12, RZ, 0x7610, R12 ;  /* 0x00007610ff0c7816 */ /* 0x001fe2000000000c */
[----:B------:R0:W5:Y:S02]  /*0380*/  @!P1 LDG.E.U16 R19, desc[UR4][R4.64] ;  /* 0x0000000404139981 */ /* 0x000164000c1e1500 */
[----:B---3--:R-:W-:Y:S02]  /*0390*/  @!P3 IMAD.WIDE.U32 R10, R27, 0x2, R10 ;  /* 0x000000021b0ab825 */ /* 0x008fe400078e000a */
[----:B------:R0:W5:Y:S02]  /*03a0*/  @!P4 LDG.E.U16 R22, desc[UR4][R14.64] ;  /* 0x000000040e16c981 */ /* 0x000164000c1e1500 */
[----:B------:R-:W-:Y:S02]  /*03b0*/  @!P6 IMAD.WIDE.U32 R8, R25, 0x2, R8 ;  /* 0x000000021908e825 */ /* 0x000fe400078e0008 */
[----:B------:R0:W5:Y:S04]  /*03c0*/  @!P3 LDG.E.U16 R23, desc[UR4][R10.64] ;  /* 0x000000040a17b981 */ /* 0x000168000c1e1500 */
[----:B------:R0:W5:Y:S04]  /*03d0*/  @!P2 LDG.E.U16 R21, desc[UR4][R2.64] ;  /* 0x000000040215a981 */ /* 0x000168000c1e1500 */
[----:B------:R0:W5:Y:S01]  /*03e0*/  @!P6 LDG.E.U16 R12, desc[UR4][R8.64] ;  /* 0x00000004080ce981 */ /* 0x000162000c1e1500 */
[----:B------:R-:W-:-:S06]  /*03f0*/  PRMT R13, RZ, 0x7610, R13 ;  /* 0x00007610ff0d7816 */ /* 0x000fcc000000000d */
[----:B------:R0:W5:Y:S01]  /*0400*/  @!P0 LDG.E.U16 R13, desc[UR4][R6.64] ;  /* 0x00000004060d8981 */ /* 0x000162000c1e1500 */
[----:B------:R-:W-:Y:S01]  /*0410*/  ISETP.GE.U32.AND P0, PT, R17, R16, PT ;  /* 0x000000101100720c */ /* 0x000fe20003f06070 */
        /* <DEDUP_REMOVED lines=40> */
.L_x_4574:
[----:B------:R-:W-:Y:S05]  /*06a0*/  BSYNC.RECONVERGENT B1 ;  /* 0x0000000000017941 */ /* 0x000fea0003800200 */
.L_x_4573:
[----:B------:R-:W-:-:S07]  /*06b0*/  F2FP.BF16.F32.PACK_AB R2, RZ, R5 ;  /* 0x00000005ff02723e */ /* 0x000fce00000010ff */
.L_x_4572:
[----:B------:R-:W-:Y:S05]  /*06c0*/  BSYNC.RECONVERGENT B0 ;  /* 0x0000000000007941 */ /* 0x000fea0003800200 */
.L_x_4571:
[----:B------:R-:W-:Y:S01]  /*06d0*/  IADD3 R3, PT, PT, R17, 0x80, RZ ;  /* 0x0000008011037810 */ /* 0x000fe20007ffe0ff */
[----:B------:R-:W-:Y:S03]  /*06e0*/  BSSY.RECONVERGENT B0, `(.L_x_4575) ;  /* 0x000002b000007945 */ /* 0x000fe60003800200 */
[----:B------:R-:W-:-:S13]  /*06f0*/  ISETP.GE.U32.AND P1, PT, R3, R16, PT ;  /* 0x000000100300720c */ /* 0x000fda0003f26070 */
        /* <DEDUP_REMOVED lines=39> */
.L_x_4578:
[----:B------:R-:W-:Y:S05]  /*0970*/  BSYNC.RECONVERGENT B1 ;  /* 0x0000000000017941 */ /* 0x000fea0003800200 */
.L_x_4577:
[----:B------:R-:W-:-:S07]  /*0980*/  F2FP.BF16.F32.PACK_AB R4, RZ, R7 ;  /* 0x00000007ff04723e */ /* 0x000fce00000010ff */
.L_x_4576:
[----:B------:R-:W-:Y:S05]  /*0990*/  BSYNC.RECONVERGENT B0 ;  /* 0x0000000000007941 */ /* 0x000fea0003800200 */
.L_x_4575:
        /* <DEDUP_REMOVED lines=42> */
.L_x_4582:
[----:B------:R-:W-:Y:S05]  /*0c40*/  BSYNC.RECONVERGENT B1 ;  /* 0x0000000000017941 */ /* 0x000fea0003800200 */
.L_x_4581:
[----:B------:R-:W-:-:S07]  /*0c50*/  F2FP.BF16.F32.PACK_AB R5, RZ, R5 ;  /* 0x00000005ff05723e */ /* 0x000fce00000010ff */
.L_x_4580:
[----:B------:R-:W-:Y:S05]  /*0c60*/  BSYNC.RECONVERGENT B0 ;  /* 0x0000000000007941 */ /* 0x000fea0003800200 */
.L_x_4579:
        /* <DEDUP_REMOVED lines=42> */
.L_x_4586:
[----:B------:R-:W-:Y:S05]  /*0f10*/  BSYNC.RECONVERGENT B1 ;  /* 0x0000000000017941 */ /* 0x000fea0003800200 */
.L_x_4585:
[----:B------:R-:W-:-:S07]  /*0f20*/  F2FP.BF16.F32.PACK_AB R6, RZ, R23 ;  /* 0x00000017ff06723e */ /* 0x000fce00000010ff */
.L_x_4584:
[----:B------:R-:W-:Y:S05]  /*0f30*/  BSYNC.RECONVERGENT B0 ;  /* 0x0000000000007941 */ /* 0x000fea0003800200 */
.L_x_4583:
        /* <DEDUP_REMOVED lines=42> */
.L_x_4590:
[----:B------:R-:W-:Y:S05]  /*11e0*/  BSYNC.RECONVERGENT B1 ;  /* 0x0000000000017941 */ /* 0x000fea0003800200 */
.L_x_4589:
[----:B------:R-:W-:-:S07]  /*11f0*/  F2FP.BF16.F32.PACK_AB R7, RZ, R7 ;  /* 0x00000007ff07723e */ /* 0x000fce00000010ff */
.L_x_4588:
[----:B------:R-:W-:Y:S05]  /*1200*/  BSYNC.RECONVERGENT B0 ;  /* 0x0000000000007941 */ /* 0x000fea0003800200 */
.L_x_4587:
        /* <DEDUP_REMOVED lines=42> */
.L_x_4594:
[----:B------:R-:W-:Y:S05]  /*14b0*/  BSYNC.RECONVERGENT B1 ;  /* 0x0000000000017941 */ /* 0x000fea0003800200 */
.L_x_4593:
[----:B------:R-:W-:-:S07]  /*14c0*/  F2FP.BF16.F32.PACK_AB R8, RZ, R19 ;  /* 0x00000013ff08723e */ /* 0x000fce00000010ff */
.L_x_4592:
[----:B------:R-:W-:Y:S05]  /*14d0*/  BSYNC.RECONVERGENT B0 ;  /* 0x0000000000007941 */ /* 0x000fea0003800200 */
.L_x_4591:
        /* <DEDUP_REMOVED lines=42> */
.L_x_4598:
[----:B------:R-:W-:Y:S05]  /*1780*/  BSYNC.RECONVERGENT B1 ;  /* 0x0000000000017941 */ /* 0x000fea0003800200 */
.L_x_4597:
[----:B------:R-:W-:-:S07]  /*1790*/  F2FP.BF16.F32.PACK_AB R9, RZ, R9 ;  /* 0x00000009ff09723e */ /* 0x000fce00000010ff */
.L_x_4596:
[----:B------:R-:W-:Y:S05]  /*17a0*/  BSYNC.RECONVERGENT B0 ;  /* 0x0000000000007941 */ /* 0x000fea0003800200 */
.L_x_4595:
        /* <DEDUP_REMOVED lines=42> */
.L_x_4602:
[----:B------:R-:W-:Y:S05]  /*1a50*/  BSYNC.RECONVERGENT B1 ;  /* 0x0000000000017941 */ /* 0x000fea0003800200 */
.L_x_4601:
[----:B------:R-:W-:-:S07]  /*1a60*/  F2FP.BF16.F32.PACK_AB R10, RZ, R13 ;  /* 0x0000000dff0a723e */ /* 0x000fce00000010ff */
.L_x_4600:
[----:B------:R-:W-:Y:S05]  /*1a70*/  BSYNC.RECONVERGENT B0 ;  /* 0x0000000000007941 */ /* 0x000fea0003800200 */
.L_x_4599:
[----:B-----5:R-:W0:Y:S01]  /*1a80*/  @!P0 LDC.64 R12, c[0x0][0x398] ;  /* 0x0000e600ff0c8b82 */ /* 0x020e220000000a00 */
[----:B------:R-:W-:Y:S01]  /*1a90*/  @!P0 IADD3 R11, PT, PT, R0, R17, RZ ;  /* 0x00000011000b8210 */ /* 0x000fe20007ffe0ff */
[----:B------:R-:W-:Y:S01]  /*1aa0*/  BSSY.RECONVERGENT B0, `(.L_x_4603) ;  /* 0x0000030000007945 */ /* 0x000fe20003800200 */
[----:B------:R-:W-:-:S03]  /*1ab0*/  @!P0 MOV R17, R3 ;  /* 0x0000000300118202 */ /* 0x000fc60000000f00 */
[----:B------:R-:W-:Y:S01]  /*1ac0*/  BSSY.RELIABLE B1, `(.L_x_4604) ;  /* 0x0000027000017945 */ /* 0x000fe20003800100 */
[----:B0-----:R-:W-:-:S05]  /*1ad0*/  @!P0 IMAD.WIDE.U32 R12, R11, 0x2, R12 ;  /* 0x000000020b0c8825 */ /* 0x001fca00078e000c */
[----:B------:R0:W-:Y:S01]  /*1ae0*/  @!P0 STG.E.U16 desc[UR4][R12.64], R2 ;  /* 0x000000020c008986 */ /* 0x0001e2000c101504 */
        /* <DEDUP_REMOVED lines=14> */
.L_x_4605:
[----:B------:R-:W-:-:S13]  /*1bd0*/  ISETP.GE.U32.AND P0, PT, R17, R16, PT ;  /* 0x000000101100720c */ /* 0x000fda0003f06070 */
[----:B------:R-:W-:Y:S05]  /*1be0*/  @P0 BRA `(.L_x_4607) ;  /* 0x0000000000300947 */ /* 0x000fea0003800000 */
[----:B0-----:R-:W0:Y:S01]  /*1bf0*/  LDC.64 R2, c[0x0][0x398] ;  /* 0x0000e600ff027b82 */ /* 0x001e220000000a00 */
[----:B------:R-:W-:Y:S02]  /*1c00*/  IADD3 R5, PT, PT, R0, R17, RZ ;  /* 0x0000001100057210 */ /* 0x000fe40007ffe0ff */
[----:B------:R-:W-:-:S03]  /*1c10*/  IADD3 R17, PT, PT, R17, 0x80, RZ ;  /* 0x0000008011117810 */ /* 0x000fc60007ffe0ff */
[----:B0-----:R-:W-:-:S05]  /*1c20*/  IMAD.WIDE.U32 R2, R5, 0x2, R2 ;  /* 0x0000000205027825 */ /* 0x001fca00078e0002 */
[----:B------:R1:W-:Y:S02]  /*1c30*/  STG.E.U16 desc[UR4][R2.64], R6 ;  /* 0x0000000602007986 */ /* 0x0003e4000c101504 */
.L_x_4606:
[----:B------:R-:W-:-:S13]  /*1c40*/  ISETP.GE.U32.AND P0, PT, R17, R16, PT ;  /* 0x000000101100720c */ /* 0x000fda0003f06070 */
[----:B------:R-:W-:Y:S05]  /*1c50*/  @P0 BRA `(.L_x_4608) ;  /* 0x0000000000340947 */ /* 0x000fea0003800000 */
[----:B01----:R-:W0:Y:S01]  /*1c60*/  LDC.64 R2, c[0x0][0x398] ;  /* 0x0000e600ff027b82 */ /* 0x003e220000000a00 */
[----:B------:R-:W-:Y:S02]  /*1c70*/  IADD3 R5, PT, PT, R0, R17, RZ ;  /* 0x0000001100057210 */ /* 0x000fe40007ffe0ff */
[----:B------:R-:W-:-:S03]  /*1c80*/  IADD3 R17, PT, PT, R17, 0x80, RZ ;  /* 0x0000008011117810 */ /* 0x000fc60007ffe0ff */
[----:B0-----:R-:W-:-:S05]  /*1c90*/  IMAD.WIDE.U32 R2, R5, 0x2, R2 ;  /* 0x0000000205027825 */ /* 0x001fca00078e0002 */
[----:B------:R1:W-:Y:S02]  /*1ca0*/  STG.E.U16 desc[UR4][R2.64], R7 ;  /* 0x0000000702007986 */ /* 0x0003e4000c101504 */
.L_x_4607:
        /* <DEDUP_REMOVED lines=8> */
.L_x_4608:
[----:B------:R-:W-:Y:S05]  /*1d30*/  BSYNC.RELIABLE B1 ;  /* 0x0000000000017941 */ /* 0x000fea0003800100 */
.L_x_4604:
[----:B------:R-:W-:-:S13]  /*1d40*/  ISETP.GE.U32.AND P0, PT, R17, R16, PT ;  /* 0x000000101100720c */ /* 0x000fda0003f06070 */
[----:B012---:R-:W0:Y:S01]  /*1d50*/  @!P0 LDC.64 R2, c[0x0][0x398] ;  /* 0x0000e600ff028b82 */ /* 0x007e220000000a00 */
[----:B------:R-:W-:Y:S02]  /*1d60*/  @!P0 IADD3 R5, PT, PT, R0, R17, RZ ;  /* 0x0000001100058210 */ /* 0x000fe40007ffe0ff */
[----:B------:R-:W-:-:S03]  /*1d70*/  @!P0 IADD3 R17, PT, PT, R17, 0x80, RZ ;  /* 0x0000008011118810 */ /* 0x000fc60007ffe0ff */
[----:B0-----:R-:W-:-:S05]  /*1d80*/  @!P0 IMAD.WIDE.U32 R2, R5, 0x2, R2 ;  /* 0x0000000205028825 */ /* 0x001fca00078e0002 */
[----:B------:R2:W-:Y:S02]  /*1d90*/  @!P0 STG.E.U16 desc[UR4][R2.64], R9 ;  /* 0x0000000902008986 */ /* 0x0005e4000c101504 */
.L_x_4609:
[----:B------:R-:W-:Y:S05]  /*1da0*/  BSYNC.RECONVERGENT B0 ;  /* 0x0000000000007941 */ /* 0x000fea0003800200 */
.L_x_4603:
        /* <DEDUP_REMOVED lines=8> */
.L_x_4570:
[----:B------:R-:W0:Y:S01]  /*1e30*/  S2R R7, SR_TID.X ;  /* 0x0000000000077919 */ /* 0x000e220000002100 */
[----:B------:R-:W1:Y:S01]  /*1e40*/  LDC.64 R2, c[0x0][0x3a0] ;  /* 0x0000e800ff027b82 */ /* 0x000e620000000a00 */
[----:B------:R-:W2:Y:S01]  /*1e50*/  LDCU.64 UR6, c[0x0][0x388] ;  /* 0x00007100ff0677ac */ /* 0x000ea20008000a00 */
[----:B-1----:R-:W-:-:S04]  /*1e60*/  IMAD.WIDE.U32 R2, R0, 0x2, R2 ;  /* 0x0000000200027825 */ /* 0x002fc800078e0002 */
[----:B0-----:R-:W-:Y:S02]  /*1e70*/  IMAD.WIDE.U32 R12, R7, 0x4, R2 ;  /* 0x00000004070c7825 */ /* 0x001fe400078e0002 */
[----:B------:R-:W0:Y:S03]  /*1e80*/  LDC.64 R2, c[0x0][0x398] ;  /* 0x0000e600ff027b82 */ /* 0x000e260000000a00 */
[----:B------:R-:W3:Y:S04]  /*1e90*/  LDG.E R5, desc[UR4][R12.64] ;  /* 0x000000040c057981 */ /* 0x000ee8000c1e1900 */
[----:B------:R1:W5:Y:S04]  /*1ea0*/  LDG.E R8, desc[UR4][R12.64+0x200] ;  /* 0x000200040c087981 */ /* 0x000368000c1e1900 */
[----:B------:R1:W5:Y:S04]  /*1eb0*/  LDG.E R6, desc[UR4][R12.64+0x400] ;  /* 0x000400040c067981 */ /* 0x000368000c1e1900 */
[----:B------:R1:W5:Y:S01]  /*1ec0*/  LDG.E R9, desc[UR4][R12.64+0x600] ;  /* 0x000600040c097981 */ /* 0x000362000c1e1900 */
[----:B------:R-:W-:Y:S01]  /*1ed0*/  BSSY.RECONVERGENT B0, `(.L_x_4610) ;  /* 0x0000029000007945 */ /* 0x000fe20003800200 */
[----:B---3--:R-:W-:-:S02]  /*1ee0*/  PRMT R4, R5, 0x7632, R4 ;  /* 0x0000763205047816 */ /* 0x008fc40000000004 */
[----:B------:R-:W-:Y:S02]  /*1ef0*/  SHF.L.U32 R5, R5, 0x10, RZ ;  /* 0x0000001005057819 */ /* 0x000fe400000006ff */
[----:B------:R-:W-:-:S03]  /*1f00*/  SHF.L.U32 R4, R4, 0x10, RZ ;  /* 0x0000001004047819 */ /* 0x000fc600000006ff */
[----:B--2---:R-:W-:Y:S02]  /*1f10*/  FMUL.FTZ R11, R5, UR6 ;  /* 0x00000006050b7c20 */ /* 0x004fe40008410000 */
[----:B------:R-:W-:-:S03]  /*1f20*/  FMUL.FTZ R10, R4, UR6 ;  /* 0x00000006040a7c20 */ /* 0x000fc60008410000 */
[----:B------:R-:W-:Y:S02]  /*1f30*/  FSETP.GT.FTZ.AND P0, PT, R11, UR7, PT ;  /* 0x000000070b007c0b */ /* 0x000fe4000bf14000 */
[----:B------:R-:W-:-:S11]  /*1f40*/  FSETP.GT.FTZ.AND P1, PT, R10, UR7, PT ;  /* 0x000000070a007c0b */ /* 0x000fd6000bf34000 */
[----:B01----:R-:W-:Y:S05]  /*1f50*/  @P0 BRA `(.L_x_4611) ;  /* 0x0000000000800947 */ /* 0x003fea0003800000 */
        /* <DEDUP_REMOVED lines=32> */
.L_x_4611:
[----:B------:R-:W-:Y:S05]  /*2160*/  BSYNC.RECONVERGENT B0 ;  /* 0x0000000000007941 */ /* 0x000fea0003800200 */
.L_x_4610:
[----:B------:R-:W-:Y:S04]  /*2170*/  BSSY.RECONVERGENT B0, `(.L_x_4612) ;  /* 0x0000022000007945 */ /* 0x000fe80003800200 */
[----:B------:R-:W-:Y:S05]  /*2180*/  @P1 BRA `(.L_x_4613) ;  /* 0x0000000000801947 */ /* 0x000fea0003800000 */
        /* <DEDUP_REMOVED lines=32> */
.L_x_4613:
[----:B------:R-:W-:Y:S05]  /*2390*/  BSYNC.RECONVERGENT B0 ;  /* 0x0000000000007941 */ /* 0x000fea0003800200 */
.L_x_4612:
[----:B-----5:R-:W-:Y:S01]  /*23a0*/  SHF.L.U32 R17, R8, 0x10, RZ ;  /* 0x0000001008117819 */ /* 0x020fe200000006ff */
[----:B------:R-:W-:Y:S01]  /*23b0*/  IMAD.WIDE.U32 R2, R0, 0x2, R2 ;  /* 0x0000000200027825 */ /* 0x000fe200078e0002 */
[----:B------:R-:W-:Y:S01]  /*23c0*/  PRMT R8, R8, 0x7632, R8 ;  /* 0x0000763208087816 */ /* 0x000fe20000000008 */
[----:B------:R-:W-:Y:S01]  /*23d0*/  BSSY.RECONVERGENT B0, `(.L_x_4614) ;  /* 0x0000036000007945 */ /* 0x000fe20003800200 */
[C---:B------:R-:W-:Y:S01]  /*23e0*/  PRMT R10, R6.reuse, 0x7632, R10 ;  /* 0x00007632060a7816 */ /* 0x040fe2000000000a */
[----:B------:R-:W-:Y:S01]  /*23f0*/  FMUL.FTZ R16, R17, UR6 ;  /* 0x0000000611107c20 */ /* 0x000fe20008410000 */
[----:B------:R-:W-:Y:S01]  /*2400*/  PRMT R11, R9, 0x7632, R11 ;  /* 0x00007632090b7816 */ /* 0x000fe2000000000b */
[----:B------:R-:W-:Y:S01]  /*2410*/  IMAD.WIDE.U32 R2, R7, 0x4, R2 ;  /* 0x0000000407027825 */ /* 0x000fe200078e0002 */
[----:B------:R-:W-:Y:S02]  /*2420*/  SHF.L.U32 R0, R6, 0x10, RZ ;  /* 0x0000001006007819 */ /* 0x000fe400000006ff */
[----:B------:R-:W-:-:S02]  /*2430*/  FSETP.GT.FTZ.AND P5, PT, R16, UR7, PT ;  /* 0x0000000710007c0b */ /* 0x000fc4000bfb4000 */
[----:B------:R-:W-:Y:S01]  /*2440*/  SHF.L.U32 R6, R9, 0x10, RZ ;  /* 0x0000001009067819 */ /* 0x000fe200000006ff */
[----:B------:R-:W-:Y:S01]  /*2450*/  FMUL.FTZ R14, R0, UR6 ;  /* 0x00000006000e7c20 */ /* 0x000fe20008410000 */
[----:B------:R-:W-:Y:S02]  /*2460*/  SHF.L.U32 R8, R8, 0x10, RZ ;  /* 0x0000001008087819 */ /* 0x000fe400000006ff */
[----:B------:R-:W-:Y:S01]  /*2470*/  SHF.L.U32 R9, R10, 0x10, RZ ;  /* 0x000000100a097819 */ /* 0x000fe200000006ff */
[----:B------:R-:W-:Y:S01]  /*2480*/  FMUL.FTZ R12, R6, UR6 ;  /* 0x00000006060c7c20 */ /* 0x000fe20008410000 */
[----:B------:R-:W-:Y:S01]  /*2490*/  SHF.L.U32 R11, R11, 0x10, RZ ;  /* 0x000000100b0b7819 */ /* 0x000fe200000006ff */
[----:B------:R-:W-:Y:S01]  /*24a0*/  FMUL.FTZ R15, R8, UR6 ;  /* 0x00000006080f7c20 */ /* 0x000fe20008410000 */
[----:B------:R-:W-:Y:S01]  /*24b0*/  FSETP.GT.FTZ.AND P0, PT, R14, UR7, PT ;  /* 0x000000070e007c0b */ /* 0x000fe2000bf14000 */
[----:B------:R-:W-:Y:S01]  /*24c0*/  FMUL.FTZ R13, R9, UR6 ;  /* 0x00000006090d7c20 */ /* 0x000fe20008410000 */
[----:B------:R-:W-:Y:S01]  /*24d0*/  FSETP.GT.FTZ.AND P1, PT, R12, UR7, PT ;  /* 0x000000070c007c0b */ /* 0x000fe2000bf34000 */
[----:B------:R-:W-:Y:S01]  /*24e0*/  FMUL.FTZ R10, R11, UR6 ;  /* 0x000000060b0a7c20 */ /* 0x000fe20008410000 */
[----:B------:R-:W-:-:S02]  /*24f0*/  FSETP.GT.FTZ.AND P2, PT, R15, UR7, PT ;  /* 0x000000070f007c0b */ /* 0x000fc4000bf54000 */
[----:B------:R-:W-:Y:S02]  /*2500*/  FSETP.GT.FTZ.AND P3, PT, R13, UR7, PT ;  /* 0x000000070d007c0b */ /* 0x000fe4000bf74000 */
[----:B------:R-:W-:Y:S01]  /*2510*/  FSETP.GT.FTZ.AND P4, PT, R10, UR7, PT ;  /* 0x000000070a007c0b */ /* 0x000fe2000bf94000 */
[----:B------:R-:W-:-:S12]  /*2520*/  @P5 BRA `(.L_x_4615) ;  /* 0x0000000000805947 */ /* 0x000fd80003800000 */
        /* <DEDUP_REMOVED lines=32> */
.L_x_4615:
[----:B------:R-:W-:Y:S05]  /*2730*/  BSYNC.RECONVERGENT B0 ;  /* 0x0000000000007941 */ /* 0x000fea0003800200 */
.L_x_4614:
        /* <DEDUP_REMOVED lines=34> */
.L_x_4617:
[----:B------:R-:W-:Y:S05]  /*2960*/  BSYNC.RECONVERGENT B0 ;  /* 0x0000000000007941 */ /* 0x000fea0003800200 */
.L_x_4616:
        /* <DEDUP_REMOVED lines=34> */
.L_x_4619:
[----:B------:R-:W-:Y:S05]  /*2b90*/  BSYNC.RECONVERGENT B0 ;  /* 0x0000000000007941 */ /* 0x000fea0003800200 */
.L_x_4618:
        /* <DEDUP_REMOVED lines=34> */
.L_x_4621:
[----:B------:R-:W-:Y:S05]  /*2dc0*/  BSYNC.RECONVERGENT B0 ;  /* 0x0000000000007941 */ /* 0x000fea0003800200 */
.L_x_4620:
        /* <DEDUP_REMOVED lines=34> */
.L_x_4623:
[----:B------:R-:W-:Y:S05]  /*2ff0*/  BSYNC.RECONVERGENT B0 ;  /* 0x0000000000007941 */ /* 0x000fea0003800200 */
.L_x_4622:
        /* <DEDUP_REMOVED lines=34> */
.L_x_4625:
[----:B------:R-:W-:Y:S05]  /*3220*/  BSYNC.RECONVERGENT B0 ;  /* 0x0000000000007941 */ /* 0x000fea0003800200 */
.L_x_4624:
[----:B------:R-:W-:Y:S02]  /*3230*/  F2FP.BF16.F32.PACK_AB R5, R4, R5 ;  /* 0x000000050405723e */ /* 0x000fe400000010ff */
[----:B------:R-:W-:Y:S02]  /*3240*/  F2FP.BF16.F32.PACK_AB R17, R8, R17 ;  /* 0x000000110811723e */ /* 0x000fe400000010ff */
[----:B------:R-:W-:Y:S01]  /*3250*/  F2FP.BF16.F32.PACK_AB R9, R9, R0 ;  /* 0x000000000909723e */ /* 0x000fe200000010ff */
[----:B------:R-:W-:Y:S01]  /*3260*/  STG.E desc[UR4][R2.64], R5 ;  /* 0x0000000502007986 */ /* 0x000fe2000c101904 */
[----:B------:R-:W-:-:S03]  /*3270*/  F2FP.BF16.F32.PACK_AB R11, R11, R6 ;  /* 0x000000060b0b723e */ /* 0x000fc600000010ff */
[----:B------:R-:W-:Y:S04]  /*3280*/  STG.E desc[UR4][R2.64+0x200], R17 ;  /* 0x0002001102007986 */ /* 0x000fe8000c101904 */
[----:B------:R-:W-:Y:S04]  /*3290*/  STG.E desc[UR4][R2.64+0x400], R9 ;  /* 0x0004000902007986 */ /* 0x000fe8000c101904 */
[----:B------:R-:W-:Y:S01]  /*32a0*/  STG.E desc[UR4][R2.64+0x600], R11 ;  /* 0x0006000b02007986 */ /* 0x000fe2000c101904 */
[----:B------:R-:W-:Y:S05]  /*32b0*/  EXIT ;  /* 0x000000000000794d */ /* 0x000fea0003800000 */
.L_x_4626:
        /* <DEDUP_REMOVED lines=12> */
.L_x_7587:


//--------------------- .text._ZN2at6native29vectorized_elementwise_kernelILi4EZZZNS0_65_GLOBAL__N__cd49fe81_27_ActivationSoftplusKernel_cu_9e10b42f_310015softplus_kernelERNS_18TensorIteratorBaseERKN3c106ScalarES8_ENKUlvE_clEvENKUlvE2_clEvEUlNS5_8BFloat16EE_St5arrayIPcLm2EEEEviT0_T1_ --------------------------
	.section	.text._ZN2at6native29vectorized_elementwise_kernelILi4EZZZNS0_65_GLOBAL__N__cd49fe81_27_ActivationSoftplusKernel_cu_9e10b42f_310015softplus_kernelERNS_18TensorIteratorBaseERKN3c106ScalarES8_ENKUlvE_clEvENKUlvE2_clEvEUlNS5_8BFloat16EE_St5arrayIPcLm2EEEEviT0_T1_,"ax",@progbits
	.align	128
        .global         _ZN2at6native29vectorized_elementwise_kernelILi4EZZZNS0_65_GLOBAL__N__cd49fe81_27_ActivationSoftplusKernel_cu_9e10b42f_310015softplus_kernelERNS_18TensorIteratorBaseERKN3c106ScalarES8_ENKUlvE_clEvENKUlvE2_clEvEUlNS5_8BFloat16EE_St5arrayIPcLm2EEEEviT0_T1_
        .type           _ZN2at6native29vectorized_elementwise_kernelILi4EZZZNS0_65_GLOBAL__N__cd49fe81_27_ActivationSoftplusKernel_cu_9e10b42f_310015softplus_kernelERNS_18TensorIteratorBaseERKN3c106ScalarES8_ENKUlvE_clEvENKUlvE2_clEvEUlNS5_8BFloat16EE_St5arrayIPcLm2EEEEviT0_T1_,@function
        .size           _ZN2at6native29vectorized_elementwise_kernelILi4EZZZNS0_65_GLOBAL__N__cd49fe81_27_ActivationSoftplusKernel_cu_9e10b42f_310015softplus_kernelERNS_18TensorIteratorBaseERKN3c106ScalarES8_ENKUlvE_clEvENKUlvE2_clEvEUlNS5_8BFloat16EE_St5arrayIPcLm2EEEEviT0_T1_,(.L_x_7588 - _ZN2at6native29vectorized_elementwise_kernelILi4EZZZNS0_65_GLOBAL__N__cd49fe81_27_ActivationSoftplusKernel_cu_9e10b42f_310015softplus_kernelERNS_18TensorIteratorBaseERKN3c106ScalarES8_ENKUlvE_clEvENKUlvE2_clEvEUlNS5_8BFloat16EE_St5arrayIPcLm2EEEEviT0_T1_)
        .other          _ZN2at6native29vectorized_elementwise_kernelILi4EZZZNS0_65_GLOBAL__N__cd49fe81_27_ActivationSoftplusKernel_cu_9e10b42f_310015softplus_kernelERNS_18TensorIteratorBaseERKN3c106ScalarES8_ENKUlvE_clEvENKUlvE2_clEvEUlNS5_8BFloat16EE_St5arrayIPcLm2EEEEviT0_T1_,@"STO_CUDA_ENTRY STV_DEFAULT"
_ZN2at6native29vectorized_elementwise_kernelILi4EZZZNS0_65_GLOBAL__N__cd49fe81_27_ActivationSoftplusKernel_cu_9e10b42f_310015softplus_kernelERNS_18TensorIteratorBaseERKN3c106ScalarES8_ENKUlvE_clEvENKUlvE2_clEvEUlNS5_8BFloat16EE_St5arrayIPcLm2EEEEviT0_T1_:
.text._ZN2at6native29vectorized_elementwise_kernelILi4EZZZNS0_65_GLOBAL__N__cd49fe81_27_ActivationSoftplusKernel_cu_9e10b42f_310015softplus_kernelERNS_18TensorIteratorBaseERKN3c106ScalarES8_ENKUlvE_clEvENKUlvE2_clEvEUlNS5_8BFloat16EE_St5arrayIPcLm2EEEEviT0_T1_:
        /* <DEDUP_REMOVED lines=106> */
.L_x_4631:
[----:B------:R-:W-:Y:S05]  /*06a0*/  BSYNC.RECONVERGENT B1 ;  /* 0x0000000000017941 */ /* 0x000fea0003800200 */
.L_x_4630:
[----:B------:R-:W-:-:S07]  /*06b0*/  F2FP.BF16.F32.PACK_AB R2, RZ, R5 ;  /* 0x00000005ff02723e */ /* 0x000fce00000010ff */
.L_x_4629:
[----:B------:R-:W-:Y:S05]  /*06c0*/  BSYNC.RECONVERGENT B0 ;  /* 0x0000000000007941 */ /* 0x000fea0003800200 */
.L_x_4628:
        /* <DEDUP_REMOVED lines=42> */
.L_x_4635:
[----:B------:R-:W-:Y:S05]  /*0970*/  BSYNC.RECONVERGENT B1 ;  /* 0x0000000000017941 */ /* 0x000fea0003800200 */
.L_x_4634:
[----:B------:R-:W-:-:S07]  /*0980*/  F2FP.BF16.F32.PACK_AB R4, RZ, R7 ;  /* 0x00000007ff04723e */ /* 0x000fce00000010ff */
.L_x_4633:
[----:B------:R-:W-:Y:S05]  /*0990*/  BSYNC.RECONVERGENT B0 ;  /* 0x0000000000007941 */ /* 0x000fea0003800200 */
.L_x_4632:
        /* <DEDUP_REMOVED lines=42> */
.L_x_4639:
[----:B------:R-:W-:Y:S05]  /*0c40*/  BSYNC.RECONVERGENT B1 ;  /* 0x0000000000017941 */ /* 0x000fea0003800200 */
.L_x_4638:
[----:B------:R-:W-:-:S07]  /*0c50*/  F2FP.BF16.F32.PACK_AB R5, RZ, R5 ;  /* 0x00000005ff05723e */ /* 0x000fce00000010ff */
.L_x_4637:
[----:B------:R-:W-:Y:S05]  /*0c60*/  BSYNC.RECONVERGENT B0 ;  /* 0x0000000000007941 */ /* 0x000fea0003800200 */
.L_x_4636:
        /* <DEDUP_REMOVED lines=42> */
.L_x_4643:
[----:B------:R-:W-:Y:S05]  /*0f10*/  BSYNC.RECONVERGENT B1 ;  /* 0x0000000000017941 */ /* 0x000fea0003800200 */
.L_x_4642:
[----:B------:R-:W-:-:S07]  /*0f20*/  F2FP.BF16.F32.PACK_AB R6, RZ, R23 ;  /* 0x00000017ff06723e */ /* 0x000fce00000010ff */
.L_x_4641:
[----:B------:R-:W-:Y:S05]  /*0f30*/  BSYNC.RECONVERGENT B0 ;  /* 0x0000000000007941 */ /* 0x000fea0003800200 */
.L_x_4640:
        /* <DEDUP_REMOVED lines=42> */
.L_x_4647:
[----:B------:R-:W-:Y:S05]  /*11e0*/  BSYNC.RECONVERGENT B1 ;  /* 0x0000000000017941 */ /* 0x000fea0003800200 */
.L_x_4646:
[----:B------:R-:W-:-:S07]  /*11f0*/  F2FP.BF16.F32.PACK_AB R7, RZ, R7 ;  /* 0x00000007ff07723e */ /* 0x000fce00000010ff */
.L_x_4645:
[----:B------:R-:W-:Y:S05]  /*1200*/  BSYNC.RECONVERGENT B0 ;  /* 0x0000000000007941 */ /* 0x000fea0003800200 */
.L_x_4644:
        /* <DEDUP_REMOVED lines=42> */
.L_x_4651:
[----:B------:R-:W-:Y:S05]  /*14b0*/  BSYNC.RECONVERGENT B1 ;  /* 0x0000000000017941 */ /* 0x000fea0003800200 */
.L_x_4650:
[----:B------:R-:W-:-:S07]  /*14c0*/  F2FP.BF16.F32.PACK_AB R8, RZ, R19 ;  /* 0x00000013ff08723e */ /* 0x000fce00000010ff */
.L_x_4649:
[----:B------:R-:W-:Y:S05]  /*14d0*/  BSYNC.RECONVERGENT B0 ;  /* 0x0000000000007941 */ /* 0x000fea0003800200 */
.L_x_4648:
        /* <DEDUP_REMOVED lines=42> */
.L_x_4655:
[----:B------:R-:W-:Y:S05]  /*1780*/  BSYNC.RECONVERGENT B1 ;  /* 0x0000000000017941 */ /* 0x000fea0003800200 */
.L_x_4654:
[----:B------:R-:W-:-:S07]  /*1790*/  F2FP.BF16.F32.PACK_AB R9, RZ, R9 ;  /* 0x00000009ff09723e */ /* 0x000fce00000010ff */
.L_x_4653:
[----:B------:R-:W-:Y:S05]  /*17a0*/  BSYNC.RECONVERGENT B0 ;  /* 0x0000000000007941 */ /* 0x000fea0003800200 */
.L_x_4652:
        /* <DEDUP_REMOVED lines=42> */
.L_x_4659:
[----:B------:R-:W-:Y:S05]  /*1a50*/  BSYNC.RECONVERGENT B1 ;  /* 0x0000000000017941 */ /* 0x000fea0003800200 */
.L_x_4658:
[----:B------:R-:W-:-:S07]  /*1a60*/  F2FP.BF16.F32.PACK_AB R10, RZ, R13 ;  /* 0x0000000dff0a723e */ /* 0x000fce00000010ff */
.L_x_4657:
[----:B------:R-:W-:Y:S05]  /*1a70*/  BSYNC.RECONVERGENT B0 ;  /* 0x0000000000007941 */ /* 0x000fea0003800200 */
.L_x_4656:
        /* <DEDUP_REMOVED lines=21> */
.L_x_4662:
[----:B------:R-:W-:-:S13]  /*1bd0*/  ISETP.GE.U32.AND P0, PT, R17, R16, PT ;  /* 0x000000101100720c */ /* 0x000fda0003f06070 */
[----:B------:R-:W-:Y:S05]  /*1be0*/  @P0 BRA `(.L_x_4664) ;  /* 0x0000000000300947 */ /* 0x000fea0003800000 */
[----:B0-----:R-:W0:Y:S01]  /*1bf0*/  LDC.64 R2, c[0x0][0x398] ;  /* 0x0000e600ff027b82 */ /* 0x001e220000000a00 */
[----:B------:R-:W-:Y:S02]  /*1c00*/  IADD3 R5, PT, PT, R0, R17, RZ ;  /* 0x0000001100057210 */ /* 0x000fe40007ffe0ff */
[----:B------:R-:W-:-:S03]  /*1c10*/  IADD3 R17, PT, PT, R17, 0x80, RZ ;  /* 0x0000008011117810 */ /* 0x000fc60007ffe0ff */
[----:B0-----:R-:W-:-:S05]  /*1c20*/  IMAD.WIDE.U32 R2, R5, 0x2, R2 ;  /* 0x0000000205027825 */ /* 0x001fca00078e0002 */
[----:B------:R1:W-:Y:S02]  /*1c30*/  STG.E.U16 desc[UR4][R2.64], R6 ;  /* 0x0000000602007986 */ /* 0x0003e4000c101504 */
.L_x_4663:
[----:B------:R-:W-:-:S13]  /*1c40*/  ISETP.GE.U32.AND P0, PT, R17, R16, PT ;  /* 0x000000101100720c */ /* 0x000fda0003f06070 */
[----:B------:R-:W-:Y:S05]  /*1c50*/  @P0 BRA `(.L_x_4665) ;  /* 0x0000000000340947 */ /* 0x000fea0003800000 */
[----:B01----:R-:W0:Y:S01]  /*1c60*/  LDC.64 R2, c[0x0][0x398] ;  /* 0x0000e600ff027b82 */ /* 0x003e220000000a00 */
[----:B------:R-:W-:Y:S02]  /*1c70*/  IADD3 R5, PT, PT, R0, R17, RZ ;  /* 0x0000001100057210 */ /* 0x000fe40007ffe0ff */
[----:B------:R-:W-:-:S03]  /*1c80*/  IADD3 R17, PT, PT, R17, 0x80, RZ ;  /* 0x0000008011117810 */ /* 0x000fc60007ffe0ff */
[----:B0-----:R-:W-:-:S05]  /*1c90*/  IMAD.WIDE.U32 R2, R5, 0x2, R2 ;  /* 0x0000000205027825 */ /* 0x001fca00078e0002 */
[----:B------:R1:W-:Y:S02]  /*1ca0*/  STG.E.U16 desc[UR4][R2.64], R7 ;  /* 0x0000000702007986 */ /* 0x0003e4000c101504 */
.L_x_4664:
        /* <DEDUP_REMOVED lines=8> */
.L_x_4665:
[----:B------:R-:W-:Y:S05]  /*1d30*/  BSYNC.RELIABLE B1 ;  /* 0x0000000000017941 */ /* 0x000fea0003800100 */
.L_x_4661:
[----:B------:R-:W-:-:S13]  /*1d40*/  ISETP.GE.U32.AND P0, PT, R17, R16, PT ;  /* 0x000000101100720c */ /* 0x000fda0003f06070 */
[----:B012---:R-:W0:Y:S01]  /*1d50*/  @!P0 LDC.64 R2, c[0x0][0x398] ;  /* 0x0000e600ff028b82 */ /* 0x007e220000000a00 */
[----:B------:R-:W-:Y:S02]  /*1d60*/  @!P0 IADD3 R5, PT, PT, R0, R17, RZ ;  /* 0x0000001100058210 */ /* 0x000fe40007ffe0ff */
[----:B------:R-:W-:-:S03]  /*1d70*/  @!P0 IADD3 R17, PT, PT, R17, 0x80, RZ ;  /* 0x0000008011118810 */ /* 0x000fc60007ffe0ff */
[----:B0-----:R-:W-:-:S05]  /*1d80*/  @!P0 IMAD.WIDE.U32 R2, R5, 0x2, R2 ;  /* 0x0000000205028825 */ /* 0x001fca00078e0002 */
[----:B------:R2:W-:Y:S02]  /*1d90*/  @!P0 STG.E.U16 desc[UR4][R2.64], R9 ;  /* 0x0000000902008986 */ /* 0x0005e4000c101504 */
.L_x_4666:
[----:B------:R-:W-:Y:S05]  /*1da0*/  BSYNC.RECONVERGENT B0 ;  /* 0x0000000000007941 */ /* 0x000fea0003800200 */
.L_x_4660:
        /* <DEDUP_REMOVED lines=8> */
.L_x_4627:
[----:B------:R-:W0:Y:S01]  /*1e30*/  S2R R7, SR_TID.X ;  /* 0x0000000000077919 */ /* 0x000e220000002100 */
[----:B------:R-:W1:Y:S01]  /*1e40*/  LDC.64 R2, c[0x0][0x3a0] ;  /* 0x0000e800ff027b82 */ /* 0x000e620000000a00 */
[----:B------:R-:W2:Y:S01]  /*1e50*/  LDCU.64 UR6, c[0x0][0x388] ;  /* 0x00007100ff0677ac */ /* 0x000ea20008000a00 */
[----:B-1----:R-:W-:-:S04]  /*1e60*/  IMAD.WIDE.U32 R2, R0, 0x2, R2 ;  /* 0x0000000200027825 */ /* 0x002fc800078e0002 */
[----:B0-----:R-:W-:Y:S02]  /*1e70*/  IMAD.WIDE.U32 R12, R7, 0x8, R2 ;  /* 0x00000008070c7825 */ /* 0x001fe400078e0002 */
[----:B------:R-:W0:Y:S03]  /*1e80*/  LDC.64 R2, c[0x0][0x398] ;  /* 0x0000e600ff027b82 */ /* 0x000e260000000a00 */
[----:B------:R-:W3:Y:S04]  /*1e90*/  LDG.E.64 R10, desc[UR4][R12.64] ;  /* 0x000000040c0a7981 */ /* 0x000ee8000c1e1b00 */
[----:B------:R1:W5:Y:S01]  /*1ea0*/  LDG.E.64 R8, desc[UR4][R12.64+0x400] ;  /* 0x000400040c087981 */ /* 0x000362000c1e1b00 */
[----:B------:R-:W-:Y:S01]  /*1eb0*/  BSSY.RECONVERGENT B0, `(.L_x_4667) ;  /* 0x000002a000007945 */ /* 0x000fe20003800200 */
[----:B0-----:R-:W-:Y:S01]  /*1ec0*/  IMAD.WIDE.U32 R2, R0, 0x2, R2 ;  /* 0x0000000200027825 */ /* 0x001fe200078e0002 */
[----:B---3--:R-:W-:-:S02]  /*1ed0*/  SHF.L.U32 R5, R10, 0x10, RZ ;  /* 0x000000100a057819 */ /* 0x008fc400000006ff */
[----:B------:R-:W-:-:S03]  /*1ee0*/  PRMT R4, R10, 0x7632, R4 ;  /* 0x000076320a047816 */ /* 0x000fc60000000004 */
[----:B--2---:R-:W-:Y:S01]  /*1ef0*/  FMUL.FTZ R10, R5, UR6 ;  /* 0x00000006050a7c20 */ /* 0x004fe20008410000 */
[----:B------:R-:W-:-:S04]  /*1f00*/  SHF.L.U32 R4, R4, 0x10, RZ ;  /* 0x0000001004047819 */ /* 0x000fc800000006ff */
[----:B------:R-:W-:Y:S01]  /*1f10*/  FSETP.GT.FTZ.AND P0, PT, R10, UR7, PT ;  /* 0x000000070a007c0b */ /* 0x000fe2000bf14000 */
[----:B------:R-:W-:-:S05]  /*1f20*/  FMUL.FTZ R6, R4, UR6 ;  /* 0x0000000604067c20 */ /* 0x000fca0008410000 */
[----:B------:R-:W-:-:S07]  /*1f30*/  FSETP.GT.FTZ.AND P1, PT, R6, UR7, PT ;  /* 0x0000000706007c0b */ /* 0x000fce000bf34000 */
[----:B-1----:R-:W-:Y:S06]  /*1f40*/  @P0 BRA `(.L_x_4668) ;  /* 0x0000000000800947 */ /* 0x002fec0003800000 */
        /* <DEDUP_REMOVED lines=32> */
.L_x_4668:
[----:B------:R-:W-:Y:S05]  /*2150*/  BSYNC.RECONVERGENT B0 ;  /* 0x0000000000007941 */ /* 0x000fea0003800200 */
.L_x_4667:
        /* <DEDUP_REMOVED lines=34> */
.L_x_4670:
[----:B------:R-:W-:Y:S05]  /*2380*/  BSYNC.RECONVERGENT B0 ;  /* 0x0000000000007941 */ /* 0x000fea0003800200 */
.L_x_4669:
[C---:B------:R-:W-:Y:S01]  /*2390*/  SHF.L.U32 R17, R11.reuse, 0x10, RZ ;  /* 0x000000100b117819 */ /* 0x040fe200000006ff */
[----:B------:R-:W-:Y:S01]  /*23a0*/  BSSY.RECONVERGENT B0, `(.L_x_4671) ;  /* 0x0000037000007945 */ /* 0x000fe20003800200 */
[----:B------:R-:W-:Y:S01]  /*23b0*/  PRMT R11, R11, 0x7632, R11 ;  /* 0x000076320b0b7816 */ /* 0x000fe2000000000b */
[----:B------:R-:W-:Y:S01]  /*23c0*/  IMAD.WIDE.U32 R2, R7, 0x8, R2 ;  /* 0x0000000807027825 */ /* 0x000fe200078e0002 */
[----:B-----5:R-:W-:-:S03]  /*23d0*/  PRMT R10, R8, 0x7632, R10 ;  /* 0x00007632080a7816 */ /* 0x020fc6000000000a */
[----:B------:R-:W-:Y:S01]  /*23e0*/  FMUL.FTZ R16, R17, UR6 ;  /* 0x0000000611107c20 */ /* 0x000fe20008410000 */
[C---:B------:R-:W-:Y:S02]  /*23f0*/  PRMT R12, R9.reuse, 0x7632, R12 ;  /* 0x00007632090c7816 */ /* 0x040fe4000000000c */
[----:B------:R-:W-:Y:S02]  /*2400*/  SHF.L.U32 R0, R8, 0x10, RZ ;  /* 0x0000001008007819 */ /* 0x000fe400000006ff */
[----:B------:R-:W-:Y:S02]  /*2410*/  FSETP.GT.FTZ.AND P5, PT, R16, UR7, PT ;  /* 0x0000000710007c0b */ /* 0x000fe4000bfb4000 */
[----:B------:R-:W-:Y:S01]  /*2420*/  SHF.L.U32 R6, R9, 0x10, RZ ;  /* 0x0000001009067819 */ /* 0x000fe200000006ff */
[----:B------:R-:W-:Y:S01]  /*2430*/  FMUL.FTZ R14, R0, UR6 ;  /* 0x00000006000e7c20 */ /* 0x000fe20008410000 */
[----:B------:R-:W-:Y:S02]  /*2440*/  SHF.L.U32 R8, R11, 0x10, RZ ;  /* 0x000000100b087819 */ /* 0x000fe400000006ff */
[----:B------:R-:W-:-:S02]  /*2450*/  SHF.L.U32 R9, R10, 0x10, RZ ;  /* 0x000000100a097819 */ /* 0x000fc400000006ff */
[----:B------:R-:W-:Y:S01]  /*2460*/  SHF.L.U32 R11, R12, 0x10, RZ ;  /* 0x000000100c0b7819 */ /* 0x000fe200000006ff */
[----:B------:R-:W-:Y:S01]  /*2470*/  FMUL.FTZ R12, R6, UR6 ;  /* 0x00000006060c7c20 */ /* 0x000fe20008410000 */
[----:B------:R-:W-:Y:S01]  /*2480*/  FMUL.FTZ R15, R8, UR6 ;  /* 0x00000006080f7c20 */ /* 0x000fe20008410000 */
[----:B------:R-:W-:Y:S01]  /*2490*/  FMUL.FTZ R13, R9, UR6 ;  /* 0x00000006090d7c20 */ /* 0x000fe20008410000 */
[----:B------:R-:W-:Y:S01]  /*24a0*/  FSETP.GT.FTZ.AND P0, PT, R14, UR7, PT ;  /* 0x000000070e007c0b */ /* 0x000fe2000bf14000 */
[----:B------:R-:W-:Y:S01]  /*24b0*/  FMUL.FTZ R10, R11, UR6 ;  /* 0x000000060b0a7c20 */ /* 0x000fe20008410000 */
[----:B------:R-:W-:Y:S02]  /*24c0*/  FSETP.GT.FTZ.AND P1, PT, R12, UR7, PT ;  /* 0x000000070c007c0b */ /* 0x000fe4000bf34000 */
[----:B------:R-:W-:Y:S02]  /*24d0*/  FSETP.GT.FTZ.AND P2, PT, R15, UR7, PT ;  /* 0x000000070f007c0b */ /* 0x000fe4000bf54000 */
[----:B------:R-:W-:-:S02]  /*24e0*/  FSETP.GT.FTZ.AND P3, PT, R13, UR7, PT ;  /* 0x000000070d007c0b */ /* 0x000fc4000bf74000 */
        /* <DEDUP_REMOVED lines=34> */
.L_x_4672:
[----:B------:R-:W-:Y:S05]  /*2710*/  BSYNC.RECONVERGENT B0 ;  /* 0x0000000000007941 */ /* 0x000fea0003800200 */
.L_x_4671:
        /* <DEDUP_REMOVED lines=34> */
.L_x_4674:
[----:B------:R-:W-:Y:S05]  /*2940*/  BSYNC.RECONVERGENT B0 ;  /* 0x0000000000007941 */ /* 0x000fea0003800200 */
.L_x_4673:
        /* <DEDUP_REMOVED lines=34> */
.L_x_4676:
[----:B------:R-:W-:Y:S05]  /*2b70*/  BSYNC.RECONVERGENT B0 ;  /* 0x0000000000007941 */ /* 0x000fea0003800200 */
.L_x_4675:
        /* <DEDUP_REMOVED lines=34> */
.L_x_4678:
[----:B------:R-:W-:Y:S05]  /*2da0*/  BSYNC.RECONVERGENT B0 ;  /* 0x0000000000007941 */ /* 0x000fea0003800200 */
.L_x_4677:
        /* <DEDUP_REMOVED lines=34> */
.L_x_4680:
[----:B------:R-:W-:Y:S05]  /*2fd0*/  BSYNC.RECONVERGENT B0 ;  /* 0x0000000000007941 */ /* 0x000fea0003800200 */
.L_x_4679:
        /* <DEDUP_REMOVED lines=34> */
.L_x_4682:
[----:B------:R-:W-:Y:S05]  /*3200*/  BSYNC.RECONVERGENT B0 ;  /* 0x0000000000007941 */ /* 0x000fea0003800200 */
.L_x_4681:
[----:B------:R-:W-:Y:S02]  /*3210*/  F2FP.BF16.F32.PACK_AB R4, R4, R5 ;  /* 0x000000050404723e */ /* 0x000fe400000010ff */
[----:B------:R-:W-:Y:S02]  /*3220*/  F2FP.BF16.F32.PACK_AB R5, R8, R17 ;  /* 0x000000110805723e */ /* 0x000fe400000010ff */
[----:B------:R-:W-:Y:S02]  /*3230*/  F2FP.BF16.F32.PACK_AB R10, R9, R0 ;  /* 0x00000000090a723e */ /* 0x000fe400000010ff */
[----:B------:R-:W-:Y:S01]  /*3240*/  F2FP.BF16.F32.PACK_AB R11, R11, R6 ;  /* 0x000000060b0b723e */ /* 0x000fe200000010ff */
[----:B------:R-:W-:Y:S04]  /*3250*/  STG.E.64 desc[UR4][R2.64], R4 ;  /* 0x0000000402007986 */ /* 0x000fe8000c101b04 */
[----:B------:R-:W-:Y:S01]  /*3260*/  STG.E.64 desc[UR4][R2.64+0x400], R10 ;  /* 0x0004000a02007986 */ /* 0x000fe2000c101b04 */
[----:B------:R-:W-:Y:S05]  /*3270*/  EXIT ;  /* 0x000000000000794d */ /* 0x000fea0003800000 */
.L_x_4683:
        /* <DEDUP_REMOVED lines=16> */
.L_x_7588:


//--------------------- .text._ZN2at6native29vectorized_elementwise_kernelILi8EZZZNS0_65_GLOBAL__N__cd49fe81_27_ActivationSoftplusKernel_cu_9e10b42f_310015softplus_kernelERNS_18TensorIteratorBaseERKN3c106ScalarES8_ENKUlvE_clEvENKUlvE2_clEvEUlNS5_8BFloat16EE_St5arrayIPcLm2EEEEviT0_T1_ --------------------------
	.section	.text._ZN2at6native29vectorized_elementwise_kernelILi8EZZZNS0_65_GLOBAL__N__cd49fe81_27_ActivationSoftplusKernel_cu_9e10b42f_310015softplus_kernelERNS_18TensorIteratorBaseERKN3c106ScalarES8_ENKUlvE_clEvENKUlvE2_clEvEUlNS5_8BFloat16EE_St5arrayIPcLm2EEEEviT0_T1_,"ax",@progbits
	.align	128
        .global         _ZN2at6native29vectorized_elementwise_kernelILi8EZZZNS0_65_GLOBAL__N__cd49fe81_27_ActivationSoftplusKernel_cu_9e10b42f_310015softplus_kernelERNS_18TensorIteratorBaseERKN3c106ScalarES8_ENKUlvE_clEvENKUlvE2_clEvEUlNS5_8BFloat16EE_St5arrayIPcLm2EEEEviT0_T1_
        .type           _ZN2at6native29vectorized_elementwise_kernelILi8EZZZNS0_65_GLOBAL__N__cd49fe81_27_ActivationSoftplusKernel_cu_9e10b42f_310015softplus_kernelERNS_18TensorIteratorBaseERKN3c106ScalarES8_ENKUlvE_clEvENKUlvE2_clEvEUlNS5_8BFloat16EE_St5arrayIPcLm2EEEEviT0_T1_,@function
        .size           _ZN2at6native29vectorized_elementwise_kernelILi8EZZZNS0_65_GLOBAL__N__cd49fe81_27_ActivationSoftplusKernel_cu_9e10b42f_310015softplus_kernelERNS_18TensorIteratorBaseERKN3c106ScalarES8_ENKUlvE_clEvENKUlvE2_clEvEUlNS5_8BFloat16EE_St5arrayIPcLm2EEEEviT0_T1_,(.L_x_7589 - _ZN2at6native29vectorized_elementwise_kernelILi8EZZZNS0_65_GLOBAL__N__cd49fe81_27_ActivationSoftplusKernel_cu_9e10b42f_310015softplus_kernelERNS_18TensorIteratorBaseERKN3c106ScalarES8_ENKUlvE_clEvENKUlvE2_clEvEUlNS5_8BFloat16EE_St5arrayIPcLm2EEEEviT0_T1_)
        .other          _ZN2at6native29vectorized_elementwise_kernelILi8EZZZNS0_65_GLOBAL__N__cd49fe81_27_ActivationSoftplusKernel_cu_9e10b42f_310015softplus_kernelERNS_18TensorIteratorBaseERKN3c106ScalarES8_ENKUlvE_clEvENKUlvE2_clEvEUlNS5_8BFloat16EE_St5arrayIPcLm2EEEEviT0_T1_,@"STO_CUDA_ENTRY STV_DEFAULT"
_ZN2at6native29vectorized_elementwise_kernelILi8EZZZNS0_65_GLOBAL__N__cd49fe81_27_ActivationSoftplusKernel_cu_9e10b42f_310015softplus_kernelERNS_18TensorIteratorBaseERKN3c106ScalarES8_ENKUlvE_clEvENKUlvE2_clEvEUlNS5_8BFloat16EE_St5arrayIPcLm2EEEEviT0_T1_:
.text._ZN2at6native29vectorized_elementwise_kernelILi8EZZZNS0_65_GLOBAL__N__cd49fe81_27_ActivationSoftplusKernel_cu_9e10b42f_310015softplus_kernelERNS_18TensorIteratorBaseERKN3c106ScalarES8_ENKUlvE_clEvENKUlvE2_clEvEUlNS5_8BFloat16EE_St5arrayIPcLm2EEEEviT0_T1_:
        /* <DEDUP_REMOVED lines=106> */
.L_x_4688:
[----:B------:R-:W-:Y:S05]  /*06a0*/  BSYNC.RECONVERGENT B1 ;  /* 0x0000000000017941 */ /* 0x000fea0003800200 */
.L_x_4687:
[----:B------:R-:W-:-:S07]  /*06b0*/  F2FP.BF16.F32.PACK_AB R2, RZ, R5 ;  /* 0x00000005ff02723e */ /* 0x000fce00000010ff */
.L_x_4686:
[----:B------:R-:W-:Y:S05]  /*06c0*/  BSYNC.RECONVERGENT B0 ;  /* 0x0000000000007941 */ /* 0x000fea0003800200 */
.L_x_4685:
        /* <DEDUP_REMOVED lines=42> */
.L_x_4692:
[----:B------:R-:W-:Y:S05]  /*0970*/  BSYNC.RECONVERGENT B1 ;  /* 0x0000000000017941 */ /* 0x000fea0003800200 */
.L_x_4691:
[----:B------:R-:W-:-:S07]  /*0980*/  F2FP.BF16.F32.PACK_AB R4, RZ, R7 ;  /* 0x00000007ff04723e */ /* 0x000fce00000010ff */
.L_x_4690:
[----:B------:R-:W-:Y:S05]  /*0990*/  BSYNC.RECONVERGENT B0 ;  /* 0x0000000000007941 */ /* 0x000fea0003800200 */
.L_x_4689:
        /* <DEDUP_REMOVED lines=42> */
.L_x_4696:
[----:B------:R-:W-:Y:S05]  /*0c40*/  BSYNC.RECONVERGENT B1 ;  /* 0x0000000000017941 */ /* 0x000fea0003800200 */
.L_x_4695:
[----:B------:R-:W-:-:S07]  /*0c50*/  F2FP.BF16.F32.PACK_AB R5, RZ, R5 ;  /* 0x00000005ff05723e */ /* 0x000fce00000010ff */
.L_x_4694:
[----:B------:R-:W-:Y:S05]  /*0c60*/  BSYNC.RECONVERGENT B0 ;  /* 0x0000000000007941 */ /* 0x000fea0003800200 */
.L_x_4693:
        /* <DEDUP_REMOVED lines=42> */
.L_x_4700:
[----:B------:R-:W-:Y:S05]  /*0f10*/  BSYNC.RECONVERGENT B1 ;  /* 0x0000000000017941 */ /* 0x000fea0003800200 */
.L_x_4699:
[----:B------:R-:W-:-:S07]  /*0f20*/  F2FP.BF16.F32.PACK_AB R6, RZ, R23 ;  /* 0x00000017ff06723e */ /* 0x000fce00000010ff */
.L_x_4698:
[----:B------:R-:W-:Y:S05]  /*0f30*/  BSYNC.RECONVERGENT B0 ;  /* 0x0000000000007941 */ /* 0x000fea0003800200 */
.L_x_4697:
        /* <DEDUP_REMOVED lines=42> */
.L_x_4704:
[----:B------:R-:W-:Y:S05]  /*11e0*/  BSYNC.RECONVERGENT B1 ;  /* 0x0000000000017941 */ /* 0x000fea0003800200 */
.L_x_4703:
[----:B------:R-:W-:-:S07]  /*11f0*/  F2FP.BF16.F32.PACK_AB R7, RZ, R7 ;  /* 0x00000007ff07723e */ /* 0x000fce00000010ff */
.L_x_4702:
[----:B------:R-:W-:Y:S05]  /*1200*/  BSYNC.RECONVERGENT B0 ;  /* 0x0000000000007941 */ /* 0x000fea0003800200 */
.L_x_4701:
        /* <DEDUP_REMOVED lines=42> */
.L_x_4708:
[----:B------:R-:W-:Y:S05]  /*14b0*/  BSYNC.RECONVERGENT B1 ;  /* 0x0000000000017941 */ /* 0x000fea0003800200 */
.L_x_4707:
[----:B------:R-:W-:-:S07]  /*14c0*/  F2FP.BF16.F32.PACK_AB R8, RZ, R19 ;  /* 0x00000013ff08723e */ /* 0x000fce00000010ff */
.L_x_4706:
[----:B------:R-:W-:Y:S05]  /*14d0*/  BSYNC.RECONVERGENT B0 ;  /* 0x0000000000007941 */ /* 0x000fea0003800200 */
.L_x_4705:
        /* <DEDUP_REMOVED lines=42> */
.L_x_4712:
[----:B------:R-:W-:Y:S05]  /*1780*/  BSYNC.RECONVERGENT B1 ;  /* 0x0000000000017941 */ /* 0x000fea0003800200 */
.L_x_4711:
[----:B------:R-:W-:-:S07]  /*1790*/  F2FP.BF16.F32.PACK_AB R9, RZ, R9 ;  /* 0x00000009ff09723e */ /* 0x000fce00000010ff */
.L_x_4710:
[----:B------:R-:W-:Y:S05]  /*17a0*/  BSYNC.RECONVERGENT B0 ;  /* 0x0000000000007941 */ /* 0x000fea0003800200 */
.L_x_4709:
        /* <DEDUP_REMOVED lines=42> */
.L_x_4716:
[----:B------:R-:W-:Y:S05]  /*1a50*/  BSYNC.RECONVERGENT B1 ;  /* 0x0000000000017941 */ /* 0x000fea0003800200 */
.L_x_4715:
[----:B------:R-:W-:-:S07]  /*1a60*/  F2FP.BF16.F32.PACK_AB R10, RZ, R13 ;  /* 0x0000000dff0a723e */ /* 0x000fce00000010ff */
.L_x_4714:
[----:B------:R-:W-:Y:S05]  /*1a70*/  BSYNC.RECONVERGENT B0 ;  /* 0x0000000000007941 */ /* 0x000fea0003800200 */
.L_x_4713:
        /* <DEDUP_REMOVED lines=21> */
.L_x_4719:
[----:B------:R-:W-:-:S13]  /*1bd0*/  ISETP.GE.U32.AND P0, PT, R17, R16, PT ;  /* 0x000000101100720c */ /* 0x000fda0003f06070 */
[----:B------:R-:W-:Y:S05]  /*1be0*/  @P0 BRA `(.L_x_4721) ;  /* 0x0000000000300947 */ /* 0x000fea0003800000 */
[----:B0-----:R-:W0:Y:S01]  /*1bf0*/  LDC.64 R2, c[0x0][0x398] ;  /* 0x0000e600ff027b82 */ /* 0x001e220000000a00 */
[----:B------:R-:W-:Y:S02]  /*1c00*/  IADD3 R5, PT, PT, R0, R17, RZ ;  /* 0x0000001100057210 */ /* 0x000fe40007ffe0ff */
[----:B------:R-:W-:-:S03]  /*1c10*/  IADD3 R17, PT, PT, R17, 0x80, RZ ;  /* 0x0000008011117810 */ /* 0x000fc60007ffe0ff */
[----:B0-----:R-:W-:-:S05]  /*1c20*/  IMAD.WIDE.U32 R2, R5, 0x2, R2 ;  /* 0x0000000205027825 */ /* 0x001fca00078e0002 */
[----:B------:R1:W-:Y:S02]  /*1c30*/  STG.E.U16 desc[UR4][R2.64], R6 ;  /* 0x0000000602007986 */ /* 0x0003e4000c101504 */
.L_x_4720:
[----:B------:R-:W-:-:S13]  /*1c40*/  ISETP.GE.U32.AND P0, PT, R17, R16, PT ;  /* 0x000000101100720c */ /* 0x000fda0003f06070 */
[----:B------:R-:W-:Y:S05]  /*1c50*/  @P0 BRA `(.L_x_4722) ;  /* 0x0000000000340947 */ /* 0x000fea0003800000 */
[----:B01----:R-:W0:Y:S01]  /*1c60*/  LDC.64 R2, c[0x0][0x398] ;  /* 0x0000e600ff027b82 */ /* 0x003e220000000a00 */
[----:B------:R-:W-:Y:S02]  /*1c70*/  IADD3 R5, PT, PT, R0, R17, RZ ;  /* 0x0000001100057210 */ /* 0x000fe40007ffe0ff */
[----:B------:R-:W-:-:S03]  /*1c80*/  IADD3 R17, PT, PT, R17, 0x80, RZ ;  /* 0x0000008011117810 */ /* 0x000fc60007ffe0ff */
[----:B0-----:R-:W-:-:S05]  /*1c90*/  IMAD.WIDE.U32 R2, R5, 0x2, R2 ;  /* 0x0000000205027825 */ /* 0x001fca00078e0002 */
[----:B------:R1:W-:Y:S02]  /*1ca0*/  STG.E.U16 desc[UR4][R2.64], R7 ;  /* 0x0000000702007986 */ /* 0x0003e4000c101504 */
.L_x_4721:
        /* <DEDUP_REMOVED lines=8> */
.L_x_4722:
[----:B------:R-:W-:Y:S05]  /*1d30*/  BSYNC.RELIABLE B1 ;  /* 0x0000000000017941 */ /* 0x000fea0003800100 */
.L_x_4718:
[----:B------:R-:W-:-:S13]  /*1d40*/  ISETP.GE.U32.AND P0, PT, R17, R16, PT ;  /* 0x000000101100720c */ /* 0x000fda0003f06070 */
[----:B012---:R-:W0:Y:S01]  /*1d50*/  @!P0 LDC.64 R2, c[0x0][0x398] ;  /* 0x0000e600ff028b82 */ /* 0x007e220000000a00 */
[----:B------:R-:W-:Y:S02]  /*1d60*/  @!P0 IADD3 R5, PT, PT, R0, R17, RZ ;  /* 0x0000001100058210 */ /* 0x000fe40007ffe0ff */
[----:B------:R-:W-:-:S03]  /*1d70*/  @!P0 IADD3 R17, PT, PT, R17, 0x80, RZ ;  /* 0x0000008011118810 */ /* 0x000fc60007ffe0ff */
[----:B0-----:R-:W-:-:S05]  /*1d80*/  @!P0 IMAD.WIDE.U32 R2, R5, 0x2, R2 ;  /* 0x0000000205028825 */ /* 0x001fca00078e0002 */
[----:B------:R2:W-:Y:S02]  /*1d90*/  @!P0 STG.E.U16 desc[UR4][R2.64], R9 ;  /* 0x0000000902008986 */ /* 0x0005e4000c101504 */
.L_x_4723:
[----:B------:R-:W-:Y:S05]  /*1da0*/  BSYNC.RECONVERGENT B0 ;  /* 0x0000000000007941 */ /* 0x000fea0003800200 */
.L_x_4717:
        /* <DEDUP_REMOVED lines=8> */
.L_x_4684:
[----:B------:R-:W0:Y:S01]  /*1e30*/  S2R R11, SR_TID.X ;  /* 0x00000000000b7919 */ /* 0x000e220000002100 */
[----:B------:R-:W1:Y:S01]  /*1e40*/  LDC.64 R2, c[0x0][0x3a0] ;  /* 0x0000e800ff027b82 */ /* 0x000e620000000a00 */
[----:B------:R-:W2:Y:S01]  /*1e50*/  LDCU.64 UR6, c[0x0][0x388] ;  /* 0x00007100ff0677ac */ /* 0x000ea20008000a00 */
[----:B-1----:R-:W-:-:S04]  /*1e60*/  IMAD.WIDE.U32 R2, R0, 0x2, R2 ;  /* 0x0000000200027825 */ /* 0x002fc800078e0002 */
[----:B0-----:R-:W-:Y:S02]  /*1e70*/  IMAD.WIDE.U32 R6, R11, 0x10, R2 ;  /* 0x000000100b067825 */ /* 0x001fe400078e0002 */
[----:B------:R-:W0:Y:S04]  /*1e80*/  LDC.64 R2, c[0x0][0x398] ;  /* 0x0000e600ff027b82 */ /* 0x000e280000000a00 */
[----:B------:R-:W3:Y:S01]  /*1e90*/  LDG.E.128 R4, desc[UR4][R6.64] ;  /* 0x0000000406047981 */ /* 0x000ee2000c1e1d00 */
[----:B------:R-:W-:Y:S01]  /*1ea0*/  BSSY.RECONVERGENT B0, `(.L_x_4724) ;  /* 0x000002f000007945 */ /* 0x000fe20003800200 */
[C---:B---3--:R-:W-:Y:S02]  /*1eb0*/  SHF.L.U32 R10, R4.reuse, 0x10, RZ ;  /* 0x00000010040a7819 */ /* 0x048fe400000006ff */
[----:B------:R-:W-:-:S02]  /*1ec0*/  PRMT R9, R4, 0x7632, R9 ;  /* 0x0000763204097816 */ /* 0x000fc40000000009 */
[----:B------:R-:W-:Y:S01]  /*1ed0*/  SHF.L.U32 R4, R5, 0x10, RZ ;  /* 0x0000001005047819 */ /* 0x000fe200000006ff */
[----:B--2---:R-:W-:Y:S01]  /*1ee0*/  FMUL.FTZ R14, R10, UR6 ;  /* 0x000000060a0e7c20 */ /* 0x004fe20008410000 */
[----:B------:R-:W-:Y:S02]  /*1ef0*/  SHF.L.U32 R9, R9, 0x10, RZ ;  /* 0x0000001009097819 */ /* 0x000fe400000006ff */
[----:B------:R-:W-:Y:S02]  /*1f00*/  PRMT R12, R5, 0x7632, R12 ;  /* 0x00007632050c7816 */ /* 0x000fe4000000000c */
[----:B------:R-:W-:Y:S01]  /*1f10*/  FSETP.GT.FTZ.AND P0, PT, R14, UR7, PT ;  /* 0x000000070e007c0b */ /* 0x000fe2000bf14000 */
[----:B------:R-:W-:Y:S01]  /*1f20*/  FMUL.FTZ R13, R9, UR6 ;  /* 0x00000006090d7c20 */ /* 0x000fe20008410000 */
[----:B------:R-:W-:Y:S02]  /*1f30*/  SHF.L.U32 R5, R6, 0x10, RZ ;  /* 0x0000001006057819 */ /* 0x000fe400000006ff */
[----:B------:R-:W-:-:S02]  /*1f40*/  SHF.L.U32 R8, R7, 0x10, RZ ;  /* 0x0000001007087819 */ /* 0x000fc400000006ff */
[----:B------:R-:W-:Y:S02]  /*1f50*/  FSETP.GT.FTZ.AND P1, PT, R13, UR7, PT ;  /* 0x000000070d007c0b */ /* 0x000fe4000bf34000 */
[----:B------:R-:W-:Y:S02]  /*1f60*/  PRMT R6, R6, 0x7632, R6 ;  /* 0x0000763206067816 */ /* 0x000fe40000000006 */
[----:B------:R-:W-:-:S03]  /*1f70*/  PRMT R7, R7, 0x7632, R7 ;  /* 0x0000763207077816 */ /* 0x000fc60000000007 */
[----:B0-----:R-:W-:Y:S06]  /*1f80*/  @P0 BRA `(.L_x_4725) ;  /* 0x0000000000800947 */ /* 0x001fec0003800000 */
        /* <DEDUP_REMOVED lines=32> */
.L_x_4725:
[----:B------:R-:W-:Y:S05]  /*2190*/  BSYNC.RECONVERGENT B0 ;  /* 0x0000000000007941 */ /* 0x000fea0003800200 */
.L_x_4724:
        /* <DEDUP_REMOVED lines=34> */
.L_x_4727:
[----:B------:R-:W-:Y:S05]  /*23c0*/  BSYNC.RECONVERGENT B0 ;  /* 0x0000000000007941 */ /* 0x000fea0003800200 */
.L_x_4726:
[----:B------:R-:W-:Y:S01]  /*23d0*/  FMUL.FTZ R17, R4, UR6 ;  /* 0x0000000604117c20 */ /* 0x000fe20008410000 */
[----:B------:R-:W-:Y:S01]  /*23e0*/  SHF.L.U32 R13, R12, 0x10, RZ ;  /* 0x000000100c0d7819 */ /* 0x000fe200000006ff */
[----:B------:R-:W-:Y:S01]  /*23f0*/  IMAD.WIDE.U32 R2, R0, 0x2, R2 ;  /* 0x0000000200027825 */ /* 0x000fe200078e0002 */
[----:B------:R-:W-:-:S03]  /*2400*/  SHF.L.U32 R6, R6, 0x10, RZ ;  /* 0x0000001006067819 */ /* 0x000fc600000006ff */
[----:B------:R-:W-:Y:S01]  /*2410*/  FMUL.FTZ R15, R5, UR6 ;  /* 0x00000006050f7c20 */ /* 0x000fe20008410000 */
[----:B------:R-:W-:Y:S01]  /*2420*/  FSETP.GT.FTZ.AND P5, PT, R17, UR7, PT ;  /* 0x0000000711007c0b */ /* 0x000fe2000bfb4000 */
[----:B------:R-:W-:Y:S01]  /*2430*/  FMUL.FTZ R12, R8, UR6 ;  /* 0x00000006080c7c20 */ /* 0x000fe20008410000 */
[----:B------:R-:W-:Y:S01]  /*2440*/  SHF.L.U32 R7, R7, 0x10, RZ ;  /* 0x0000001007077819 */ /* 0x000fe200000006ff */
[----:B------:R-:W-:Y:S01]  /*2450*/  FMUL.FTZ R16, R13, UR6 ;  /* 0x000000060d107c20 */ /* 0x000fe20008410000 */
[----:B------:R-:W-:Y:S01]  /*2460*/  FMUL.FTZ R14, R6, UR6 ;  /* 0x00000006060e7c20 */ /* 0x000fe20008410000 */
[----:B------:R-:W-:Y:S01]  /*2470*/  BSSY.RECONVERGENT B0, `(.L_x_4728) ;  /* 0x0000029000007945 */ /* 0x000fe20003800200 */
[----:B------:R-:W-:Y:S01]  /*2480*/  FSETP.GT.FTZ.AND P0, PT, R15, UR7, PT ;  /* 0x000000070f007c0b */ /* 0x000fe2000bf14000 */
[----:B------:R-:W-:Y:S01]  /*2490*/  FMUL.FTZ R0, R7, UR6 ;  /* 0x0000000607007c20 */ /* 0x000fe20008410000 */
[----:B------:R-:W-:Y:S01]  /*24a0*/  FSETP.GT.FTZ.AND P1, PT, R12, UR7, PT ;  /* 0x000000070c007c0b */ /* 0x000fe2000bf34000 */
[----:B------:R-:W-:Y:S01]  /*24b0*/  IMAD.WIDE.U32 R2, R11, 0x10, R2 ;  /* 0x000000100b027825 */ /* 0x000fe200078e0002 */
        /* <DEDUP_REMOVED lines=36> */
.L_x_4729:
[----:B------:R-:W-:Y:S05]  /*2700*/  BSYNC.RECONVERGENT B0 ;  /* 0x0000000000007941 */ /* 0x000fea0003800200 */
.L_x_4728:
        /* <DEDUP_REMOVED lines=34> */
.L_x_4731:
[----:B------:R-:W-:Y:S05]  /*2930*/  BSYNC.RECONVERGENT B0 ;  /* 0x0000000000007941 */ /* 0x000fea0003800200 */
.L_x_4730:
        /* <DEDUP_REMOVED lines=34> */
.L_x_4733:
[----:B------:R-:W-:Y:S05]  /*2b60*/  BSYNC.RECONVERGENT B0 ;  /* 0x0000000000007941 */ /* 0x000fea0003800200 */
.L_x_4732:
        /* <DEDUP_REMOVED lines=34> */
.L_x_4735:
[----:B------:R-:W-:Y:S05]  /*2d90*/  BSYNC.RECONVERGENT B0 ;  /* 0x0000000000007941 */ /* 0x000fea0003800200 */
.L_x_4734:
        /* <DEDUP_REMOVED lines=34> */
.L_x_4737:
[----:B------:R-:W-:Y:S05]  /*2fc0*/  BSYNC.RECONVERGENT B0 ;  /* 0x0000000000007941 */ /* 0x000fea0003800200 */
.L_x_4736:
        /* <DEDUP_REMOVED lines=34> */
.L_x_4739:
[----:B------:R-:W-:Y:S05]  /*31f0*/  BSYNC.RECONVERGENT B0 ;  /* 0x0000000000007941 */ /* 0x000fea0003800200 */
.L_x_4738:
[----:B------:R-:W-:Y:S02]  /*3200*/  F2FP.BF16.F32.PACK_AB R6, R6, R5 ;  /* 0x000000050606723e */ /* 0x000fe400000010ff */
[----:B------:R-:W-:Y:S02]  /*3210*/  F2FP.BF16.F32.PACK_AB R5, R13, R4 ;  /* 0x000000040d05723e */ /* 0x000fe400000010ff */
[----:B------:R-:W-:Y:S02]  /*3220*/  F2FP.BF16.F32.PACK_AB R4, R9, R10 ;  /* 0x0000000a0904723e */ /* 0x000fe400000010ff */
[----:B------:R-:W-:-:S05]  /*3230*/  F2FP.BF16.F32.PACK_AB R7, R7, R8 ;  /* 0x000000080707723e */ /* 0x000fca00000010ff */
[----:B------:R-:W-:Y:S01]  /*3240*/  STG.E.128 desc[UR4][R2.64], R4 ;  /* 0x0000000402007986 */ /* 0x000fe2000c101d04 */
[----:B------:R-:W-:Y:S05]  /*3250*/  EXIT ;  /* 0x000000000000794d */ /* 0x000fea0003800000 */
.L_x_4740:
        /* <DEDUP_REMOVED lines=10> */
.L_x_7589:


//--------------------- .text._ZN2at6native18elementwise_kernelILi128ELi4EZNS0_15gpu_kernel_implIZZZNS0_65_GLOBAL__N__cd49fe81_27_ActivationSoftplusKernel_cu_9e10b42f_310015softplus_kernelERNS_18TensorIteratorBaseERKN3c106ScalarES9_ENKUlvE_clEvENKUlvE1_clEvEUlNS6_4HalfEE_EEvS5_RKT_EUliE_EEviT1_ --------------------------
	.section	.text._ZN2at6native18elementwise_kernelILi128ELi4EZNS0_15gpu_kernel_implIZZZNS0_65_GLOBAL__N__cd49fe81_27_ActivationSoftplusKernel_cu_9e10b42f_310015softplus_kernelERNS_18TensorIteratorBaseERKN3c106ScalarES9_ENKUlvE_clEvENKUlvE1_clEvEUlNS6_4HalfEE_EEvS5_RKT_EUliE_EEviT1_,"ax",@progbits
	.align	128
        .global         _ZN2at6native18elementwise_kernelILi128ELi4EZNS0_15gpu_kernel_implIZZZNS0_65_GLOBAL__N__cd49fe81_27_ActivationSoftplusKernel_cu_9e10b42f_310015softplus_kernelERNS_18TensorIteratorBaseERKN3c106ScalarES9_ENKUlvE_clEvENKUlvE1_clEvEUlNS6_4HalfEE_EEvS5_RKT_EUliE_EEviT1_
        .type           _ZN2at6native18elementwise_kernelILi128ELi4EZNS0_15gpu_kernel_implIZZZNS0_65_GLOBAL__N__cd49fe81_27_ActivationSoftplusKernel_cu_9e10b42f_310015softplus_kernelERNS_18TensorIteratorBaseERKN3c106ScalarES9_ENKUlvE_clEvENKUlvE1_clEvEUlNS6_4HalfEE_EEvS5_RKT_EUliE_EEviT1_,@function
        .size           _ZN2at6native18elementwise_kernelILi128ELi4EZNS0_15gpu_kernel_implIZZZNS0_65_GLOBAL__N__cd49fe81_27_ActivationSoftplusKernel_cu_9e10b42f_310015softplus_kernelERNS_18TensorIteratorBaseERKN3c106ScalarES9_ENKUlvE_clEvENKUlvE1_clEvEUlNS6_4HalfEE_EEvS5_RKT_EUliE_EEviT1_,(.L_x_7590 - _ZN2at6native18elementwise_kernelILi128ELi4EZNS0_15gpu_kernel_implIZZZNS0_65_GLOBAL__N__cd49fe81_27_ActivationSoftplusKernel_cu_9e10b42f_310015softplus_kernelERNS_18TensorIteratorBaseERKN3c106ScalarES9_ENKUlvE_clEvENKUlvE1_clEvEUlNS6_4HalfEE_EEvS5_RKT_EUliE_EEviT1_)
        .other          _ZN2at6native18elementwise_kernelILi128ELi4EZNS0_15gpu_kernel_implIZZZNS0_65_GLOBAL__N__cd49fe81_27_ActivationSoftplusKernel_cu_9e10b42f_310015softplus_kernelERNS_18TensorIteratorBaseERKN3c106ScalarES9_ENKUlvE_clEvENKUlvE1_clEvEUlNS6_4HalfEE_EEvS5_RKT_EUliE_EEviT1_,@"STO_CUDA_ENTRY STV_DEFAULT"
_ZN2at6native18elementwise_kernelILi128ELi4EZNS0_15gpu_kernel_implIZZZNS0_65_GLOBAL__N__cd49fe81_27_ActivationSoftplusKernel_cu_9e10b42f_310015softplus_kernelERNS_18TensorIteratorBaseERKN3c106ScalarES9_ENKUlvE_clEvENKUlvE1_clEvEUlNS6_4HalfEE_EEvS5_RKT_EUliE_EEviT1_:
.text._ZN2at6native18elementwise_kernelILi128ELi4EZNS0_15gpu_kernel_implIZZZNS0_65_GLOBAL__N__cd49fe81_27_ActivationSoftplusKernel_cu_9e10b42f_310015softplus_kernelERNS_18TensorIteratorBaseERKN3c106ScalarES9_ENKUlvE_clEvENKUlvE1_clEvEUlNS6_4HalfEE_EEvS5_RKT_EUliE_EEviT1_:
        /* <DEDUP_REMOVED lines=319> */
.L_x_4743:
        /* <DEDUP_REMOVED lines=18> */
.L_x_4747:
[----:B------:R-:W2:Y:S02]  /*1510*/  LDG.E.U8 R2, desc[UR36][R2.64] ;  /* 0x0000002402027981 */ /* 0x000ea4000c1e1100 */
[----:B--2---:R-:W-:-:S04]  /*1520*/  I2FP.F32.U32 R0, R2 ;  /* 0x0000000200007245 */ /* 0x004fc80000201000 */
[----:B------:R-:W-:Y:S01]  /*1530*/  F2FP.F16.F32.PACK_AB R0, RZ, R0 ;  /* 0x00000000ff00723e */ /* 0x000fe200000000ff */
[----:B------:R-:W-:Y:S06]  /*1540*/  BRA `(.L_x_4749) ;  /* 0x0000000c007c7947 */ /* 0x000fec0003800000 */
.L_x_4746:
        /* <DEDUP_REMOVED lines=10> */
.L_x_4751:
[----:B------:R-:W2:Y:S02]  /*15f0*/  LDG.E R2, desc[UR36][R2.64] ;  /* 0x0000002402027981 */ /* 0x000ea4000c1e1900 */
[----:B--2---:R-:W-:-:S04]  /*1600*/  I2FP.F32.S32 R0, R2 ;  /* 0x0000000200007245 */ /* 0x004fc80000201400 */
[----:B------:R-:W-:Y:S01]  /*1610*/  F2FP.F16.F32.PACK_AB R0, RZ, R0 ;  /* 0x00000000ff00723e */ /* 0x000fe200000000ff */
[----:B------:R-:W-:Y:S06]  /*1620*/  BRA `(.L_x_4749) ;  /* 0x0000000c00447947 */ /* 0x000fec0003800000 */
.L_x_4750:
[----:B------:R-:W2:Y:S02]  /*1630*/  LDG.E.U16 R2, desc[UR36][R2.64] ;  /* 0x0000002402027981 */ /* 0x000ea4000c1e1500 */
[----:B--2---:R-:W0:Y:S02]  /*1640*/  I2F.S16 R0, R2 ;  /* 0x0000000200007306 */ /* 0x004e240000101400 */
[----:B0-----:R-:W-:Y:S01]  /*1650*/  F2FP.F16.F32.PACK_AB R0, RZ, R0 ;  /* 0x00000000ff00723e */ /* 0x001fe200000000ff */
[----:B------:R-:W-:Y:S06]  /*1660*/  BRA `(.L_x_4749) ;  /* 0x0000000c00347947 */ /* 0x000fec0003800000 */
.L_x_4745:
        /* <DEDUP_REMOVED lines=9> */
.L_x_4753:
[----:B------:R0:W5:Y:S01]  /*1700*/  LDG.E.U16 R0, desc[UR36][R2.64] ;  /* 0x0000002402007981 */ /* 0x000162000c1e1500 */
[----:B------:R-:W-:Y:S05]  /*1710*/  BRA `(.L_x_4749) ;  /* 0x0000000c00087947 */ /* 0x000fea0003800000 */
.L_x_4752:
        /* <DEDUP_REMOVED lines=9> */
.L_x_4755:
[----:B------:R1:W5:Y:S01]  /*17b0*/  LDG.E.U16 R0, desc[UR36][R2.64] ;  /* 0x0000002402007981 */ /* 0x000362000c1e1500 */
[----:B------:R-:W-:Y:S05]  /*17c0*/  BRA `(.L_x_4749) ;  /* 0x0000000800dc7947 */ /* 0x000fea0003800000 */
.L_x_4754:
        /* <DEDUP_REMOVED lines=8> */
.L_x_4744:
        /* <DEDUP_REMOVED lines=13> */
.L_x_4758:
        /* <DEDUP_REMOVED lines=8> */
.L_x_4757:
        /* <DEDUP_REMOVED lines=27> */
.L_x_4760:
        /* <DEDUP_REMOVED lines=13> */
.L_x_4759:
[----:B------:R-:W2:Y:S02]  /*1c20*/  LDG.E.U16 R0, desc[UR36][R2.64] ;  /* 0x0000002402007981 */ /* 0x000ea4000c1e1500 */
[----:B--2---:R-:W-:-:S04]  /*1c30*/  SHF.L.U32 R0, R0, 0x10, RZ ;  /* 0x0000001000007819 */ /* 0x004fc800000006ff */
[----:B------:R-:W-:Y:S01]  /*1c40*/  F2FP.F16.F32.PACK_AB R0, RZ, R0 ;  /* 0x00000000ff00723e */ /* 0x000fe200000000ff */
[----:B------:R-:W-:Y:S06]  /*1c50*/  BRA `(.L_x_4749) ;  /* 0x0000000400b87947 */ /* 0x000fec0003800000 */
.L_x_4756:
        /* <DEDUP_REMOVED lines=12> */
.L_x_4763:
        /* <DEDUP_REMOVED lines=21> */
.L_x_4767:
[----:B------:R-:W-:Y:S05]  /*1e70*/  BSYNC.RECONVERGENT B1 ;  /* 0x0000000000017941 */ /* 0x000fea0003800200 */
.L_x_4766:
[----:B------:R-:W-:Y:S01]  /*1e80*/  IMAD.SHL.U32 R0, R0, 0x100000, RZ ;  /* 0x0010000000007824 */ /* 0x000fe200078e00ff */
[----:B------:R-:W-:-:S04]  /*1e90*/  LEA R2, R2, 0x3b800000, 0x17 ;  /* 0x3b80000002027811 */ /* 0x000fc800078eb8ff */
[----:B------:R-:W-:-:S07]  /*1ea0*/  LOP3.LUT R0, R2, R0, R7, 0xfe, !PT ;  /* 0x0000000002007212 */ /* 0x000fce00078efe07 */
.L_x_4765:
[----:B------:R-:W-:Y:S05]  /*1eb0*/  BSYNC.RECONVERGENT B0 ;  /* 0x0000000000007941 */ /* 0x000fea0003800200 */
.L_x_4764:
[----:B------:R-:W-:Y:S01]  /*1ec0*/  F2FP.F16.F32.PACK_AB R0, RZ, R0 ;  /* 0x00000000ff00723e */ /* 0x000fe200000000ff */
[----:B------:R-:W-:Y:S06]  /*1ed0*/  BRA `(.L_x_4749) ;  /* 0x0000000400187947 */ /* 0x000fec0003800000 */
.L_x_4762:
        /* <DEDUP_REMOVED lines=21> */
.L_x_4771:
[----:B------:R-:W-:Y:S05]  /*2030*/  BSYNC.RECONVERGENT B1 ;  /* 0x0000000000017941 */ /* 0x000fea0003800200 */
.L_x_4770:
[----:B------:R-:W-:Y:S01]  /*2040*/  IMAD.SHL.U32 R0, R0, 0x200000, RZ ;  /* 0x0020000000007824 */ /* 0x000fe200078e00ff */
[----:B------:R-:W-:-:S04]  /*2050*/  LEA R2, R2, 0x37800000, 0x17 ;  /* 0x3780000002027811 */ /* 0x000fc800078eb8ff */
[----:B------:R-:W-:-:S07]  /*2060*/  LOP3.LUT R0, R2, R0, R7, 0xfe, !PT ;  /* 0x0000000002007212 */ /* 0x000fce00078efe07 */
.L_x_4769:
[----:B------:R-:W-:Y:S05]  /*2070*/  BSYNC.RECONVERGENT B0 ;  /* 0x0000000000007941 */ /* 0x000fea0003800200 */
.L_x_4768:
[----:B------:R-:W-:Y:S01]  /*2080*/  F2FP.F16.F32.PACK_AB R0, RZ, R0 ;  /* 0x00000000ff00723e */ /* 0x000fe200000000ff */
[----:B------:R-:W-:Y:S06]  /*2090*/  BRA `(.L_x_4749) ;  /* 0x0000000000a87947 */ /* 0x000fec0003800000 */
.L_x_4761:
[----:B------:R-:W-:-:S09]  /*20a0*/  UISETP.NE.AND UP0, UPT, UR4, 0x1c, UPT ;  /* 0x0000001c0400788c */ /* 0x000fd2000bf05270 */
[----:B------:R-:W-:Y:S05]  /*20b0*/  BRA.U !UP0, `(.L_x_4772) ;  /* 0x0000000108947547 */ /* 0x000fea000b800000 */
[----:B------:R-:W-:-:S09]  /*20c0*/  UISETP.NE.AND UP0, UPT, UR4, 0x1d, UPT ;  /* 0x0000001d0400788c */ /* 0x000fd2000bf05270 */
[----:B------:R-:W-:Y:S05]  /*20d0*/  BRA.U !UP0, `(.L_x_4773) ;  /* 0x00000001087c7547 */ /* 0x000fea000b800000 */
[----:B------:R-:W-:-:S09]  /*20e0*/  UISETP.NE.AND UP0, UPT, UR4, 0x2c, UPT ;  /* 0x0000002c0400788c */ /* 0x000fd2000bf05270 */
[----:B------:R-:W-:Y:S05]  /*20f0*/  BRA.U !UP0, `(.L_x_4774) ;  /* 0x0000000108487547 */ /* 0x000fea000b800000 */
.L_x_4748:
        /* <DEDUP_REMOVED lines=16> */
.L_x_4775:
[----:B------:R-:W-:Y:S01]  /*2200*/  PRMT R0, RZ, 0x7610, R0 ;  /* 0x00007610ff007816 */ /* 0x000fe20000000000 */
[----:B------:R-:W-:Y:S06]  /*2210*/  BRA `(.L_x_4749) ;  /* 0x0000000000487947 */ /* 0x000fec0003800000 */
.L_x_4774:
        /* <DEDUP_REMOVED lines=8> */
.L_x_4777:
[----:B------:R-:W-:Y:S05]  /*22a0*/  BSYNC.RECONVERGENT B0 ;  /* 0x0000000000007941 */ /* 0x000fea0003800200 */
.L_x_4776:
[----:B------:R-:W-:Y:S01]  /*22b0*/  F2FP.F16.F32.PACK_AB R0, RZ, R0 ;  /* 0x00000000ff00723e */ /* 0x000fe200000000ff */
[----:B------:R-:W-:Y:S06]  /*22c0*/  BRA `(.L_x_4749) ;  /* 0x00000000001c7947 */ /* 0x000fec0003800000 */
.L_x_4773:
[----:B------:R-:W2:Y:S02]  /*22d0*/  LDG.E.64 R2, desc[UR36][R2.64] ;  /* 0x0000002402027981 */ /* 0x000ea4000c1e1b00 */
[----:B--2---:R-:W0:Y:S02]  /*22e0*/  I2F.U64 R0, R2 ;  /* 0x0000000200007312 */ /* 0x004e240000301000 */
[----:B0-----:R-:W-:Y:S01]  /*22f0*/  F2FP.F16.F32.PACK_AB R0, RZ, R0 ;  /* 0x00000000ff00723e */ /* 0x001fe200000000ff */
[----:B------:R-:W-:Y:S06]  /*2300*/  BRA `(.L_x_4749) ;  /* 0x00000000000c7947 */ /* 0x000fec0003800000 */
.L_x_4772:
[----:B------:R-:W2:Y:S02]  /*2310*/  LDG.E R2, desc[UR36][R2.64] ;  /* 0x0000002402027981 */ /* 0x000ea4000c1e1900 */
[----:B--2---:R-:W-:-:S04]  /*2320*/  I2FP.F32.U32 R0, R2 ;  /* 0x0000000200007245 */ /* 0x004fc80000201000 */
[----:B------:R-:W-:-:S07]  /*2330*/  F2FP.F16.F32.PACK_AB R0, RZ, R0 ;  /* 0x00000000ff00723e */ /* 0x000fce00000000ff */
.L_x_4749:
[----:B01----:R-:W0:Y:S01]  /*2340*/  LDC.64 R2, c[0x0][0x590] ;  /* 0x00016400ff027b82 */ /* 0x003e220000000a00 */
[----:B-----5:R-:W-:Y:S01]  /*2350*/  HADD2.F32 R5, -RZ, R0.H0_H0 ;  /* 0x20000000ff057230 */ /* 0x020fe20000004100 */
        /* <DEDUP_REMOVED lines=36> */
.L_x_4779:
[----:B------:R-:W-:Y:S05]  /*25a0*/  BSYNC.RECONVERGENT B0 ;  /* 0x0000000000007941 */ /* 0x000fea0003800200 */
.L_x_4778:
[----:B------:R-:W0:Y:S01]  /*25b0*/  LDCU.64 UR6, c[0x0][0x580] ;  /* 0x0000b000ff0677ac */ /* 0x000e220008000a00 */
[----:B------:R-:W-:Y:S01]  /*25c0*/  F2FP.F16.F32.PACK_AB R0, RZ, R5 ;  /* 0x00000005ff00723e */ /* 0x000fe200000000ff */
        /* <DEDUP_REMOVED lines=17> */
.L_x_4783:
[----:B------:R-:W-:-:S06]  /*26e0*/  HADD2.F32 R5, -RZ, R0.H0_H0 ;  /* 0x20000000ff057230 */ /* 0x000fcc0000004100 */
[----:B------:R-:W0:Y:S02]  /*26f0*/  F2I.S64.TRUNC R4, R5 ;  /* 0x0000000500047311 */ /* 0x000e24000020d900 */
[----:B0-----:R0:W-:Y:S01]  /*2700*/  STG.E.U8 desc[UR36][R2.64], R4 ;  /* 0x0000000402007986 */ /* 0x0011e2000c101124 */
[----:B------:R-:W-:Y:S05]  /*2710*/  BRA `(.L_x_4785) ;  /* 0x0000000c00707947 */ /* 0x000fea0003800000 */
.L_x_4782:
        /* <DEDUP_REMOVED lines=10> */
.L_x_4787:
[----:B------:R-:W-:-:S04]  /*27c0*/  HADD2.F32 R0, -RZ, R0.H0_H0 ;  /* 0x20000000ff007230 */ /* 0x000fc80000004100 */
[----:B------:R-:W0:Y:S02]  /*27d0*/  F2I.FTZ.TRUNC.NTZ R5, R0 ;  /* 0x0000000000057305 */ /* 0x000e24000021f100 */
[----:B0-----:R0:W-:Y:S01]  /*27e0*/  STG.E desc[UR36][R2.64], R5 ;  /* 0x0000000502007986 */ /* 0x0011e2000c101924 */
[----:B------:R-:W-:Y:S05]  /*27f0*/  BRA `(.L_x_4785) ;  /* 0x0000000c00387947 */ /* 0x000fea0003800000 */
.L_x_4786:
[----:B------:R-:W-:-:S04]  /*2800*/  HADD2.F32 R0, -RZ, R0.H0_H0 ;  /* 0x20000000ff007230 */ /* 0x000fc80000004100 */
[----:B------:R-:W0:Y:S02]  /*2810*/  F2I.FTZ.TRUNC.NTZ R5, R0 ;  /* 0x0000000000057305 */ /* 0x000e24000021f100 */
[----:B0-----:R0:W-:Y:S01]  /*2820*/  STG.E.U16 desc[UR36][R2.64], R5 ;  /* 0x0000000502007986 */ /* 0x0011e2000c101524 */
[----:B------:R-:W-:Y:S05]  /*2830*/  BRA `(.L_x_4785) ;  /* 0x0000000c00287947 */ /* 0x000fea0003800000 */
.L_x_4781:
        /* <DEDUP_REMOVED lines=9> */
.L_x_4789:
[----:B------:R0:W-:Y:S01]  /*28d0*/  STG.E.U16 desc[UR36][R2.64], R0 ;  /* 0x0000000002007986 */ /* 0x0001e2000c101524 */
[----:B------:R-:W-:Y:S05]  /*28e0*/  BRA `(.L_x_4785) ;  /* 0x0000000800fc7947 */ /* 0x000fea0003800000 */
.L_x_4788:
        /* <DEDUP_REMOVED lines=10> */
.L_x_4791:
[----:B------:R-:W-:-:S05]  /*2990*/  HADD2.F32 R0, -RZ, R0.H0_H0 ;  /* 0x20000000ff007230 */ /* 0x000fca0000004100 */
[----:B------:R-:W-:-:S04]  /*29a0*/  F2FP.F16.F32.PACK_AB R0, RZ, R0 ;  /* 0x00000000ff00723e */ /* 0x000fc800000000ff */
[----:B------:R-:W-:-:S05]  /*29b0*/  PRMT R0, R0, 0x5410, RZ ;  /* 0x0000541000007816 */ /* 0x000fca00000000ff */
[----:B------:R0:W-:Y:S01]  /*29c0*/  STG.E desc[UR36][R2.64], R0 ;  /* 0x0000000002007986 */ /* 0x0001e2000c101924 */
[----:B------:R-:W-:Y:S05]  /*29d0*/  BRA `(.L_x_4785) ;  /* 0x0000000800c07947 */ /* 0x000fea0003800000 */
.L_x_4790:
[----:B------:R-:W-:-:S05]  /*29e0*/  HADD2.F32 R4, -RZ, R0.H0_H0 ;  /* 0x20000000ff047230 */ /* 0x000fca0000004100 */
[----:B------:R-:W-:-:S06]  /*29f0*/  FMUL.FTZ R4, R4, 1 ;  /* 0x3f80000004047820 */ /* 0x000fcc0000410000 */
[----:B------:R-:W0:Y:S02]  /*2a00*/  F2F.F64.F32 R4, R4 ;  /* 0x0000000400047310 */ /* 0x000e240000201800 */
[----:B0-----:R0:W-:Y:S01]  /*2a10*/  STG.E.64 desc[UR36][R2.64], R4 ;  /* 0x0000000402007986 */ /* 0x0011e2000c101b24 */
[----:B------:R-:W-:Y:S05]  /*2a20*/  BRA `(.L_x_4785) ;  /* 0x0000000800ac7947 */ /* 0x000fea0003800000 */
.L_x_4780:
        /* <DEDUP_REMOVED lines=13> */
.L_x_4794:
[----:B------:R-:W-:Y:S01]  /*2b00*/  HADD2.F32 R0, -RZ, R0.H0_H0 ;  /* 0x20000000ff007230 */ /* 0x000fe20000004100 */
[----:B------:R-:W-:-:S04]  /*2b10*/  CS2R R6, SRZ ;  /* 0x0000000000067805 */ /* 0x000fc8000001ff00 */
[----:B------:R-:W-:-:S04]  /*2b20*/  FMUL.FTZ R0, R0, 1 ;  /* 0x3f80000000007820 */ /* 0x000fc80000410000 */
[----:B------:R-:W0:Y:S02]  /*2b30*/  F2F.F64.F32 R4, R0 ;  /* 0x0000000000047310 */ /* 0x000e240000201800 */
[----:B0-----:R0:W-:Y:S01]  /*2b40*/  STG.E.128 desc[UR36][R2.64], R4 ;  /* 0x0000000402007986 */ /* 0x0011e2000c101d24 */
[----:B------:R-:W-:Y:S05]  /*2b50*/  BRA `(.L_x_4785) ;  /* 0x0000000800607947 */ /* 0x000fea0003800000 */
.L_x_4793:
        /* <DEDUP_REMOVED lines=8> */
[----:B------:R-:W-:-:S03]  /*2be0*/  HFMA2 R0, -RZ, RZ, 0, 7.569789886474609375e-06 ;  /* 0x0000007fff007431 */ /* 0x000fc600000001ff */
        /* <DEDUP_REMOVED lines=10> */
.L_x_4798:
[----:B------:R-:W-:Y:S05]  /*2c90*/  BSYNC.RECONVERGENT B0 ;  /* 0x0000000000007941 */ /* 0x000fea0003800200 */
.L_x_4797:
[----:B------:R-:W-:-:S05]  /*2ca0*/  LOP3.LUT R5, R0, 0x80, R5, 0xf8, !PT ;  /* 0x0000008000057812 */ /* 0x000fca00078ef805 */
[----:B------:R0:W-:Y:S01]  /*2cb0*/  STG.E.U8 desc[UR36][R2.64], R5 ;  /* 0x0000000502007986 */ /* 0x0001e2000c101124 */
[----:B------:R-:W-:Y:S05]  /*2cc0*/  BRA `(.L_x_4785) ;  /* 0x0000000800047947 */ /* 0x000fea0003800000 */
.L_x_4796:
        /* <DEDUP_REMOVED lines=15> */
.L_x_4800:
[----:B------:R-:W-:Y:S05]  /*2dc0*/  BSYNC.RECONVERGENT B0 ;  /* 0x0000000000007941 */ /* 0x000fea0003800200 */
.L_x_4799:
[----:B------:R-:W-:-:S05]  /*2dd0*/  LOP3.LUT R5, R0, 0x80, R5, 0xf8, !PT ;  /* 0x0000008000057812 */ /* 0x000fca00078ef805 */
[----:B------:R0:W-:Y:S01]  /*2de0*/  STG.E.U8 desc[UR36][R2.64], R5 ;  /* 0x0000000502007986 */ /* 0x0001e2000c101124 */
[----:B------:R-:W-:Y:S05]  /*2df0*/  BRA `(.L_x_4785) ;  /* 0x0000000400b87947 */ /* 0x000fea0003800000 */
.L_x_4795:
[----:B------:R-:W-:-:S05]  /*2e00*/  HADD2.F32 R0, -RZ, R0.H0_H0 ;  /* 0x20000000ff007230 */ /* 0x000fca0000004100 */
[----:B------:R-:W-:-:S05]  /*2e10*/  F2FP.BF16.F32.PACK_AB R0, RZ, R0 ;  /* 0x00000000ff00723e */ /* 0x000fca00000010ff */
[----:B------:R0:W-:Y:S01]  /*2e20*/  STG.E.U16 desc[UR36][R2.64], R0 ;  /* 0x0000000002007986 */ /* 0x0001e2000c101524 */
[----:B------:R-:W-:Y:S05]  /*2e30*/  BRA `(.L_x_4785) ;  /* 0x0000000400a87947 */ /* 0x000fea0003800000 */
.L_x_4792:
        /* <DEDUP_REMOVED lines=12> */
.L_x_4803:
        /* <DEDUP_REMOVED lines=13> */
.L_x_4806:
[----:B------:R-:W-:-:S04]  /*2fd0*/  SHF.R.U32.HI R0, RZ, 0x14, R5 ;  /* 0x00000014ff007819 */ /* 0x000fc80000011605 */
[----:B------:R-:W-:-:S04]  /*2fe0*/  LOP3.LUT R0, R0, 0x1, RZ, 0xc0, !PT ;  /* 0x0000000100007812 */ /* 0x000fc800078ec0ff */
[----:B------:R-:W-:-:S04]  /*2ff0*/  IADD3 R0, PT, PT, R5, 0x487ffff, R0 ;  /* 0x0487ffff05007810 */ /* 0x000fc80007ffe000 */
[----:B------:R-:W-:-:S04]  /*3000*/  SHF.R.U32.HI R0, RZ, 0x14, R0 ;  /* 0x00000014ff007819 */ /* 0x000fc80000011600 */
[----:B------:R-:W-:-:S07]  /*3010*/  LOP3.LUT R4, R0, 0xff, RZ, 0xc0, !PT ;  /* 0x000000ff00047812 */ /* 0x000fce00078ec0ff */
.L_x_4807:
[----:B------:R-:W-:-:S04]  /*3020*/  SHF.R.U32.HI R5, RZ, 0x18, R5 ;  /* 0x00000018ff057819 */ /* 0x000fc80000011605 */
[----:B------:R-:W-:-:S04]  /*3030*/  LOP3.LUT R4, R4, 0x80, R5, 0xf8, !PT ;  /* 0x0000008004047812 */ /* 0x000fc800078ef805 */
[----:B------:R-:W-:-:S07]  /*3040*/  PRMT R0, R4, 0x7610, R0 ;  /* 0x0000761004007816 */ /* 0x000fce0000000000 */
.L_x_4805:
[----:B------:R-:W-:Y:S05]  /*3050*/  BSYNC.RECONVERGENT B0 ;  /* 0x0000000000007941 */ /* 0x000fea0003800200 */
.L_x_4804:
[----:B------:R4:W-:Y:S01]  /*3060*/  STG.E.U8 desc[UR36][R2.64], R0 ;  /* 0x0000000002007986 */ /* 0x0009e2000c101124 */
[----:B------:R-:W-:Y:S05]  /*3070*/  BRA `(.L_x_4785) ;  /* 0x0000000400187947 */ /* 0x000fea0003800000 */
.L_x_4802:
        /* <DEDUP_REMOVED lines=13> */
.L_x_4810:
[----:B------:R-:W-:-:S04]  /*3150*/  SHF.R.U32.HI R0, RZ, 0x15, R5 ;  /* 0x00000015ff007819 */ /* 0x000fc80000011605 */
[----:B------:R-:W-:-:S04]  /*3160*/  LOP3.LUT R0, R0, 0x1, RZ, 0xc0, !PT ;  /* 0x0000000100007812 */ /* 0x000fc800078ec0ff */
[----:B------:R-:W-:-:S04]  /*3170*/  IADD3 R0, PT, PT, R5, 0x88fffff, R0 ;  /* 0x088fffff05007810 */ /* 0x000fc80007ffe000 */
[----:B------:R-:W-:-:S04]  /*3180*/  SHF.R.U32.HI R0, RZ, 0x15, R0 ;  /* 0x00000015ff007819 */ /* 0x000fc80000011600 */
[----:B------:R-:W-:-:S07]  /*3190*/  LOP3.LUT R4, R0, 0xff, RZ, 0xc0, !PT ;  /* 0x000000ff00047812 */ /* 0x000fce00078ec0ff */
.L_x_4811:
[----:B------:R-:W-:-:S04]  /*31a0*/  SHF.R.U32.HI R5, RZ, 0x18, R5 ;  /* 0x00000018ff057819 */ /* 0x000fc80000011605 */
[----:B------:R-:W-:-:S04]  /*31b0*/  LOP3.LUT R4, R4, 0x80, R5, 0xf8, !PT ;  /* 0x0000008004047812 */ /* 0x000fc800078ef805 */
[----:B------:R-:W-:-:S07]  /*31c0*/  PRMT R0, R4, 0x7610, R0 ;  /* 0x0000761004007816 */ /* 0x000fce0000000000 */
.L_x_4809:
[----:B------:R-:W-:Y:S05]  /*31d0*/  BSYNC.RECONVERGENT B0 ;  /* 0x0000000000007941 */ /* 0x000fea0003800200 */
.L_x_4808:
[----:B------:R3:W-:Y:S01]  /*31e0*/  STG.E.U8 desc[UR36][R2.64], R0 ;  /* 0x0000000002007986 */ /* 0x0007e2000c101124 */
[----:B------:R-:W-:Y:S05]  /*31f0*/  BRA `(.L_x_4785) ;  /* 0x0000000000b87947 */ /* 0x000fea0003800000 */
.L_x_4801:
[----:B------:R-:W-:-:S09]  /*3200*/  UISETP.NE.AND UP0, UPT, UR4, 0x1c, UPT ;  /* 0x0000001c0400788c */ /* 0x000fd2000bf05270 */
[----:B------:R-:W-:Y:S05]  /*3210*/  BRA.U !UP0, `(.L_x_4812) ;  /* 0x0000000108a47547 */ /* 0x000fea000b800000 */
[----:B------:R-:W-:-:S09]  /*3220*/  UISETP.NE.AND UP0, UPT, UR4, 0x1d, UPT ;  /* 0x0000001d0400788c */ /* 0x000fd2000bf05270 */
[----:B------:R-:W-:Y:S05]  /*3230*/  BRA.U !UP0, `(.L_x_4813) ;  /* 0x00000001088c7547 */ /* 0x000fea000b800000 */
[----:B------:R-:W-:-:S09]  /*3240*/  UISETP.NE.AND UP0, UPT, UR4, 0x2c, UPT ;  /* 0x0000002c0400788c */ /* 0x000fd2000bf05270 */
[----:B------:R-:W-:Y:S05]  /*3250*/  BRA.U !UP0, `(.L_x_4814) ;  /* 0x0000000108447547 */ /* 0x000fea000b800000 */
.L_x_4784:
        /* <DEDUP_REMOVED lines=16> */
.L_x_4815:
[----:B------:R-:W-:Y:S05]  /*3360*/  BRA `(.L_x_4785) ;  /* 0x00000000005c7947 */ /* 0x000fea0003800000 */
.L_x_4814:
        /* <DEDUP_REMOVED lines=16> */
.L_x_4813:
[----:B------:R-:W-:-:S06]  /*3470*/  HADD2.F32 R4, -RZ, R0.H0_H0 ;  /* 0x20000000ff047230 */ /* 0x000fcc0000004100 */
[----:B------:R-:W0:Y:S02]  /*3480*/  F2I.U64.TRUNC R4, R4 ;  /* 0x0000000400047311 */ /* 0x000e24000020d800 */
[----:B0-----:R1:W-:Y:S01]  /*3490*/  STG.E.64 desc[UR36][R2.64], R4 ;  /* 0x0000000402007986 */ /* 0x0013e2000c101b24 */
[----:B------:R-:W-:Y:S05]  /*34a0*/  BRA `(.L_x_4785) ;  /* 0x00000000000c7947 */ /* 0x000fea0003800000 */
.L_x_4812:
[----:B------:R-:W-:-:S04]  /*34b0*/  HADD2.F32 R0, -RZ, R0.H0_H0 ;  /* 0x20000000ff007230 */ /* 0x000fc80000004100 */
[----:B------:R-:W0:Y:S02]  /*34c0*/  F2I.FTZ.U32.TRUNC.NTZ R5, R0 ;  /* 0x0000000000057305 */ /* 0x000e24000021f000 */
[----:B0-----:R0:W-:Y:S02]  /*34d0*/  STG.E desc[UR36][R2.64], R5 ;  /* 0x0000000502007986 */ /* 0x0011e4000c101924 */
.L_x_4785:
[----:B------:R-:W-:-:S07]  /*34e0*/  VIADD R17, R17, 0x80 ;  /* 0x0000008011117836 */ /* 0x000fce0000000000 */
.L_x_4742:
[----:B------:R-:W-:Y:S05]  /*34f0*/  BSYNC.RECONVERGENT B6 ;  /* 0x0000000000067941 */ /* 0x000fea0003800200 */
.L_x_4741:
[----:B------:R-:W5:Y:S01]  /*3500*/  LDCU UR4, c[0x0][0x380] ;  /* 0x00007000ff0477ac */ /* 0x000f620008000800 */
[----:B------:R-:W-:Y:S01]  /*3510*/  BSSY.RECONVERGENT B6, `(.L_x_4816) ;  /* 0x0000341000067945 */ /* 0x000fe20003800200 */
[----:B-----5:R-:W-:-:S13]  /*3520*/  ISETP.GE.AND P0, PT, R17, UR4, PT ;  /* 0x0000000411007c0c */ /* 0x020fda000bf06270 */
[----:B------:R-:W-:Y:S05]  /*3530*/  @P0 BRA `(.L_x_4817) ;  /* 0x0000003000f80947 */ /* 0x000fea0003800000 */
[----:B------:R-:W5:Y:S01]  /*3540*/  LDCU UR4, c[0x0][0x388] ;  /* 0x00007100ff0477ac */ /* 0x000f620008000800 */
[----:B0--34-:R-:W-:Y:S02]  /*3550*/  HFMA2 R0, -RZ, RZ, 0, 0 ;  /* 0x00000000ff007431 */ /* 0x019fe400000001ff */
        /* <DEDUP_REMOVED lines=9> */
[----:B------:R-:W-:-:S04]  /*35f0*/  SHF.R.U32.HI R3, RZ, UR5, R2 ;  /* 0x00000005ff037c19 */ /* 0x000fc80008011602 */
[----:B------:R-:W-:-:S05]  /*3600*/  IADD3 R0, PT, PT, -R3, RZ, RZ ;  /* 0x000000ff03007210 */ /* 0x000fca0007ffe1ff */
[----:B0-----:R-:W-:-:S04]  /*3610*/  IMAD R0, R0, UR6, R17 ;  /* 0x0000000600007c24 */ /* 0x001fc8000f8e0211 */
[C---:B---3--:R-:W-:Y:S02]  /*3620*/  IMAD R16, R0.reuse, UR8, RZ ;  /* 0x0000000800107c24 */ /* 0x048fe4000f8e02ff */
        /* <DEDUP_REMOVED lines=283> */
[----:B------:R-:W-:-:S04]  /*47e0*/  SHF.R.U32.HI R2, RZ, UR5, R2 ;  /* 0x00000005ff027c19 */ /* 0x000fc80008011602 */
[----:B------:R-:W-:-:S05]  /*47f0*/  IADD3 R3, PT, PT, -R2, RZ, RZ ;  /* 0x000000ff02037210 */ /* 0x000fca0007ffe1ff */
[----:B-1----:R-:W-:-:S04]  /*4800*/  IMAD R5, R3, UR6, R5 ;  /* 0x0000000603057c24 */ /* 0x002fc8000f8e0205 */
[C---:B--2---:R-:W-:Y:S02]  /*4810*/  IMAD R16, R5.reuse, UR8, R16 ;  /* 0x0000000805107c24 */ /* 0x044fe4000f8e0210 */
[----:B------:R-:W-:-:S07]  /*4820*/  IMAD R0, R5, UR9, R0 ;  /* 0x0000000905007c24 */ /* 0x000fce000f8e0200 */
.L_x_4818:
[----:B------:R-:W1:Y:S01]  /*4830*/  LDCU.64 UR6, c[0x0][0x588] ;  /* 0x0000b100ff0677ac */ /* 0x000e620008000a00 */
[----:B------:R-:W-:-:S04]  /*4840*/  UPRMT UR4, UR42, 0x9910, URZ ;  /* 0x000099102a047896 */ /* 0x000fc800080000ff */
[----:B------:R-:W-:Y:S01]  /*4850*/  UISETP.GT.AND UP0, UPT, UR4, 0x9, UPT ;  /* 0x000000090400788c */ /* 0x000fe2000bf04270 */
[----:B-12---:R-:W-:-:S05]  /*4860*/  IADD3 R2, P0, PT, R0, UR6, RZ ;  /* 0x0000000600027c10 */ /* 0x006fca000ff1e0ff */
        /* <DEDUP_REMOVED lines=14> */
.L_x_4822:
[----:B------:R-:W2:Y:S02]  /*4950*/  LDG.E.U8 R2, desc[UR36][R2.64] ;  /* 0x0000002402027981 */ /* 0x000ea4000c1e1100 */
[----:B--2---:R-:W-:-:S04]  /*4960*/  I2FP.F32.U32 R0, R2 ;  /* 0x0000000200007245 */ /* 0x004fc80000201000 */
[----:B------:R-:W-:Y:S01]  /*4970*/  F2FP.F16.F32.PACK_AB R0, RZ, R0 ;  /* 0x00000000ff00723e */ /* 0x000fe200000000ff */
[----:B------:R-:W-:Y:S06]  /*4980*/  BRA `(.L_x_4824) ;  /* 0x0000000c007c7947 */ /* 0x000fec0003800000 */
.L_x_4821:
        /* <DEDUP_REMOVED lines=10> */
.L_x_4826:
[----:B------:R-:W2:Y:S02]  /*4a30*/  LDG.E R2, desc[UR36][R2.64] ;  /* 0x0000002402027981 */ /* 0x000ea4000c1e1900 */
[----:B--2---:R-:W-:-:S04]  /*4a40*/  I2FP.F32.S32 R0, R2 ;  /* 0x0000000200007245 */ /* 0x004fc80000201400 */
[----:B------:R-:W-:Y:S01]  /*4a50*/  F2FP.F16.F32.PACK_AB R0, RZ, R0 ;  /* 0x00000000ff00723e */ /* 0x000fe200000000ff */
[----:B------:R-:W-:Y:S06]  /*4a60*/  BRA `(.L_x_4824) ;  /* 0x0000000c00447947 */ /* 0x000fec0003800000 */
.L_x_4825:
[----:B------:R-:W2:Y:S02]  /*4a70*/  LDG.E.U16 R2, desc[UR36][R2.64] ;  /* 0x0000002402027981 */ /* 0x000ea4000c1e1500 */
[----:B--2---:R-:W0:Y:S02]  /*4a80*/  I2F.S16 R0, R2 ;  /* 0x0000000200007306 */ /* 0x004e240000101400 */
[----:B0-----:R-:W-:Y:S01]  /*4a90*/  F2FP.F16.F32.PACK_AB R0, RZ, R0 ;  /* 0x00000000ff00723e */ /* 0x001fe200000000ff */
[----:B------:R-:W-:Y:S06]  /*4aa0*/  BRA `(.L_x_4824) ;  /* 0x0000000c00347947 */ /* 0x000fec0003800000 */
.L_x_4820:
        /* <DEDUP_REMOVED lines=9> */
.L_x_4828:
[----:B------:R0:W5:Y:S01]  /*4b40*/  LDG.E.U16 R0, desc[UR36][R2.64] ;  /* 0x0000002402007981 */ /* 0x000162000c1e1500 */
[----:B------:R-:W-:Y:S05]  /*4b50*/  BRA `(.L_x_4824) ;  /* 0x0000000c00087947 */ /* 0x000fea0003800000 */
.L_x_4827:
        /* <DEDUP_REMOVED lines=9> */
.L_x_4830:
[----:B------:R1:W5:Y:S01]  /*4bf0*/  LDG.E.U16 R0, desc[UR36][R2.64] ;  /* 0x0000002402007981 */ /* 0x000362000c1e1500 */
[----:B------:R-:W-:Y:S05]  /*4c00*/  BRA `(.L_x_4824) ;  /* 0x0000000800dc7947 */ /* 0x000fea0003800000 */
.L_x_4829:
        /* <DEDUP_REMOVED lines=8> */
.L_x_4819:
        /* <DEDUP_REMOVED lines=13> */
.L_x_4833:
        /* <DEDUP_REMOVED lines=8> */
.L_x_4832:
        /* <DEDUP_REMOVED lines=27> */
.L_x_4835:
        /* <DEDUP_REMOVED lines=13> */
.L_x_4834:
[----:B------:R-:W2:Y:S02]  /*5060*/  LDG.E.U16 R0, desc[UR36][R2.64] ;  /* 0x0000002402007981 */ /* 0x000ea4000c1e1500 */
[----:B--2---:R-:W-:-:S05]  /*5070*/  IMAD.U32 R0, R0, 0x10000, RZ ;  /* 0x0001000000007824 */ /* 0x004fca00078e00ff */
[----:B------:R-:W-:Y:S01]  /*5080*/  F2FP.F16.F32.PACK_AB R0, RZ, R0 ;  /* 0x00000000ff00723e */ /* 0x000fe200000000ff */
[----:B------:R-:W-:Y:S06]  /*5090*/  BRA `(.L_x_4824) ;  /* 0x0000000400b87947 */ /* 0x000fec0003800000 */
.L_x_4831:
        /* <DEDUP_REMOVED lines=12> */
.L_x_4838:
        /* <DEDUP_REMOVED lines=21> */
.L_x_4842:
[----:B------:R-:W-:Y:S05]  /*52b0*/  BSYNC.RECONVERGENT B1 ;  /* 0x0000000000017941 */ /* 0x000fea0003800200 */
.L_x_4841:
[----:B------:R-:W-:Y:S01]  /*52c0*/  IMAD.SHL.U32 R0, R0, 0x100000, RZ ;  /* 0x0010000000007824 */ /* 0x000fe200078e00ff */
[----:B------:R-:W-:-:S04]  /*52d0*/  LEA R2, R2, 0x3b800000, 0x17 ;  /* 0x3b80000002027811 */ /* 0x000fc800078eb8ff */
[----:B------:R-:W-:-:S07]  /*52e0*/  LOP3.LUT R0, R2, R0, R7, 0xfe, !PT ;  /* 0x0000000002007212 */ /* 0x000fce00078efe07 */
.L_x_4840:
[----:B------:R-:W-:Y:S05]  /*52f0*/  BSYNC.RECONVERGENT B0 ;  /* 0x0000000000007941 */ /* 0x000fea0003800200 */
.L_x_4839:
[----:B------:R-:W-:Y:S01]  /*5300*/  F2FP.F16.F32.PACK_AB R0, RZ, R0 ;  /* 0x00000000ff00723e */ /* 0x000fe200000000ff */
[----:B------:R-:W-:Y:S06]  /*5310*/  BRA `(.L_x_4824) ;  /* 0x0000000400187947 */ /* 0x000fec0003800000 */
.L_x_4837:
        /* <DEDUP_REMOVED lines=21> */
.L_x_4846:
[----:B------:R-:W-:Y:S05]  /*5470*/  BSYNC.RECONVERGENT B1 ;  /* 0x0000000000017941 */ /* 0x000fea0003800200 */
.L_x_4845:
[----:B------:R-:W-:Y:S02]  /*5480*/  SHF.L.U32 R0, R0, 0x15, RZ ;  /* 0x0000001500007819 */ /* 0x000fe400000006ff */
[----:B------:R-:W-:-:S04]  /*5490*/  LEA R2, R2, 0x37800000, 0x17 ;  /* 0x3780000002027811 */ /* 0x000fc800078eb8ff */
[----:B------:R-:W-:-:S07]  /*54a0*/  LOP3.LUT R0, R2, R0, R7, 0xfe, !PT ;  /* 0x0000000002007212 */ /* 0x000fce00078efe07 */
.L_x_4844:
[----:B------:R-:W-:Y:S05]  /*54b0*/  BSYNC.RECONVERGENT B0 ;  /* 0x0000000000007941 */ /* 0x000fea0003800200 */
.L_x_4843:
[----:B------:R-:W-:Y:S01]  /*54c0*/  F2FP.F16.F32.PACK_AB R0, RZ, R0 ;  /* 0x00000000ff00723e */ /* 0x000fe200000000ff */
[----:B------:R-:W-:Y:S06]  /*54d0*/  BRA `(.L_x_4824) ;  /* 0x0000000000a87947 */ /* 0x000fec0003800000 */
.L_x_4836:
        /* <DEDUP_REMOVED lines=14> */
.L_x_4850:
[----:B------:R-:W-:Y:S05]  /*55c0*/  BSYNC.RECONVERGENT B0 ;  /* 0x0000000000007941 */ /* 0x000fea0003800200 */
.L_x_4849:
[----:B------:R-:W-:Y:S01]  /*55d0*/  F2FP.F16.F32.PACK_AB R0, RZ, R0 ;  /* 0x00000000ff00723e */ /* 0x000fe200000000ff */
[----:B------:R-:W-:Y:S06]  /*55e0*/  BRA `(.L_x_4824) ;  /* 0x0000000000647947 */ /* 0x000fec0003800000 */
.L_x_4823:
        /* <DEDUP_REMOVED lines=16> */
.L_x_4851:
[----:B------:R-:W-:Y:S01]  /*56f0*/  PRMT R0, RZ, 0x7610, R0 ;  /* 0x00007610ff007816 */ /* 0x000fe20000000000 */
[----:B------:R-:W-:Y:S06]  /*5700*/  BRA `(.L_x_4824) ;  /* 0x00000000001c7947 */ /* 0x000fec0003800000 */
.L_x_4848:
[----:B------:R-:W2:Y:S02]  /*5710*/  LDG.E.64 R2, desc[UR36][R2.64] ;  /* 0x0000002402027981 */ /* 0x000ea4000c1e1b00 */
[----:B--2---:R-:W0:Y:S02]  /*5720*/  I2F.U64 R0, R2 ;  /* 0x0000000200007312 */ /* 0x004e240000301000 */
[----:B0-----:R-:W-:Y:S01]  /*5730*/  F2FP.F16.F32.PACK_AB R0, RZ, R0 ;  /* 0x00000000ff00723e */ /* 0x001fe200000000ff */
[----:B------:R-:W-:Y:S06]  /*5740*/  BRA `(.L_x_4824) ;  /* 0x00000000000c7947 */ /* 0x000fec0003800000 */
.L_x_4847:
[----:B------:R-:W2:Y:S02]  /*5750*/  LDG.E R2, desc[UR36][R2.64] ;  /* 0x0000002402027981 */ /* 0x000ea4000c1e1900 */
[----:B--2---:R-:W-:-:S04]  /*5760*/  I2FP.F32.U32 R0, R2 ;  /* 0x0000000200007245 */ /* 0x004fc80000201000 */
[----:B------:R-:W-:-:S07]  /*5770*/  F2FP.F16.F32.PACK_AB R0, RZ, R0 ;  /* 0x00000000ff00723e */ /* 0x000fce00000000ff */
.L_x_4824:
[----:B01----:R-:W0:Y:S01]  /*5780*/  LDC.64 R2, c[0x0][0x590] ;  /* 0x00016400ff027b82 */ /* 0x003e220000000a00 */
[----:B-----5:R-:W-:Y:S01]  /*5790*/  HADD2.F32 R5, -RZ, R0.H0_H0 ;  /* 0x20000000ff057230 */ /* 0x020fe20000004100 */
[----:B------:R-:W-:Y:S04]  /*57a0*/  BSSY.RECONVERGENT B0, `(.L_x_4852) ;  /* 0x0000024000007945 */ /* 0x000fe80003800200 */
        /* <DEDUP_REMOVED lines=35> */
.L_x_4853:
[----:B------:R-:W-:Y:S05]  /*59e0*/  BSYNC.RECONVERGENT B0 ;  /* 0x0000000000007941 */ /* 0x000fea0003800200 */
.L_x_4852:
[----:B------:R-:W0:Y:S01]  /*59f0*/  LDCU.64 UR6, c[0x0][0x580] ;  /* 0x0000b000ff0677ac */ /* 0x000e220008000a00 */
[----:B------:R-:W-:Y:S01]  /*5a00*/  F2FP.F16.F32.PACK_AB R0, RZ, R5 ;  /* 0x00000005ff00723e */ /* 0x000fe200000000ff */
        /* <DEDUP_REMOVED lines=17> */
.L_x_4857:
[----:B------:R-:W-:-:S06]  /*5b20*/  HADD2.F32 R5, -RZ, R0.H0_H0 ;  /* 0x20000000ff057230 */ /* 0x000fcc0000004100 */
[----:B------:R-:W0:Y:S02]  /*5b30*/  F2I.S64.TRUNC R4, R5 ;  /* 0x0000000500047311 */ /* 0x000e24000020d900 */
[----:B0-----:R3:W-:Y:S01]  /*5b40*/  STG.E.U8 desc[UR36][R2.64], R4 ;  /* 0x0000000402007986 */ /* 0x0017e2000c101124 */
[----:B------:R-:W-:Y:S05]  /*5b50*/  BRA `(.L_x_4859) ;  /* 0x0000000c006c7947 */ /* 0x000fea0003800000 */
.L_x_4856:
        /* <DEDUP_REMOVED lines=10> */
.L_x_4861:
[----:B------:R-:W-:-:S04]  /*5c00*/  HADD2.F32 R0, -RZ, R0.H0_H0 ;  /* 0x20000000ff007230 */ /* 0x000fc80000004100 */
[----:B------:R-:W0:Y:S02]  /*5c10*/  F2I.FTZ.TRUNC.NTZ R5, R0 ;  /* 0x0000000000057305 */ /* 0x000e24000021f100 */
[----:B0-----:R2:W-:Y:S01]  /*5c20*/  STG.E desc[UR36][R2.64], R5 ;  /* 0x0000000502007986 */ /* 0x0015e2000c101924 */
[----:B------:R-:W-:Y:S05]  /*5c30*/  BRA `(.L_x_4859) ;  /* 0x0000000c00347947 */ /* 0x000fea0003800000 */
.L_x_4860:
[----:B------:R-:W-:-:S04]  /*5c40*/  HADD2.F32 R0, -RZ, R0.H0_H0 ;  /* 0x20000000ff007230 */ /* 0x000fc80000004100 */
[----:B------:R-:W0:Y:S02]  /*5c50*/  F2I.FTZ.TRUNC.NTZ R5, R0 ;  /* 0x0000000000057305 */ /* 0x000e24000021f100 */
[----:B0-----:R0:W-:Y:S01]  /*5c60*/  STG.E.U16 desc[UR36][R2.64], R5 ;  /* 0x0000000502007986 */ /* 0x0011e2000c101524 */
[----:B------:R-:W-:Y:S05]  /*5c70*/  BRA `(.L_x_4859) ;  /* 0x0000000c00247947 */ /* 0x000fea0003800000 */
.L_x_4855:
        /* <DEDUP_REMOVED lines=9> */
.L_x_4863:
[----:B------:R0:W-:Y:S01]  /*5d10*/  STG.E.U16 desc[UR36][R2.64], R0 ;  /* 0x0000000002007986 */ /* 0x0001e2000c101524 */
[----:B------:R-:W-:Y:S05]  /*5d20*/  BRA `(.L_x_4859) ;  /* 0x0000000800f87947 */ /* 0x000fea0003800000 */
.L_x_4862:
        /* <DEDUP_REMOVED lines=10> */
.L_x_4865:
[----:B------:R-:W-:-:S05]  /*5dd0*/  HADD2.F32 R0, -RZ, R0.H0_H0 ;  /* 0x20000000ff007230 */ /* 0x000fca0000004100 */
[----:B------:R-:W-:-:S04]  /*5de0*/  F2FP.F16.F32.PACK_AB R0, RZ, R0 ;  /* 0x00000000ff00723e */ /* 0x000fc800000000ff */
[----:B------:R-:W-:-:S05]  /*5df0*/  PRMT R0, R0, 0x5410, RZ ;  /* 0x0000541000007816 */ /* 0x000fca00000000ff */
[----:B------:R0:W-:Y:S01]  /*5e00*/  STG.E desc[UR36][R2.64], R0 ;  /* 0x0000000002007986 */ /* 0x0001e2000c101924 */
[----:B------:R-:W-:Y:S05]  /*5e10*/  BRA `(.L_x_4859) ;  /* 0x0000000800bc7947 */ /* 0x000fea0003800000 */
.L_x_4864:
[----:B------:R-:W-:-:S05]  /*5e20*/  HADD2.F32 R4, -RZ, R0.H0_H0 ;  /* 0x20000000ff047230 */ /* 0x000fca0000004100 */
[----:B------:R-:W-:-:S06]  /*5e30*/  FMUL.FTZ R4, R4, 1 ;  /* 0x3f80000004047820 */ /* 0x000fcc0000410000 */
[----:B------:R-:W0:Y:S02]  /*5e40*/  F2F.F64.F32 R4, R4 ;  /* 0x0000000400047310 */ /* 0x000e240000201800 */
[----:B0-----:R0:W-:Y:S01]  /*5e50*/  STG.E.64 desc[UR36][R2.64], R4 ;  /* 0x0000000402007986 */ /* 0x0011e2000c101b24 */
[----:B------:R-:W-:Y:S05]  /*5e60*/  BRA `(.L_x_4859) ;  /* 0x0000000800a87947 */ /* 0x000fea0003800000 */
.L_x_4854:
        /* <DEDUP_REMOVED lines=14> */
.L_x_4869:
        /* <DEDUP_REMOVED lines=18> */
.L_x_4872:
[----:B------:R-:W-:-:S04]  /*6070*/  SHF.R.U32.HI R5, RZ, 0x18, R5 ;  /* 0x00000018ff057819 */ /* 0x000fc80000011605 */
[----:B------:R-:W-:-:S07]  /*6080*/  LOP3.LUT R0, R0, 0x80, R5, 0xf8, !PT ;  /* 0x0000008000007812 */ /* 0x000fce00078ef805 */
.L_x_4871:
[----:B------:R-:W-:Y:S05]  /*6090*/  BSYNC.RECONVERGENT B0 ;  /* 0x0000000000007941 */ /* 0x000fea0003800200 */
.L_x_4870:
[----:B------:R0:W-:Y:S01]  /*60a0*/  STG.E.U8 desc[UR36][R2.64], R0 ;  /* 0x0000000002007986 */ /* 0x0001e2000c101124 */
[----:B------:R-:W-:Y:S05]  /*60b0*/  BRA `(.L_x_4859) ;  /* 0x0000000800147947 */ /* 0x000fea0003800000 */
.L_x_4868:
        /* <DEDUP_REMOVED lines=18> */
.L_x_4875:
[----:B------:R-:W-:-:S04]  /*61e0*/  SHF.R.U32.HI R5, RZ, 0x18, R5 ;  /* 0x00000018ff057819 */ /* 0x000fc80000011605 */
[----:B------:R-:W-:-:S07]  /*61f0*/  LOP3.LUT R0, R0, 0x80, R5, 0xf8, !PT ;  /* 0x0000008000007812 */ /* 0x000fce00078ef805 */
.L_x_4874:
[----:B------:R-:W-:Y:S05]  /*6200*/  BSYNC.RECONVERGENT B0 ;  /* 0x0000000000007941 */ /* 0x000fea0003800200 */
.L_x_4873:
[----:B------:R0:W-:Y:S01]  /*6210*/  STG.E.U8 desc[UR36][R2.64], R0 ;  /* 0x0000000002007986 */ /* 0x0001e2000c101124 */
[----:B------:R-:W-:Y:S05]  /*6220*/  BRA `(.L_x_4859) ;  /* 0x0000000400b87947 */ /* 0x000fea0003800000 */
.L_x_4867:
        /* <DEDUP_REMOVED lines=22> */
.L_x_4877:
[----:B------:R-:W-:-:S06]  /*6390*/  HADD2.F32 R4, -RZ, R0.H0_H0 ;  /* 0x20000000ff047230 */ /* 0x000fcc0000004100 */
[----:B------:R-:W0:Y:S02]  /*63a0*/  F2I.U64.TRUNC R4, R4 ;  /* 0x0000000400047311 */ /* 0x000e24000020d800 */
[----:B0-----:R0:W-:Y:S01]  /*63b0*/  STG.E.64 desc[UR36][R2.64], R4 ;  /* 0x0000000402007986 */ /* 0x0011e2000c101b24 */
[----:B------:R-:W-:Y:S05]  /*63c0*/  BRA `(.L_x_4859) ;  /* 0x0000000400507947 */ /* 0x000fea0003800000 */
.L_x_4876:
[----:B------:R-:W-:-:S04]  /*63d0*/  HADD2.F32 R0, -RZ, R0.H0_H0 ;  /* 0x20000000ff007230 */ /* 0x000fc80000004100 */
[----:B------:R-:W0:Y:S02]  /*63e0*/  F2I.FTZ.U32.TRUNC.NTZ R5, R0 ;  /* 0x0000000000057305 */ /* 0x000e24000021f000 */
[----:B0-----:R0:W-:Y:S01]  /*63f0*/  STG.E desc[UR36][R2.64], R5 ;  /* 0x0000000502007986 */ /* 0x0011e2000c101924 */
[----:B------:R-:W-:Y:S05]  /*6400*/  BRA `(.L_x_4859) ;  /* 0x0000000400407947 */ /* 0x000fea0003800000 */
.L_x_4866:
        /* <DEDUP_REMOVED lines=11> */
.L_x_4879:
[----:B------:R-:W-:Y:S01]  /*64c0*/  HADD2.F32 R0, -RZ, R0.H0_H0 ;  /* 0x20000000ff007230 */ /* 0x000fe20000004100 */
[----:B------:R-:W-:-:S04]  /*64d0*/  CS2R R6, SRZ ;  /* 0x0000000000067805 */ /* 0x000fc8000001ff00 */
[----:B------:R-:W-:-:S04]  /*64e0*/  FMUL.FTZ R0, R0, 1 ;  /* 0x3f80000000007820 */ /* 0x000fc80000410000 */
[----:B------:R-:W0:Y:S02]  /*64f0*/  F2F.F64.F32 R4, R0 ;  /* 0x0000000000047310 */ /* 0x000e240000201800 */
[----:B0-----:R0:W-:Y:S01]  /*6500*/  STG.E.128 desc[UR36][R2.64], R4 ;  /* 0x0000000402007986 */ /* 0x0011e2000c101d24 */
[----:B------:R-:W-:Y:S05]  /*6510*/  BRA `(.L_x_4859) ;  /* 0x0000000000fc7947 */ /* 0x000fea0003800000 */
.L_x_4878:
[----:B------:R-:W-:-:S09]  /*6520*/  UISETP.NE.AND UP0, UPT, UR4, 0xf, UPT ;  /* 0x0000000f0400788c */ /* 0x000fd2000bf05270 */
[----:B------:R-:W-:Y:S05]  /*6530*/  BRA.U !UP0, `(.L_x_4880) ;  /* 0x0000000108e87547 */ /* 0x000fea000b800000 */
[----:B------:R-:W-:-:S09]  /*6540*/  UISETP.NE.AND UP0, UPT, UR4, 0x17, UPT ;  /* 0x000000170400788c */ /* 0x000fd2000bf05270 */
[----:B------:R-:W-:Y:S05]  /*6550*/  BRA.U !UP0, `(.L_x_4881) ;  /* 0x0000000108907547 */ /* 0x000fea000b800000 */
[----:B------:R-:W-:-:S09]  /*6560*/  UISETP.NE.AND UP0, UPT, UR4, 0x18, UPT ;  /* 0x000000180400788c */ /* 0x000fd2000bf05270 */
[----:B------:R-:W-:Y:S05]  /*6570*/  BRA.U !UP0, `(.L_x_4882) ;  /* 0x0000000108447547 */ /* 0x000fea000b800000 */
.L_x_4858:
        /* <DEDUP_REMOVED lines=16> */
.L_x_4883:
[----:B------:R-:W-:Y:S05]  /*6680*/  BRA `(.L_x_4859) ;  /* 0x0000000000a07947 */ /* 0x000fea0003800000 */
.L_x_4882:
        /* <DEDUP_REMOVED lines=13> */
.L_x_4885:
[----:B------:R-:W-:Y:S05]  /*6760*/  BSYNC.RECONVERGENT B0 ;  /* 0x0000000000007941 */ /* 0x000fea0003800200 */
.L_x_4884:
[----:B------:R-:W-:-:S05]  /*6770*/  LOP3.LUT R5, R0, 0x80, R5, 0xf8, !PT ;  /* 0x0000008000057812 */ /* 0x000fca00078ef805 */
[----:B------:R0:W-:Y:S01]  /*6780*/  STG.E.U8 desc[UR36][R2.64], R5 ;  /* 0x0000000502007986 */ /* 0x0001e2000c101124 */
[----:B------:R-:W-:Y:S05]  /*6790*/  BRA `(.L_x_4859) ;  /* 0x00000000005c7947 */ /* 0x000fea0003800000 */
.L_x_4881:
        /* <DEDUP_REMOVED lines=12> */
.L_x_4887:
[----:B------:R-:W-:Y:S01]  /*6860*/  IMAD.MOV.U32 R0, RZ, RZ, 0x7f ;  /* 0x0000007fff007424 */ /* 0x000fe200078e00ff */
[----:B------:R-:W-:-:S04]  /*6870*/  ISETP.GT.U32.AND P0, PT, R4, 0x7f800000, PT ;  /* 0x7f8000000400780c */ /* 0x000fc80003f04070 */
[----:B------:R-:W-:-:S09]  /*6880*/  SEL R0, R0, 0x7c, P0 ;  /* 0x0000007c00007807 */ /* 0x000fd20000000000 */
.L_x_4888:
[----:B------:R-:W-:Y:S05]  /*6890*/  BSYNC.RECONVERGENT B0 ;  /* 0x0000000000007941 */ /* 0x000fea0003800200 */
.L_x_4886:
[----:B------:R-:W-:-:S04]  /*68a0*/  SHF.R.U32.HI R5, RZ, 0x18, R5 ;  /* 0x00000018ff057819 */ /* 0x000fc80000011605 */
[----:B------:R-:W-:-:S05]  /*68b0*/  LOP3.LUT R5, R0, 0x80, R5, 0xf8, !PT ;  /* 0x0000008000057812 */ /* 0x000fca00078ef805 */
[----:B------:R0:W-:Y:S01]  /*68c0*/  STG.E.U8 desc[UR36][R2.64], R5 ;  /* 0x0000000502007986 */ /* 0x0001e2000c101124 */
[----:B------:R-:W-:Y:S05]  /*68d0*/  BRA `(.L_x_4859) ;  /* 0x00000000000c7947 */ /* 0x000fea0003800000 */
.L_x_4880:
[----:B------:R-:W-:-:S05]  /*68e0*/  HADD2.F32 R0, -RZ, R0.H0_H0 ;  /* 0x20000000ff007230 */ /* 0x000fca0000004100 */
[----:B------:R-:W-:-:S05]  /*68f0*/  F2FP.BF16.F32.PACK_AB R0, RZ, R0 ;  /* 0x00000000ff00723e */ /* 0x000fca00000010ff */
[----:B------:R0:W-:Y:S02]  /*6900*/  STG.E.U16 desc[UR36][R2.64], R0 ;  /* 0x0000000002007986 */ /* 0x0001e4000c101524 */
.L_x_4859:
[----:B------:R-:W-:-:S07]  /*6910*/  IADD3 R17, PT, PT, R17, 0x80, RZ ;  /* 0x0000008011117810 */ /* 0x000fce0007ffe0ff */
.L_x_4817:
[----:B------:R-:W-:Y:S05]  /*6920*/  BSYNC.RECONVERGENT B6 ;  /* 0x0000000000067941 */ /* 0x000fea0003800200 */
.L_x_4816:
[----:B------:R-:W5:Y:S01]  /*6930*/  LDCU UR4, c[0x0][0x380] ;  /* 0x00007000ff0477ac */ /* 0x000f620008000800 */
[----:B------:R-:W-:Y:S01]  /*6940*/  BSSY.RECONVERGENT B6, `(.L_x_4889) ;  /* 0x0000341000067945 */ /* 0x000fe20003800200 */
[----:B-----5:R-:W-:-:S13]  /*6950*/  ISETP.GE.AND P0, PT, R17, UR4, PT ;  /* 0x0000000411007c0c */ /* 0x020fda000bf06270 */
[----:B------:R-:W-:Y:S05]  /*6960*/  @P0 BRA `(.L_x_4890) ;  /* 0x0000003000f80947 */ /* 0x000fea0003800000 */
[----:B------:R-:W5:Y:S01]  /*6970*/  LDCU UR4, c[0x0][0x388] ;  /* 0x00007100ff0477ac */ /* 0x000f620008000800 */
        /* <DEDUP_REMOVED lines=302> */
.L_x_4891:
        /* <DEDUP_REMOVED lines=18> */
.L_x_4895:
[----:B------:R-:W2:Y:S02]  /*7d80*/  LDG.E.U8 R2, desc[UR36][R2.64] ;  /* 0x0000002402027981 */ /* 0x000ea4000c1e1100 */
[----:B--2---:R-:W-:-:S04]  /*7d90*/  I2FP.F32.U32 R0, R2 ;  /* 0x0000000200007245 */ /* 0x004fc80000201000 */
[----:B------:R-:W-:Y:S01]  /*7da0*/  F2FP.F16.F32.PACK_AB R0, RZ, R0 ;  /* 0x00000000ff00723e */ /* 0x000fe200000000ff */
[----:B------:R-:W-:Y:S06]  /*7db0*/  BRA `(.L_x_4897) ;  /* 0x0000000c007c7947 */ /* 0x000fec0003800000 */
.L_x_4894:
        /* <DEDUP_REMOVED lines=10> */
.L_x_4899:
[----:B------:R-:W2:Y:S02]  /*7e60*/  LDG.E R2, desc[UR36][R2.64] ;  /* 0x0000002402027981 */ /* 0x000ea4000c1e1900 */
[----:B--2---:R-:W-:-:S04]  /*7e70*/  I2FP.F32.S32 R0, R2 ;  /* 0x0000000200007245 */ /* 0x004fc80000201400 */
[----:B------:R-:W-:Y:S01]  /*7e80*/  F2FP.F16.F32.PACK_AB R0, RZ, R0 ;  /* 0x00000000ff00723e */ /* 0x000fe200000000ff */
[----:B------:R-:W-:Y:S06]  /*7e90*/  BRA `(.L_x_4897) ;  /* 0x0000000c00447947 */ /* 0x000fec0003800000 */
.L_x_4898:
[----:B------:R-:W2:Y:S02]  /*7ea0*/  LDG.E.U16 R2, desc[UR36][R2.64] ;  /* 0x0000002402027981 */ /* 0x000ea4000c1e1500 */
[----:B--2---:R-:W0:Y:S02]  /*7eb0*/  I2F.S16 R0, R2 ;  /* 0x0000000200007306 */ /* 0x004e240000101400 */
[----:B0-----:R-:W-:Y:S01]  /*7ec0*/  F2FP.F16.F32.PACK_AB R0, RZ, R0 ;  /* 0x00000000ff00723e */ /* 0x001fe200000000ff */
[----:B------:R-:W-:Y:S06]  /*7ed0*/  BRA `(.L_x_4897) ;  /* 0x0000000c00347947 */ /* 0x000fec0003800000 */
.L_x_4893:
        /* <DEDUP_REMOVED lines=9> */
.L_x_4901:
[----:B------:R1:W5:Y:S01]  /*7f70*/  LDG.E.U16 R0, desc[UR36][R2.64] ;  /* 0x0000002402007981 */ /* 0x000362000c1e1500 */
[----:B------:R-:W-:Y:S05]  /*7f80*/  BRA `(.L_x_4897) ;  /* 0x0000000c00087947 */ /* 0x000fea0003800000 */
.L_x_4900:
        /* <DEDUP_REMOVED lines=9> */
.L_x_4903:
[----:B------:R0:W5:Y:S01]  /*8020*/  LDG.E.U16 R0, desc[UR36][R2.64] ;  /* 0x0000002402007981 */ /* 0x000162000c1e1500 */
[----:B------:R-:W-:Y:S05]  /*8030*/  BRA `(.L_x_4897) ;  /* 0x0000000800dc7947 */ /* 0x000fea0003800000 */
.L_x_4902:
        /* <DEDUP_REMOVED lines=8> */
.L_x_4892:
        /* <DEDUP_REMOVED lines=13> */
.L_x_4906:
        /* <DEDUP_REMOVED lines=8> */
.L_x_4905:
        /* <DEDUP_REMOVED lines=27> */
.L_x_4908:
        /* <DEDUP_REMOVED lines=13> */
.L_x_4907:
[----:B------:R-:W2:Y:S02]  /*8490*/  LDG.E.U16 R0, desc[UR36][R2.64] ;  /* 0x0000002402007981 */ /* 0x000ea4000c1e1500 */
[----:B--2---:R-:W-:-:S04]  /*84a0*/  SHF.L.U32 R0, R0, 0x10, RZ ;  /* 0x0000001000007819 */ /* 0x004fc800000006ff */
[----:B------:R-:W-:Y:S01]  /*84b0*/  F2FP.F16.F32.PACK_AB R0, RZ, R0 ;  /* 0x00000000ff00723e */ /* 0x000fe200000000ff */
[----:B------:R-:W-:Y:S06]  /*84c0*/  BRA `(.L_x_4897) ;  /* 0x0000000400b87947 */ /* 0x000fec0003800000 */
.L_x_4904:
        /* <DEDUP_REMOVED lines=12> */
.L_x_4911:
        /* <DEDUP_REMOVED lines=21> */
.L_x_4915:
[----:B------:R-:W-:Y:S05]  /*86e0*/  BSYNC.RECONVERGENT B1 ;  /* 0x0000000000017941 */ /* 0x000fea0003800200 */
.L_x_4914:
[----:B------:R-:W-:Y:S01]  /*86f0*/  IMAD.SHL.U32 R0, R0, 0x100000, RZ ;  /* 0x0010000000007824 */ /* 0x000fe200078e00ff */
[----:B------:R-:W-:-:S04]  /*8700*/  LEA R2, R2, 0x3b800000, 0x17 ;  /* 0x3b80000002027811 */ /* 0x000fc800078eb8ff */
[----:B------:R-:W-:-:S07]  /*8710*/  LOP3.LUT R0, R2, R0, R7, 0xfe, !PT ;  /* 0x0000000002007212 */ /* 0x000fce00078efe07 */
.L_x_4913:
[----:B------:R-:W-:Y:S05]  /*8720*/  BSYNC.RECONVERGENT B0 ;  /* 0x0000000000007941 */ /* 0x000fea0003800200 */
.L_x_4912:
[----:B------:R-:W-:Y:S01]  /*8730*/  F2FP.F16.F32.PACK_AB R0, RZ, R0 ;  /* 0x00000000ff00723e */ /* 0x000fe200000000ff */
[----:B------:R-:W-:Y:S06]  /*8740*/  BRA `(.L_x_4897) ;  /* 0x0000000400187947 */ /* 0x000fec0003800000 */
.L_x_4910:
        /* <DEDUP_REMOVED lines=21> */
.L_x_4919:
[----:B------:R-:W-:Y:S05]  /*88a0*/  BSYNC.RECONVERGENT B1 ;  /* 0x0000000000017941 */ /* 0x000fea0003800200 */
.L_x_4918:
[----:B------:R-:W-:Y:S02]  /*88b0*/  SHF.L.U32 R0, R0, 0x15, RZ ;  /* 0x0000001500007819 */ /* 0x000fe400000006ff */
[----:B------:R-:W-:-:S04]  /*88c0*/  LEA R2, R2, 0x37800000, 0x17 ;  /* 0x3780000002027811 */ /* 0x000fc800078eb8ff */
[----:B------:R-:W-:-:S07]  /*88d0*/  LOP3.LUT R0, R2, R0, R7, 0xfe, !PT ;  /* 0x0000000002007212 */ /* 0x000fce00078efe07 */
.L_x_4917:
[----:B------:R-:W-:Y:S05]  /*88e0*/  BSYNC.RECONVERGENT B0 ;  /* 0x0000000000007941 */ /* 0x000fea0003800200 */
.L_x_4916:
[----:B------:R-:W-:Y:S01]  /*88f0*/  F2FP.F16.F32.PACK_AB R0, RZ, R0 ;  /* 0x00000000ff00723e */ /* 0x000fe200000000ff */
[----:B------:R-:W-:Y:S06]  /*8900*/  BRA `(.L_x_4897) ;  /* 0x0000000000a87947 */ /* 0x000fec0003800000 */
.L_x_4909:
        /* <DEDUP_REMOVED lines=14> */
.L_x_4923:
[----:B------:R-:W-:Y:S05]  /*89f0*/  BSYNC.RECONVERGENT B0 ;  /* 0x0000000000007941 */ /* 0x000fea0003800200 */
.L_x_4922:
[----:B------:R-:W-:Y:S01]  /*8a00*/  F2FP.F16.F32.PACK_AB R0, RZ, R0 ;  /* 0x00000000ff00723e */ /* 0x000fe200000000ff */
[----:B------:R-:W-:Y:S06]  /*8a10*/  BRA `(.L_x_4897) ;  /* 0x0000000000647947 */ /* 0x000fec0003800000 */
.L_x_4896:
        /* <DEDUP_REMOVED lines=16> */
.L_x_4924:
[----:B------:R-:W-:Y:S01]  /*8b20*/  PRMT R0, RZ, 0x7610, R0 ;  /* 0x00007610ff007816 */ /* 0x000fe20000000000 */
[----:B------:R-:W-:Y:S06]  /*8b30*/  BRA `(.L_x_4897) ;  /* 0x00000000001c7947 */ /* 0x000fec0003800000 */
.L_x_4921:
[----:B------:R-:W2:Y:S02]  /*8b40*/  LDG.E.64 R2, desc[UR36][R2.64] ;  /* 0x0000002402027981 */ /* 0x000ea4000c1e1b00 */
[----:B--2---:R-:W0:Y:S02]  /*8b50*/  I2F.U64 R0, R2 ;  /* 0x0000000200007312 */ /* 0x004e240000301000 */
[----:B0-----:R-:W-:Y:S01]  /*8b60*/  F2FP.F16.F32.PACK_AB R0, RZ, R0 ;  /* 0x00000000ff00723e */ /* 0x001fe200000000ff */
[----:B------:R-:W-:Y:S06]  /*8b70*/  BRA `(.L_x_4897) ;  /* 0x00000000000c7947 */ /* 0x000fec0003800000 */
.L_x_4920:
[----:B------:R-:W2:Y:S02]  /*8b80*/  LDG.E R2, desc[UR36][R2.64] ;  /* 0x0000002402027981 */ /* 0x000ea4000c1e1900 */
[----:B--2---:R-:W-:-:S04]  /*8b90*/  I2FP.F32.U32 R0, R2 ;  /* 0x0000000200007245 */ /* 0x004fc80000201000 */
[----:B------:R-:W-:-:S07]  /*8ba0*/  F2FP.F16.F32.PACK_AB R0, RZ, R0 ;  /* 0x00000000ff00723e */ /* 0x000fce00000000ff */
.L_x_4897:
[----:B01----:R-:W0:Y:S01]  /*8bb0*/  LDC.64 R2, c[0x0][0x590] ;  /* 0x00016400ff027b82 */ /* 0x003e220000000a00 */
[----:B-----5:R-:W-:Y:S01]  /*8bc0*/  HADD2.F32 R5, -RZ, R0.H0_H0 ;  /* 0x20000000ff057230 */ /* 0x020fe20000004100 */
        /* <DEDUP_REMOVED lines=36> */
.L_x_4926:
[----:B------:R-:W-:Y:S05]  /*8e10*/  BSYNC.RECONVERGENT B0 ;  /* 0x0000000000007941 */ /* 0x000fea0003800200 */
.L_x_4925:
        /* <DEDUP_REMOVED lines=19> */
.L_x_4930:
[----:B------:R-:W-:-:S06]  /*8f50*/  HADD2.F32 R5, -RZ, R0.H0_H0 ;  /* 0x20000000ff057230 */ /* 0x000fcc0000004100 */
[----:B------:R-:W0:Y:S02]  /*8f60*/  F2I.S64.TRUNC R4, R5 ;  /* 0x0000000500047311 */ /* 0x000e24000020d900 */
[----:B0-----:R0:W-:Y:S01]  /*8f70*/  STG.E.U8 desc[UR36][R2.64], R4 ;  /* 0x0000000402007986 */ /* 0x0011e2000c101124 */
[----:B------:R-:W-:Y:S05]  /*8f80*/  BRA `(.L_x_4932) ;  /* 0x0000000c006c7947 */ /* 0x000fea0003800000 */
.L_x_4929:
        /* <DEDUP_REMOVED lines=10> */
.L_x_4934:
[----:B------:R-:W-:-:S04]  /*9030*/  HADD2.F32 R0, -RZ, R0.H0_H0 ;  /* 0x20000000ff007230 */ /* 0x000fc80000004100 */
[----:B------:R-:W0:Y:S02]  /*9040*/  F2I.FTZ.TRUNC.NTZ R5, R0 ;  /* 0x0000000000057305 */ /* 0x000e24000021f100 */
[----:B0-----:R0:W-:Y:S01]  /*9050*/  STG.E desc[UR36][R2.64], R5 ;  /* 0x0000000502007986 */ /* 0x0011e2000c101924 */
[----:B------:R-:W-:Y:S05]  /*9060*/  BRA `(.L_x_4932) ;  /* 0x0000000c00347947 */ /* 0x000fea0003800000 */
.L_x_4933:
[----:B------:R-:W-:-:S04]  /*9070*/  HADD2.F32 R0, -RZ, R0.H0_H0 ;  /* 0x20000000ff007230 */ /* 0x000fc80000004100 */
[----:B------:R-:W0:Y:S02]  /*9080*/  F2I.FTZ.TRUNC.NTZ R5, R0 ;  /* 0x0000000000057305 */ /* 0x000e24000021f100 */
[----:B0-----:R0:W-:Y:S01]  /*9090*/  STG.E.U16 desc[UR36][R2.64], R5 ;  /* 0x0000000502007986 */ /* 0x0011e2000c101524 */
[----:B------:R-:W-:Y:S05]  /*90a0*/  BRA `(.L_x_4932) ;  /* 0x0000000c00247947 */ /* 0x000fea0003800000 */
.L_x_4928:
        /* <DEDUP_REMOVED lines=9> */
.L_x_4936:
[----:B------:R0:W-:Y:S01]  /*9140*/  STG.E.U16 desc[UR36][R2.64], R0 ;  /* 0x0000000002007986 */ /* 0x0001e2000c101524 */
[----:B------:R-:W-:Y:S05]  /*9150*/  BRA `(.L_x_4932) ;  /* 0x0000000800f87947 */ /* 0x000fea0003800000 */
.L_x_4935:
        /* <DEDUP_REMOVED lines=10> */
.L_x_4938:
[----:B------:R-:W-:-:S05]  /*9200*/  HADD2.F32 R0, -RZ, R0.H0_H0 ;  /* 0x20000000ff007230 */ /* 0x000fca0000004100 */
[----:B------:R-:W-:-:S04]  /*9210*/  F2FP.F16.F32.PACK_AB R0, RZ, R0 ;  /* 0x00000000ff00723e */ /* 0x000fc800000000ff */
[----:B------:R-:W-:-:S05]  /*9220*/  PRMT R0, R0, 0x5410, RZ ;  /* 0x0000541000007816 */ /* 0x000fca00000000ff */
[----:B------:R0:W-:Y:S01]  /*9230*/  STG.E desc[UR36][R2.64], R0 ;  /* 0x0000000002007986 */ /* 0x0001e2000c101924 */
[----:B------:R-:W-:Y:S05]  /*9240*/  BRA `(.L_x_4932) ;  /* 0x0000000800bc7947 */ /* 0x000fea0003800000 */
.L_x_4937:
[----:B------:R-:W-:-:S05]  /*9250*/  HADD2.F32 R4, -RZ, R0.H0_H0 ;  /* 0x20000000ff047230 */ /* 0x000fca0000004100 */
[----:B------:R-:W-:-:S06]  /*9260*/  FMUL.FTZ R4, R4, 1 ;  /* 0x3f80000004047820 */ /* 0x000fcc0000410000 */
[----:B------:R-:W0:Y:S02]  /*9270*/  F2F.F64.F32 R4, R4 ;  /* 0x0000000400047310 */ /* 0x000e240000201800 */
[----:B0-----:R0:W-:Y:S01]  /*9280*/  STG.E.64 desc[UR36][R2.64], R4 ;  /* 0x0000000402007986 */ /* 0x0011e2000c101b24 */
[----:B------:R-:W-:Y:S05]  /*9290*/  BRA `(.L_x_4932) ;  /* 0x0000000800a87947 */ /* 0x000fea0003800000 */
.L_x_4927:
        /* <DEDUP_REMOVED lines=14> */
.L_x_4942:
[----:B------:R-:W-:Y:S01]  /*9380*/  HADD2.F32 R5, -RZ, R0.H0_H0 ;  /* 0x20000000ff057230 */ /* 0x000fe20000004100 */
        /* <DEDUP_REMOVED lines=17> */
.L_x_4945:
[----:B------:R-:W-:-:S04]  /*94a0*/  SHF.R.U32.HI R5, RZ, 0x18, R5 ;  /* 0x00000018ff057819 */ /* 0x000fc80000011605 */
[----:B------:R-:W-:-:S07]  /*94b0*/  LOP3.LUT R0, R0, 0x80, R5, 0xf8, !PT ;  /* 0x0000008000007812 */ /* 0x000fce00078ef805 */
.L_x_4944:
[----:B------:R-:W-:Y:S05]  /*94c0*/  BSYNC.RECONVERGENT B0 ;  /* 0x0000000000007941 */ /* 0x000fea0003800200 */
.L_x_4943:
[----:B------:R3:W-:Y:S01]  /*94d0*/  STG.E.U8 desc[UR36][R2.64], R0 ;  /* 0x0000000002007986 */ /* 0x0007e2000c101124 */
[----:B------:R-:W-:Y:S05]  /*94e0*/  BRA `(.L_x_4932) ;  /* 0x0000000800147947 */ /* 0x000fea0003800000 */
.L_x_4941:
[----:B------:R-:W-:Y:S01]  /*94f0*/  HADD2.F32 R5, -RZ, R0.H0_H0 ;  /* 0x20000000ff057230 */ /* 0x000fe20000004100 */
        /* <DEDUP_REMOVED lines=17> */
.L_x_4948:
[----:B------:R-:W-:-:S04]  /*9610*/  SHF.R.U32.HI R5, RZ, 0x18, R5 ;  /* 0x00000018ff057819 */ /* 0x000fc80000011605 */
[----:B------:R-:W-:-:S07]  /*9620*/  LOP3.LUT R0, R0, 0x80, R5, 0xf8, !PT ;  /* 0x0000008000007812 */ /* 0x000fce00078ef805 */
.L_x_4947:
[----:B------:R-:W-:Y:S05]  /*9630*/  BSYNC.RECONVERGENT B0 ;  /* 0x0000000000007941 */ /* 0x000fea0003800200 */
.L_x_4946:
[----:B------:R0:W-:Y:S01]  /*9640*/  STG.E.U8 desc[UR36][R2.64], R0 ;  /* 0x0000000002007986 */ /* 0x0001e2000c101124 */
[----:B------:R-:W-:Y:S05]  /*9650*/  BRA `(.L_x_4932) ;  /* 0x0000000400b87947 */ /* 0x000fea0003800000 */
.L_x_4940:
        /* <DEDUP_REMOVED lines=22> */
.L_x_4950:
[----:B------:R-:W-:-:S06]  /*97c0*/  HADD2.F32 R4, -RZ, R0.H0_H0 ;  /* 0x20000000ff047230 */ /* 0x000fcc0000004100 */
[----:B------:R-:W0:Y:S02]  /*97d0*/  F2I.U64.TRUNC R4, R4 ;  /* 0x0000000400047311 */ /* 0x000e24000020d800 */
[----:B0-----:R1:W-:Y:S01]  /*97e0*/  STG.E.64 desc[UR36][R2.64], R4 ;  /* 0x0000000402007986 */ /* 0x0013e2000c101b24 */
[----:B------:R-:W-:Y:S05]  /*97f0*/  BRA `(.L_x_4932) ;  /* 0x0000000400507947 */ /* 0x000fea0003800000 */
.L_x_4949:
[----:B------:R-:W-:-:S04]  /*9800*/  HADD2.F32 R0, -RZ, R0.H0_H0 ;  /* 0x20000000ff007230 */ /* 0x000fc80000004100 */
[----:B------:R-:W0:Y:S02]  /*9810*/  F2I.FTZ.U32.TRUNC.NTZ R5, R0 ;  /* 0x0000000000057305 */ /* 0x000e24000021f000 */
[----:B0-----:R0:W-:Y:S01]  /*9820*/  STG.E desc[UR36][R2.64], R5 ;  /* 0x0000000502007986 */ /* 0x0011e2000c101924 */
[----:B------:R-:W-:Y:S05]  /*9830*/  BRA `(.L_x_4932) ;  /* 0x0000000400407947 */ /* 0x000fea0003800000 */
.L_x_4939:
        /* <DEDUP_REMOVED lines=11> */
.L_x_4952:
[----:B------:R-:W-:Y:S01]  /*98f0*/  HADD2.F32 R0, -RZ, R0.H0_H0 ;  /* 0x20000000ff007230 */ /* 0x000fe20000004100 */
[----:B------:R-:W-:-:S04]  /*9900*/  CS2R R6, SRZ ;  /* 0x0000000000067805 */ /* 0x000fc8000001ff00 */
[----:B------:R-:W-:-:S04]  /*9910*/  FMUL.FTZ R0, R0, 1 ;  /* 0x3f80000000007820 */ /* 0x000fc80000410000 */
[----:B------:R-:W0:Y:S02]  /*9920*/  F2F.F64.F32 R4, R0 ;  /* 0x0000000000047310 */ /* 0x000e240000201800 */
[----:B0-----:R0:W-:Y:S01]  /*9930*/  STG.E.128 desc[UR36][R2.64], R4 ;  /* 0x0000000402007986 */ /* 0x0011e2000c101d24 */
[----:B------:R-:W-:Y:S05]  /*9940*/  BRA `(.L_x_4932) ;  /* 0x0000000000fc7947 */ /* 0x000fea0003800000 */
.L_x_4951:
[----:B------:R-:W-:-:S09]  /*9950*/  UISETP.NE.AND UP0, UPT, UR4, 0xf, UPT ;  /* 0x0000000f0400788c */ /* 0x000fd2000bf05270 */
[----:B------:R-:W-:Y:S05]  /*9960*/  BRA.U !UP0, `(.L_x_4953) ;  /* 0x0000000108e87547 */ /* 0x000fea000b800000 */
[----:B------:R-:W-:-:S09]  /*9970*/  UISETP.NE.AND UP0, UPT, UR4, 0x17, UPT ;  /* 0x000000170400788c */ /* 0x000fd2000bf05270 */
[----:B------:R-:W-:Y:S05]  /*9980*/  BRA.U !UP0, `(.L_x_4954) ;  /* 0x0000000108907547 */ /* 0x000fea000b800000 */
[----:B------:R-:W-:-:S09]  /*9990*/  UISETP.NE.AND UP0, UPT, UR4, 0x18, UPT ;  /* 0x000000180400788c */ /* 0x000fd2000bf05270 */
[----:B------:R-:W-:Y:S05]  /*99a0*/  BRA.U !UP0, `(.L_x_4955) ;  /* 0x0000000108447547 */ /* 0x000fea000b800000 */
.L_x_4931:
        /* <DEDUP_REMOVED lines=16> */
.L_x_4956:
[----:B------:R-:W-:Y:S05]  /*9ab0*/  BRA `(.L_x_4932) ;  /* 0x0000000000a07947 */ /* 0x000fea0003800000 */
.L_x_4955:
        /* <DEDUP_REMOVED lines=13> */
.L_x_4958:
[----:B------:R-:W-:Y:S05]  /*9b90*/  BSYNC.RECONVERGENT B0 ;  /* 0x0000000000007941 */ /* 0x000fea0003800200 */
.L_x_4957:
[----:B------:R-:W-:-:S05]  /*9ba0*/  LOP3.LUT R5, R0, 0x80, R5, 0xf8, !PT ;  /* 0x0000008000057812 */ /* 0x000fca00078ef805 */
[----:B------:R0:W-:Y:S01]  /*9bb0*/  STG.E.U8 desc[UR36][R2.64], R5 ;  /* 0x0000000502007986 */ /* 0x0001e2000c101124 */
[----:B------:R-:W-:Y:S05]  /*9bc0*/  BRA `(.L_x_4932) ;  /* 0x00000000005c7947 */ /* 0x000fea0003800000 */
.L_x_4954:
        /* <DEDUP_REMOVED lines=12> */
.L_x_4960:
[----:B------:R-:W-:Y:S01]  /*9c90*/  HFMA2 R0, -RZ, RZ, 0, 7.569789886474609375e-06 ;  /* 0x0000007fff007431 */ /* 0x000fe200000001ff */
[----:B------:R-:W-:-:S04]  /*9ca0*/  ISETP.GT.U32.AND P0, PT, R4, 0x7f800000, PT ;  /* 0x7f8000000400780c */ /* 0x000fc80003f04070 */
[----:B------:R-:W-:-:S09]  /*9cb0*/  SEL R0, R0, 0x7c, P0 ;  /* 0x0000007c00007807 */ /* 0x000fd20000000000 */
.L_x_4961:
[----:B------:R-:W-:Y:S05]  /*9cc0*/  BSYNC.RECONVERGENT B0 ;  /* 0x0000000000007941 */ /* 0x000fea0003800200 */
.L_x_4959:
[----:B------:R-:W-:-:S04]  /*9cd0*/  SHF.R.U32.HI R5, RZ, 0x18, R5 ;  /* 0x00000018ff057819 */ /* 0x000fc80000011605 */
[----:B------:R-:W-:-:S05]  /*9ce0*/  LOP3.LUT R5, R0, 0x80, R5, 0xf8, !PT ;  /* 0x0000008000057812 */ /* 0x000fca00078ef805 */
[----:B------:R0:W-:Y:S01]  /*9cf0*/  STG.E.U8 desc[UR36][R2.64], R5 ;  /* 0x0000000502007986 */ /* 0x0001e2000c101124 */
[----:B------:R-:W-:Y:S05]  /*9d00*/  BRA `(.L_x_4932) ;  /* 0x00000000000c7947 */ /* 0x000fea0003800000 */
.L_x_4953:
[----:B------:R-:W-:-:S05]  /*9d10*/  HADD2.F32 R0, -RZ, R0.H0_H0 ;  /* 0x20000000ff007230 */ /* 0x000fca0000004100 */
[----:B------:R-:W-:-:S05]  /*9d20*/  F2FP.BF16.F32.PACK_AB R0, RZ, R0 ;  /* 0x00000000ff00723e */ /* 0x000fca00000010ff */
[----:B------:R0:W-:Y:S02]  /*9d30*/  STG.E.U16 desc[UR36][R2.64], R0 ;  /* 0x0000000002007986 */ /* 0x0001e4000c101524 */
.L_x_4932:
[----:B------:R-:W-:-:S07]  /*9d40*/  VIADD R17, R17, 0x80 ;  /* 0x0000008011117836 */ /* 0x000fce0000000000 */
.L_x_4890:
[----:B------:R-:W-:Y:S05]  /*9d50*/  BSYNC.RECONVERGENT B6 ;  /* 0x0000000000067941 */ /* 0x000fea0003800200 */
.L_x_4889:
[----:B------:R-:W5:Y:S02]  /*9d60*/  LDCU UR4, c[0x0][0x380] ;  /* 0x00007000ff0477ac */ /* 0x000f640008000800 */
[----:B-----5:R-:W-:-:S13]  /*9d70*/  ISETP.GE.AND P0, PT, R17, UR4, PT ;  /* 0x0000000411007c0c */ /* 0x020fda000bf06270 */
[----:B------:R-:W-:Y:S05]  /*9d80*/  @P0 EXIT ;  /* 0x000000000000094d */ /* 0x000fea0003800000 */
[----:B------:R-:W5:Y:S01]  /*9d90*/  LDCU UR4, c[0x0][0x388] ;  /* 0x00007100ff0477ac */ /* 0x000f620008000800 */
[----:B0--34-:R-:W-:Y:S01]  /*9da0*/  MOV R0, RZ ;  /* 0x000000ff00007202 */ /* 0x019fe20000000f00 */
        /* <DEDUP_REMOVED lines=301> */
.L_x_4962:
        /* <DEDUP_REMOVED lines=20> */
.L_x_4966:
[----:B------:R-:W2:Y:S02]  /*b1c0*/  LDG.E.U8 R2, desc[UR36][R2.64] ;  /* 0x0000002402027981 */ /* 0x000ea4000c1e1100 */
[----:B--2---:R-:W-:-:S04]  /*b1d0*/  I2FP.F32.U32 R0, R2 ;  /* 0x0000000200007245 */ /* 0x004fc80000201000 */
[----:B------:R-:W-:Y:S01]  /*b1e0*/  F2FP.F16.F32.PACK_AB R0, RZ, R0 ;  /* 0x00000000ff00723e */ /* 0x000fe200000000ff */
[----:B------:R-:W-:Y:S06]  /*b1f0*/  BRA `(.L_x_4968) ;  /* 0x0000000c007c7947 */ /* 0x000fec0003800000 */
.L_x_4965:
        /* <DEDUP_REMOVED lines=10> */
.L_x_4970:
[----:B------:R-:W2:Y:S02]  /*b2a0*/  LDG.E R2, desc[UR36][R2.64] ;  /* 0x0000002402027981 */ /* 0x000ea4000c1e1900 */
[----:B--2---:R-:W-:-:S04]  /*b2b0*/  I2FP.F32.S32 R0, R2 ;  /* 0x0000000200007245 */ /* 0x004fc80000201400 */
[----:B------:R-:W-:Y:S01]  /*b2c0*/  F2FP.F16.F32.PACK_AB R0, RZ, R0 ;  /* 0x00000000ff00723e */ /* 0x000fe200000000ff */
[----:B------:R-:W-:Y:S06]  /*b2d0*/  BRA `(.L_x_4968) ;  /* 0x0000000c00447947 */ /* 0x000fec0003800000 */
.L_x_4969:
[----:B------:R-:W2:Y:S02]  /*b2e0*/  LDG.E.U16 R2, desc[UR36][R2.64] ;  /* 0x0000002402027981 */ /* 0x000ea4000c1e1500 */
[----:B--2---:R-:W0:Y:S02]  /*b2f0*/  I2F.S16 R0, R2 ;  /* 0x0000000200007306 */ /* 0x004e240000101400 */
[----:B0-----:R-:W-:Y:S01]  /*b300*/  F2FP.F16.F32.PACK_AB R0, RZ, R0 ;  /* 0x00000000ff00723e */ /* 0x001fe200000000ff */
[----:B------:R-:W-:Y:S06]  /*b310*/  BRA `(.L_x_4968) ;  /* 0x0000000c00347947 */ /* 0x000fec0003800000 */
.L_x_4964:
        /* <DEDUP_REMOVED lines=9> */
.L_x_4972:
[----:B------:R1:W5:Y:S01]  /*b3b0*/  LDG.E.U16 R0, desc[UR36][R2.64] ;  /* 0x0000002402007981 */ /* 0x000362000c1e1500 */
[----:B------:R-:W-:Y:S05]  /*b3c0*/  BRA `(.L_x_4968) ;  /* 0x0000000c00087947 */ /* 0x000fea0003800000 */
.L_x_4971:
        /* <DEDUP_REMOVED lines=9> */
.L_x_4974:
[----:B------:R0:W5:Y:S01]  /*b460*/  LDG.E.U16 R0, desc[UR36][R2.64] ;  /* 0x0000002402007981 */ /* 0x000162000c1e1500 */
[----:B------:R-:W-:Y:S05]  /*b470*/  BRA `(.L_x_4968) ;  /* 0x0000000800dc7947 */ /* 0x000fea0003800000 */
.L_x_4973:
        /* <DEDUP_REMOVED lines=8> */
.L_x_4963:
        /* <DEDUP_REMOVED lines=13> */
.L_x_4977:
        /* <DEDUP_REMOVED lines=8> */
.L_x_4976:
        /* <DEDUP_REMOVED lines=12> */
[----:B0-----:R-:W-:-:S04]  /*b710*/  IADD3 R5, PT, PT, -R5, RZ, RZ ;  /* 0x000000ff05057210 */ /* 0x001fc80007ffe1ff */
        /* <DEDUP_REMOVED lines=14> */
.L_x_4979:
        /* <DEDUP_REMOVED lines=13> */
.L_x_4978:
[----:B------:R-:W2:Y:S02]  /*b8d0*/  LDG.E.U16 R0, desc[UR36][R2.64] ;  /* 0x0000002402007981 */ /* 0x000ea4000c1e1500 */
[----:B--2---:R-:W-:-:S05]  /*b8e0*/  IMAD.U32 R0, R0, 0x10000, RZ ;  /* 0x0001000000007824 */ /* 0x004fca00078e00ff */
[----:B------:R-:W-:Y:S01]  /*b8f0*/  F2FP.F16.F32.PACK_AB R0, RZ, R0 ;  /* 0x00000000ff00723e */ /* 0x000fe200000000ff */
[----:B------:R-:W-:Y:S06]  /*b900*/  BRA `(.L_x_4968) ;  /* 0x0000000400b87947 */ /* 0x000fec0003800000 */
.L_x_4975:
        /* <DEDUP_REMOVED lines=12> */
.L_x_4982:
        /* <DEDUP_REMOVED lines=21> */
.L_x_4986:
[----:B------:R-:W-:Y:S05]  /*bb20*/  BSYNC.RECONVERGENT B1 ;  /* 0x0000000000017941 */ /* 0x000fea0003800200 */
.L_x_4985:
[----:B------:R-:W-:Y:S02]  /*bb30*/  SHF.L.U32 R0, R0, 0x14, RZ ;  /* 0x0000001400007819 */ /* 0x000fe400000006ff */
[----:B------:R-:W-:-:S04]  /*bb40*/  LEA R2, R2, 0x3b800000, 0x17 ;  /* 0x3b80000002027811 */ /* 0x000fc800078eb8ff */
[----:B------:R-:W-:-:S07]  /*bb50*/  LOP3.LUT R0, R2, R0, R7, 0xfe, !PT ;  /* 0x0000000002007212 */ /* 0x000fce00078efe07 */
.L_x_4984:
[----:B------:R-:W-:Y:S05]  /*bb60*/  BSYNC.RECONVERGENT B0 ;  /* 0x0000000000007941 */ /* 0x000fea0003800200 */
.L_x_4983:
[----:B------:R-:W-:Y:S01]  /*bb70*/  F2FP.F16.F32.PACK_AB R0, RZ, R0 ;  /* 0x00000000ff00723e */ /* 0x000fe200000000ff */
[----:B------:R-:W-:Y:S06]  /*bb80*/  BRA `(.L_x_4968) ;  /* 0x0000000400187947 */ /* 0x000fec0003800000 */
.L_x_4981:
        /* <DEDUP_REMOVED lines=21> */
.L_x_4990:
[----:B------:R-:W-:Y:S05]  /*bce0*/  BSYNC.RECONVERGENT B1 ;  /* 0x0000000000017941 */ /* 0x000fea0003800200 */
.L_x_4989:
[----:B------:R-:W-:Y:S01]  /*bcf0*/  IMAD.SHL.U32 R0, R0, 0x200000, RZ ;  /* 0x0020000000007824 */ /* 0x000fe200078e00ff */
[----:B------:R-:W-:-:S04]  /*bd00*/  LEA R2, R2, 0x37800000, 0x17 ;  /* 0x3780000002027811 */ /* 0x000fc800078eb8ff */
[----:B------:R-:W-:-:S07]  /*bd10*/  LOP3.LUT R0, R2, R0, R7, 0xfe, !PT ;  /* 0x0000000002007212 */ /* 0x000fce00078efe07 */
.L_x_4988:
[----:B------:R-:W-:Y:S05]  /*bd20*/  BSYNC.RECONVERGENT B0 ;  /* 0x0000000000007941 */ /* 0x000fea0003800200 */
.L_x_4987:
[----:B------:R-:W-:Y:S01]  /*bd30*/  F2FP.F16.F32.PACK_AB R0, RZ, R0 ;  /* 0x00000000ff00723e */ /* 0x000fe200000000ff */
[----:B------:R-:W-:Y:S06]  /*bd40*/  BRA `(.L_x_4968) ;  /* 0x0000000000a87947 */ /* 0x000fec0003800000 */
.L_x_4980:
        /* <DEDUP_REMOVED lines=8> */
[----:B------:R-:W-:Y:S01]  /*bdd0*/  HFMA2 R0, -RZ, RZ, 3.814697265625e-06, 0 ;  /* 0x00400000ff007431 */ /* 0x000fe200000001ff */
[----:B--2---:R-:W-:-:S13]  /*bde0*/  ISETP.NE.AND P0, PT, R2, RZ, PT ;  /* 0x000000ff0200720c */ /* 0x004fda0003f05270 */
[----:B------:R-:W-:Y:S05]  /*bdf0*/  @!P0 BRA `(.L_x_4994) ;  /* 0x00000000000c8947 */ /* 0x000fea0003800000 */
[----:B------:R-:W-:-:S13]  /*be00*/  ISETP.NE.AND P0, PT, R2, 0xff, PT ;  /* 0x000000ff0200780c */ /* 0x000fda0003f05270 */
[----:B------:R-:W-:Y:S01]  /*be10*/  @!P0 IMAD.MOV.U32 R0, RZ, RZ, 0x7f800001 ;  /* 0x7f800001ff008424 */ /* 0x000fe200078e00ff */
[----:B------:R-:W-:-:S07]  /*be20*/  @P0 SHF.L.U32 R0, R2, 0x17, RZ ;  /* 0x0000001702000819 */ /* 0x000fce00000006ff */
.L_x_4994:
[----:B------:R-:W-:Y:S05]  /*be30*/  BSYNC.RECONVERGENT B0 ;  /* 0x0000000000007941 */ /* 0x000fea0003800200 */
.L_x_4993:
[----:B------:R-:W-:Y:S01]  /*be40*/  F2FP.F16.F32.PACK_AB R0, RZ, R0 ;  /* 0x00000000ff00723e */ /* 0x000fe200000000ff */
[----:B------:R-:W-:Y:S06]  /*be50*/  BRA `(.L_x_4968) ;  /* 0x0000000000647947 */ /* 0x000fec0003800000 */
.L_x_4967:
[----:B------:R-:W-:Y:S01]  /*be60*/  MOV R0, 0x0 ;  /* 0x0000000000007802 */ /* 0x000fe20000000f00 */
[----:B------:R-:W0:Y:S01]  /*be70*/  LDCU.64 UR4, c[0x4][0x128] ;  /* 0x01002500ff0477ac */ /* 0x000e220008000a00 */
[----:B------:R-:W-:Y:S02]  /*be80*/  HFMA2 R12, -RZ, RZ, 0, 5.9604644775390625e-08 ;  /* 0x00000001ff0c7431 */ /* 0x000fe400000001ff */
[----:B------:R-:W-:Y:S01]  /*be90*/  IMAD.MOV.U32 R8, RZ, RZ, 0x4e ;  /* 0x0000004eff087424 */ /* 0x000fe200078e00ff */
[----:B------:R1:W2:Y:S01]  /*bea0*/  LDC.64 R2, c[0x4][R0] ;  /* 0x0100000000027b82 */ /* 0x0002a20000000a00 */
[----:B------:R-:W3:Y:S01]  /*beb0*/  LDCU.64 UR6, c[0x4][0x130] ;  /* 0x01002600ff0677ac */ /* 0x000ee20008000a00 */
[----:B------:R-:W-:Y:S01]  /*bec0*/  IMAD.MOV.U32 R13, RZ, RZ, RZ ;  /* 0x000000ffff0d7224 */ /* 0x000fe200078e00ff */
[----:B------:R-:W4:Y:S01]  /*bed0*/  LDCU.64 UR8, c[0x4][0x28] ;  /* 0x01000500ff0877ac */ /* 0x000f220008000a00 */
[----:B0-----:R-:W-:Y:S01]  /*bee0*/  IMAD.U32 R4, RZ, RZ, UR4 ;  /* 0x00000004ff047e24 */ /* 0x001fe2000f8e00ff */
[----:B------:R-:W-:Y:S01]  /*bef0*/  MOV R5, UR5 ;  /* 0x0000000500057c02 */ /* 0x000fe20008000f00 */
[----:B---3--:R-:W-:Y:S01]  /*bf00*/  IMAD.U32 R6, RZ, RZ, UR6 ;  /* 0x00000006ff067e24 */ /* 0x008fe2000f8e00ff */
[----:B------:R-:W-:Y:S01]  /*bf10*/  MOV R7, UR7 ;  /* 0x0000000700077c02 */ /* 0x000fe20008000f00 */
[----:B----4-:R-:W-:Y:S01]  /*bf20*/  IMAD.U32 R10, RZ, RZ, UR8 ;  /* 0x00000008ff0a7e24 */ /* 0x010fe2000f8e00ff */
[----:B-1----:R-:W-:-:S07]  /*bf30*/  MOV R11, UR9 ;  /* 0x00000009000b7c02 */ /* 0x002fce0008000f00 */
[----:B------:R-:W-:-:S07]  /*bf40*/  LEPC R20, `(.L_x_4995) ;  /* 0x000000001014794e */ /* 0x000fce0000000000 */
[----:B--2---:R-:W-:Y:S05]  /*bf50*/  CALL.ABS.NOINC R2 ;  /* 0x0000000002007343 */ /* 0x004fea0003c00000 */
.L_x_4995:
[----:B------:R-:W-:Y:S01]  /*bf60*/  PRMT R0, RZ, 0x7610, R0 ;  /* 0x00007610ff007816 */ /* 0x000fe20000000000 */
[----:B------:R-:W-:Y:S06]  /*bf70*/  BRA `(.L_x_4968) ;  /* 0x00000000001c7947 */ /* 0x000fec0003800000 */
.L_x_4992:
[----:B------:R-:W2:Y:S02]  /*bf80*/  LDG.E.64 R2, desc[UR36][R2.64] ;  /* 0x0000002402027981 */ /* 0x000ea4000c1e1b00 */
[----:B--2---:R-:W0:Y:S02]  /*bf90*/  I2F.U64 R0, R2 ;  /* 0x0000000200007312 */ /* 0x004e240000301000 */
[----:B0-----:R-:W-:Y:S01]  /*bfa0*/  F2FP.F16.F32.PACK_AB R0, RZ, R0 ;  /* 0x00000000ff00723e */ /* 0x001fe200000000ff */
[----:B------:R-:W-:Y:S06]  /*bfb0*/  BRA `(.L_x_4968) ;  /* 0x00000000000c7947 */ /* 0x000fec0003800000 */
.L_x_4991:
[----:B------:R-:W2:Y:S02]  /*bfc0*/  LDG.E R2, desc[UR36][R2.64] ;  /* 0x0000002402027981 */ /* 0x000ea4000c1e1900 */
[----:B--2---:R-:W-:-:S04]  /*bfd0*/  I2FP.F32.U32 R0, R2 ;  /* 0x0000000200007245 */ /* 0x004fc80000201000 */
[----:B------:R-:W-:-:S07]  /*bfe0*/  F2FP.F16.F32.PACK_AB R0, RZ, R0 ;  /* 0x00000000ff00723e */ /* 0x000fce00000000ff */
.L_x_4968:
        /* <DEDUP_REMOVED lines=38> */
.L_x_4997:
[----:B------:R-:W-:Y:S05]  /*c250*/  BSYNC.RECONVERGENT B0 ;  /* 0x0000000000007941 */ /* 0x000fea0003800200 */
.L_x_4996:
[----:B------:R-:W-:Y:S01]  /*c260*/  UPRMT UR4, UR41, 0x9910, URZ ;  /* 0x0000991029047896 */ /* 0x000fe200080000ff */
[----:B------:R-:W-:-:S03]  /*c270*/  F2FP.F16.F32.PACK_AB R0, RZ, R5 ;  /* 0x00000005ff00723e */ /* 0x000fc600000000ff */
        /* <DEDUP_REMOVED lines=14> */
.L_x_5001:
[----:B------:R-:W-:-:S06]  /*c360*/  HADD2.F32 R3, -RZ, R0.H0_H0 ;  /* 0x20000000ff037230 */ /* 0x000fcc0000004100 */
[----:B------:R-:W0:Y:S02]  /*c370*/  F2I.S64.TRUNC R2, R3 ;  /* 0x0000000300027311 */ /* 0x000e24000020d900 */
[----:B0-----:R-:W-:Y:S01]  /*c380*/  STG.E.U8 desc[UR36][R16.64], R2 ;  /* 0x0000000210007986 */ /* 0x001fe2000c101124 */
[----:B------:R-:W-:Y:S05]  /*c390*/  EXIT ;  /* 0x000000000000794d */ /* 0x000fea0003800000 */
.L_x_5000:
        /* <DEDUP_REMOVED lines=10> */
.L_x_5004:
[----:B------:R-:W-:-:S04]  /*c440*/  HADD2.F32 R0, -RZ, R0.H0_H0 ;  /* 0x20000000ff007230 */ /* 0x000fc80000004100 */
[----:B------:R-:W0:Y:S02]  /*c450*/  F2I.FTZ.TRUNC.NTZ R3, R0 ;  /* 0x0000000000037305 */ /* 0x000e24000021f100 */
[----:B0-----:R-:W-:Y:S01]  /*c460*/  STG.E desc[UR36][R16.64], R3 ;  /* 0x0000000310007986 */ /* 0x001fe2000c101924 */
[----:B------:R-:W-:Y:S05]  /*c470*/  EXIT ;  /* 0x000000000000794d */ /* 0x000fea0003800000 */
.L_x_5003:
[----:B------:R-:W-:-:S04]  /*c480*/  HADD2.F32 R0, -RZ, R0.H0_H0 ;  /* 0x20000000ff007230 */ /* 0x000fc80000004100 */
[----:B------:R-:W0:Y:S02]  /*c490*/  F2I.FTZ.TRUNC.NTZ R3, R0 ;  /* 0x0000000000037305 */ /* 0x000e24000021f100 */
[----:B0-----:R-:W-:Y:S01]  /*c4a0*/  STG.E.U16 desc[UR36][R16.64], R3 ;  /* 0x0000000310007986 */ /* 0x001fe2000c101524 */
[----:B------:R-:W-:Y:S05]  /*c4b0*/  EXIT ;  /* 0x000000000000794d */ /* 0x000fea0003800000 */
.L_x_4999:
        /* <DEDUP_REMOVED lines=9> */
.L_x_5006:
[----:B------:R-:W-:Y:S01]  /*c550*/  STG.E.U16 desc[UR36][R16.64], R0 ;  /* 0x0000000010007986 */ /* 0x000fe2000c101524 */
[----:B------:R-:W-:Y:S05]  /*c560*/  EXIT ;  /* 0x000000000000794d */ /* 0x000fea0003800000 */
.L_x_5005:
        /* <DEDUP_REMOVED lines=10> */
.L_x_5008:
[----:B------:R-:W-:-:S05]  /*c610*/  HADD2.F32 R0, -RZ, R0.H0_H0 ;  /* 0x20000000ff007230 */ /* 0x000fca0000004100 */
[----:B------:R-:W-:-:S04]  /*c620*/  F2FP.F16.F32.PACK_AB R0, RZ, R0 ;  /* 0x00000000ff00723e */ /* 0x000fc800000000ff */
[----:B------:R-:W-:-:S05]  /*c630*/  PRMT R0, R0, 0x5410, RZ ;  /* 0x0000541000007816 */ /* 0x000fca00000000ff */
[----:B------:R-:W-:Y:S01]  /*c640*/  STG.E desc[UR36][R16.64], R0 ;  /* 0x0000000010007986 */ /* 0x000fe2000c101924 */
[----:B------:R-:W-:Y:S05]  /*c650*/  EXIT ;  /* 0x000000000000794d */ /* 0x000fea0003800000 */
.L_x_5007:
[----:B------:R-:W-:-:S05]  /*c660*/  HADD2.F32 R2, -RZ, R0.H0_H0 ;  /* 0x20000000ff027230 */ /* 0x000fca0000004100 */
[----:B------:R-:W-:-:S06]  /*c670*/  FMUL.FTZ R2, R2, 1 ;  /* 0x3f80000002027820 */ /* 0x000fcc0000410000 */
[----:B------:R-:W0:Y:S02]  /*c680*/  F2F.F64.F32 R2, R2 ;  /* 0x0000000200027310 */ /* 0x000e240000201800 */
[----:B0-----:R-:W-:Y:S01]  /*c690*/  STG.E.64 desc[UR36][R16.64], R2 ;  /* 0x0000000210007986 */ /* 0x001fe2000c101b24 */
[----:B------:R-:W-:Y:S05]  /*c6a0*/  EXIT ;  /* 0x000000000000794d */ /* 0x000fea0003800000 */
.L_x_4998:
        /* <DEDUP_REMOVED lines=14> */
.L_x_5012:
        /* <DEDUP_REMOVED lines=17> */
.L_x_5015:
[----:B------:R-:W-:-:S04]  /*c8a0*/  SHF.R.U32.HI R3, RZ, 0x18, R3 ;  /* 0x00000018ff037819 */ /* 0x000fc80000011603 */
[----:B------:R-:W-:-:S04]  /*c8b0*/  LOP3.LUT R0, R0, 0x80, R3, 0xf8, !PT ;  /* 0x0000008000007812 */ /* 0x000fc800078ef803 */
[----:B------:R-:W-:-:S07]  /*c8c0*/  PRMT R8, R0, 0x7610, R8 ;  /* 0x0000761000087816 */ /* 0x000fce0000000008 */
.L_x_5014:
[----:B------:R-:W-:Y:S05]  /*c8d0*/  BSYNC.RECONVERGENT B0 ;  /* 0x0000000000007941 */ /* 0x000fea0003800200 */
.L_x_5013:
[----:B------:R-:W-:Y:S01]  /*c8e0*/  STG.E.U8 desc[UR36][R16.64], R8 ;  /* 0x0000000810007986 */ /* 0x000fe2000c101124 */
[----:B------:R-:W-:Y:S05]  /*c8f0*/  EXIT ;  /* 0x000000000000794d */ /* 0x000fea0003800000 */
.L_x_5011:
        /* <DEDUP_REMOVED lines=17> */
.L_x_5018:
[----:B------:R-:W-:-:S04]  /*ca10*/  SHF.R.U32.HI R3, RZ, 0x18, R3 ;  /* 0x00000018ff037819 */ /* 0x000fc80000011603 */
[----:B------:R-:W-:-:S04]  /*ca20*/  LOP3.LUT R0, R0, 0x80, R3, 0xf8, !PT ;  /* 0x0000008000007812 */ /* 0x000fc800078ef803 */
[----:B------:R-:W-:-:S07]  /*ca30*/  PRMT R8, R0, 0x7610, R8 ;  /* 0x0000761000087816 */ /* 0x000fce0000000008 */
.L_x_5017:
[----:B------:R-:W-:Y:S05]  /*ca40*/  BSYNC.RECONVERGENT B0 ;  /* 0x0000000000007941 */ /* 0x000fea0003800200 */
.L_x_5016:
[----:B------:R-:W-:Y:S01]  /*ca50*/  STG.E.U8 desc[UR36][R16.64], R8 ;  /* 0x0000000810007986 */ /* 0x000fe2000c101124 */
[----:B------:R-:W-:Y:S05]  /*ca60*/  EXIT ;  /* 0x000000000000794d */ /* 0x000fea0003800000 */
.L_x_5010:
        /* <DEDUP_REMOVED lines=22> */
.L_x_5020:
[----:B------:R-:W-:-:S06]  /*cbd0*/  HADD2.F32 R2, -RZ, R0.H0_H0 ;  /* 0x20000000ff027230 */ /* 0x000fcc0000004100 */
[----:B------:R-:W0:Y:S02]  /*cbe0*/  F2I.U64.TRUNC R2, R2 ;  /* 0x0000000200027311 */ /* 0x000e24000020d800 */
[----:B0-----:R-:W-:Y:S01]  /*cbf0*/  STG.E.64 desc[UR36][R16.64], R2 ;  /* 0x0000000210007986 */ /* 0x001fe2000c101b24 */
[----:B------:R-:W-:Y:S05]  /*cc00*/  EXIT ;  /* 0x000000000000794d */ /* 0x000fea0003800000 */
.L_x_5019:
[----:B------:R-:W-:-:S04]  /*cc10*/  HADD2.F32 R0, -RZ, R0.H0_H0 ;  /* 0x20000000ff007230 */ /* 0x000fc80000004100 */
[----:B------:R-:W0:Y:S02]  /*cc20*/  F2I.FTZ.U32.TRUNC.NTZ R3, R0 ;  /* 0x0000000000037305 */ /* 0x000e24000021f000 */
[----:B0-----:R-:W-:Y:S01]  /*cc30*/  STG.E desc[UR36][R16.64], R3 ;  /* 0x0000000310007986 */ /* 0x001fe2000c101924 */
[----:B------:R-:W-:Y:S05]  /*cc40*/  EXIT ;  /* 0x000000000000794d */ /* 0x000fea0003800000 */
.L_x_5009:
        /* <DEDUP_REMOVED lines=11> */
.L_x_5022:
[----:B------:R-:W-:Y:S01]  /*cd00*/  HADD2.F32 R0, -RZ, R0.H0_H0 ;  /* 0x20000000ff007230 */ /* 0x000fe20000004100 */
[----:B------:R-:W-:-:S04]  /*cd10*/  CS2R R6, SRZ ;  /* 0x0000000000067805 */ /* 0x000fc8000001ff00 */
[----:B------:R-:W-:-:S04]  /*cd20*/  FMUL.FTZ R0, R0, 1 ;  /* 0x3f80000000007820 */ /* 0x000fc80000410000 */
[----:B------:R-:W0:Y:S02]  /*cd30*/  F2F.F64.F32 R4, R0 ;  /* 0x0000000000047310 */ /* 0x000e240000201800 */
[----:B0-----:R-:W-:Y:S01]  /*cd40*/  STG.E.128 desc[UR36][R16.64], R4 ;  /* 0x0000000410007986 */ /* 0x001fe2000c101d24 */
[----:B------:R-:W-:Y:S05]  /*cd50*/  EXIT ;  /* 0x000000000000794d */ /* 0x000fea0003800000 */
.L_x_5021:
[----:B------:R-:W-:-:S09]  /*cd60*/  UISETP.NE.AND UP0, UPT, UR4, 0xf, UPT ;  /* 0x0000000f0400788c */ /* 0x000fd2000bf05270 */
[----:B------:R-:W-:Y:S05]  /*cd70*/  BRA.U !UP0, `(.L_x_5023) ;  /* 0x0000000108e87547 */ /* 0x000fea000b800000 */
[----:B------:R-:W-:-:S09]  /*cd80*/  UISETP.NE.AND UP0, UPT, UR4, 0x17, UPT ;  /* 0x000000170400788c */ /* 0x000fd2000bf05270 */
[----:B------:R-:W-:Y:S05]  /*cd90*/  BRA.U !UP0, `(.L_x_5024) ;  /* 0x0000000108907547 */ /* 0x000fea000b800000 */
[----:B------:R-:W-:-:S09]  /*cda0*/  UISETP.NE.AND UP0, UPT, UR4, 0x18, UPT ;  /* 0x000000180400788c */ /* 0x000fd2000bf05270 */
[----:B------:R-:W-:Y:S05]  /*cdb0*/  BRA.U !UP0, `(.L_x_5025) ;  /* 0x0000000108447547 */ /* 0x000fea000b800000 */
.L_x_5002:
        /* <DEDUP_REMOVED lines=16> */
.L_x_5026:
[----:B------:R-:W-:Y:S05]  /*cec0*/  EXIT ;  /* 0x000000000000794d */ /* 0x000fea0003800000 */
.L_x_5025:
        /* <DEDUP_REMOVED lines=13> */
.L_x_5028:
[----:B------:R-:W-:Y:S05]  /*cfa0*/  BSYNC.RECONVERGENT B0 ;  /* 0x0000000000007941 */ /* 0x000fea0003800200 */
.L_x_5027:
[----:B------:R-:W-:-:S05]  /*cfb0*/  LOP3.LUT R3, R0, 0x80, R3, 0xf8, !PT ;  /* 0x0000008000037812 */ /* 0x000fca00078ef803 */
[----:B------:R-:W-:Y:S01]  /*cfc0*/  STG.E.U8 desc[UR36][R16.64], R3 ;  /* 0x0000000310007986 */ /* 0x000fe2000c101124 */
[----:B------:R-:W-:Y:S05]  /*cfd0*/  EXIT ;  /* 0x000000000000794d */ /* 0x000fea0003800000 */
.L_x_5024:
        /* <DEDUP_REMOVED lines=12> */
.L_x_5030:
[----:B------:R-:W-:Y:S01]  /*d0a0*/  HFMA2 R0, -RZ, RZ, 0, 7.569789886474609375e-06 ;  /* 0x0000007fff007431 */ /* 0x000fe200000001ff */
[----:B------:R-:W-:-:S04]  /*d0b0*/  ISETP.GT.U32.AND P0, PT, R2, 0x7f800000, PT ;  /* 0x7f8000000200780c */ /* 0x000fc80003f04070 */
[----:B------:R-:W-:-:S09]  /*d0c0*/  SEL R0, R0, 0x7c, P0 ;  /* 0x0000007c00007807 */ /* 0x000fd20000000000 */
.L_x_5031:
[----:B------:R-:W-:Y:S05]  /*d0d0*/  BSYNC.RECONVERGENT B0 ;  /* 0x0000000000007941 */ /* 0x000fea0003800200 */
.L_x_5029:
[----:B------:R-:W-:-:S04]  /*d0e0*/  SHF.R.U32.HI R3, RZ, 0x18, R3 ;  /* 0x00000018ff037819 */ /* 0x000fc80000011603 */
[----:B------:R-:W-:-:S05]  /*d0f0*/  LOP3.LUT R3, R0, 0x80, R3, 0xf8, !PT ;  /* 0x0000008000037812 */ /* 0x000fca00078ef803 */
[----:B------:R-:W-:Y:S01]  /*d100*/  STG.E.U8 desc[UR36][R16.64], R3 ;  /* 0x0000000310007986 */ /* 0x000fe2000c101124 */
[----:B------:R-:W-:Y:S05]  /*d110*/  EXIT ;  /* 0x000000000000794d */ /* 0x000fea0003800000 */
.L_x_5023:
[----:B------:R-:W-:-:S05]  /*d120*/  HADD2.F32 R0, -RZ, R0.H0_H0 ;  /* 0x20000000ff007230 */ /* 0x000fca0000004100 */
[----:B------:R-:W-:-:S05]  /*d130*/  F2FP.BF16.F32.PACK_AB R0, RZ, R0 ;  /* 0x00000000ff00723e */ /* 0x000fca00000010ff */
[----:B------:R-:W-:Y:S01]  /*d140*/  STG.E.U16 desc[UR36][R16.64], R0 ;  /* 0x0000000010007986 */ /* 0x000fe2000c101524 */
[----:B------:R-:W-:Y:S05]  /*d150*/  EXIT ;  /* 0x000000000000794d */ /* 0x000fea0003800000 */
.L_x_5032:
        /* <DEDUP_REMOVED lines=10> */
.L_x_7590:


//--------------------- .text._ZN2at6native27unrolled_elementwise_kernelIZZZNS0_65_GLOBAL__N__cd49fe81_27_ActivationSoftplusKernel_cu_9e10b42f_310015softplus_kernelERNS_18TensorIteratorBaseERKN3c106ScalarES8_ENKUlvE_clEvENKUlvE1_clEvEUlNS5_4HalfEE_St5arrayIPcLm2EELi4E23TrivialOffsetCalculatorILi1EjESH_NS0_6memory12LoadWithCastILi1EEENSI_13StoreWithCastILi1EEEEEviT_T0_T2_T3_T4_T5_ --------------------------
	.section	.text._ZN2at6native27unrolled_elementwise_kernelIZZZNS0_65_GLOBAL__N__cd49fe81_27_ActivationSoftplusKernel_cu_9e10b42f_310015softplus_kernelERNS_18TensorIteratorBaseERKN3c106ScalarES8_ENKUlvE_clEvENKUlvE1_clEvEUlNS5_4HalfEE_St5arrayIPcLm2EELi4E23TrivialOffsetCalculatorILi1EjESH_NS0_6memory12LoadWithCastILi1EEENSI_13StoreWithCastILi1EEEEEviT_T0_T2_T3_T4_T5_,"ax",@progbits
	.align	128
        .global         _ZN2at6native27unrolled_elementwise_kernelIZZZNS0_65_GLOBAL__N__cd49fe81_27_ActivationSoftplusKernel_cu_9e10b42f_310015softplus_kernelERNS_18TensorIteratorBaseERKN3c106ScalarES8_ENKUlvE_clEvENKUlvE1_clEvEUlNS5_4HalfEE_St5arrayIPcLm2EELi4E23TrivialOffsetCalculatorILi1EjESH_NS0_6memory12LoadWithCastILi1EEENSI_13StoreWithCastILi1EEEEEviT_T0_T2_T3_T4_T5_
        .type           _ZN2at6native27unrolled_elementwise_kernelIZZZNS0_65_GLOBAL__N__cd49fe81_27_ActivationSoftplusKernel_cu_9e10b42f_310015softplus_kernelERNS_18TensorIteratorBaseERKN3c106ScalarES8_ENKUlvE_clEvENKUlvE1_clEvEUlNS5_4HalfEE_St5arrayIPcLm2EELi4E23TrivialOffsetCalculatorILi1EjESH_NS0_6memory12LoadWithCastILi1EEENSI_13StoreWithCastILi1EEEEEviT_T0_T2_T3_T4_T5_,@function
        .size           _ZN2at6native27unrolled_elementwise_kernelIZZZNS0_65_GLOBAL__N__cd49fe81_27_ActivationSoftplusKernel_cu_9e10b42f_310015softplus_kernelERNS_18TensorIteratorBaseERKN3c106ScalarES8_ENKUlvE_clEvENKUlvE1_clEvEUlNS5_4HalfEE_St5arrayIPcLm2EELi4E23TrivialOffsetCalculatorILi1EjESH_NS0_6memory12LoadWithCastILi1EEENSI_13StoreWithCastILi1EEEEEviT_T0_T2_T3_T4_T5_,(.L_x_7591 - _ZN2at6native27unrolled_elementwise_kernelIZZZNS0_65_GLOBAL__N__cd49fe81_27_ActivationSoftplusKernel_cu_9e10b42f_310015softplus_kernelERNS_18TensorIteratorBaseERKN3c106ScalarES8_ENKUlvE_clEvENKUlvE1_clEvEUlNS5_4HalfEE_St5arrayIPcLm2EELi4E23TrivialOffsetCalculatorILi1EjESH_NS0_6memory12LoadWithCastILi1EEENSI_13StoreWithCastILi1EEEEEviT_T0_T2_T3_T4_T5_)
        .other          _ZN2at6native27unrolled_elementwise_kernelIZZZNS0_65_GLOBAL__N__cd49fe81_27_ActivationSoftplusKernel_cu_9e10b42f_310015softplus_kernelERNS_18TensorIteratorBaseERKN3c106ScalarES8_ENKUlvE_clEvENKUlvE1_clEvEUlNS5_4HalfEE_St5arrayIPcLm2EELi4E23TrivialOffsetCalculatorILi1EjESH_NS0_6memory12LoadWithCastILi1EEENSI_13StoreWithCastILi1EEEEEviT_T0_T2_T3_T4_T5_,@"STO_CUDA_ENTRY STV_DEFAULT"
_ZN2at6native27unrolled_elementwise_kernelIZZZNS0_65_GLOBAL__N__cd49fe81_27_ActivationSoftplusKernel_cu_9e10b42f_310015softplus_kernelERNS_18TensorIteratorBaseERKN3c106ScalarES8_ENKUlvE_clEvENKUlvE1_clEvEUlNS5_4HalfEE_St5arrayIPcLm2EELi4E23TrivialOffsetCalculatorILi1EjESH_NS0_6memory12LoadWithCastILi1EEENSI_13StoreWithCastILi1EEEEEviT_T0_T2_T3_T4_T5_:
.text._ZN2at6native27unrolled_elementwise_kernelIZZZNS0_65_GLOBAL__N__cd49fe81_27_ActivationSoftplusKernel_cu_9e10b42f_310015softplus_kernelERNS_18TensorIteratorBaseERKN3c106ScalarES8_ENKUlvE_clEvENKUlvE1_clEvEUlNS5_4HalfEE_St5arrayIPcLm2EELi4E23TrivialOffsetCalculatorILi1EjESH_NS0_6memory12LoadWithCastILi1EEENSI_13StoreWithCastILi1EEEEEviT_T0_T2_T3_T4_T5_:
        /* <DEDUP_REMOVED lines=34> */
.L_x_5038:
[----:B------:R-:W2:Y:S02]  /*0220*/  LDG.E.U8 R2, desc[UR36][R2.64] ;  /* 0x0000002402027981 */ /* 0x000ea4000c1e1100 */
[----:B--2---:R-:W-:-:S04]  /*0230*/  I2FP.F32.U32 R0, R2 ;  /* 0x0000000200007245 */ /* 0x004fc80000201000 */
[----:B------:R-:W-:-:S04]  /*0240*/  F2FP.F16.F32.PACK_AB R0, RZ, R0 ;  /* 0x00000000ff00723e */ /* 0x000fc800000000ff */
[----:B------:R-:W-:Y:S01]  /*0250*/  PRMT R18, R0, 0x7610, R18 ;  /* 0x0000761000127816 */ /* 0x000fe20000000012 */
[----:B------:R-:W-:Y:S06]  /*0260*/  BRA `(.L_x_5040) ;  /* 0x0000000c00b47947 */ /* 0x000fec0003800000 */
.L_x_5037:
        /* <DEDUP_REMOVED lines=11> */
.L_x_5042:
[----:B------:R-:W2:Y:S02]  /*0320*/  LDG.E R2, desc[UR36][R2.64] ;  /* 0x0000002402027981 */ /* 0x000ea4000c1e1900 */
[----:B--2---:R-:W-:-:S04]  /*0330*/  I2FP.F32.S32 R0, R2 ;  /* 0x0000000200007245 */ /* 0x004fc80000201400 */
[----:B------:R-:W-:-:S04]  /*0340*/  F2FP.F16.F32.PACK_AB R0, RZ, R0 ;  /* 0x00000000ff00723e */ /* 0x000fc800000000ff */
[----:B------:R-:W-:Y:S01]  /*0350*/  PRMT R18, R0, 0x7610, R18 ;  /* 0x0000761000127816 */ /* 0x000fe20000000012 */
[----:B------:R-:W-:Y:S06]  /*0360*/  BRA `(.L_x_5040) ;  /* 0x0000000c00747947 */ /* 0x000fec0003800000 */
.L_x_5041:
[----:B------:R-:W2:Y:S02]  /*0370*/  LDG.E.U16 R2, desc[UR36][R2.64] ;  /* 0x0000002402027981 */ /* 0x000ea4000c1e1500 */
[----:B--2---:R-:W0:Y:S02]  /*0380*/  I2F.S16 R0, R2 ;  /* 0x0000000200007306 */ /* 0x004e240000101400 */
[----:B0-----:R-:W-:-:S04]  /*0390*/  F2FP.F16.F32.PACK_AB R0, RZ, R0 ;  /* 0x00000000ff00723e */ /* 0x001fc800000000ff */
[----:B------:R-:W-:Y:S01]  /*03a0*/  PRMT R18, R0, 0x7610, R18 ;  /* 0x0000761000127816 */ /* 0x000fe20000000012 */
[----:B------:R-:W-:Y:S06]  /*03b0*/  BRA `(.L_x_5040) ;  /* 0x0000000c00607947 */ /* 0x000fec0003800000 */
.L_x_5036:
        /* <DEDUP_REMOVED lines=9> */
.L_x_5044:
[----:B------:R1:W5:Y:S01]  /*0450*/  LDG.E.U16 R18, desc[UR36][R2.64] ;  /* 0x0000002402127981 */ /* 0x000362000c1e1500 */
[----:B------:R-:W-:Y:S05]  /*0460*/  BRA `(.L_x_5040) ;  /* 0x0000000c00347947 */ /* 0x000fea0003800000 */
.L_x_5043:
        /* <DEDUP_REMOVED lines=9> */
.L_x_5046:
[----:B------:R0:W5:Y:S01]  /*0500*/  LDG.E.U16 R18, desc[UR36][R2.64] ;  /* 0x0000002402127981 */ /* 0x000162000c1e1500 */
[----:B------:R-:W-:Y:S05]  /*0510*/  BRA `(.L_x_5040) ;  /* 0x0000000c00087947 */ /* 0x000fea0003800000 */
.L_x_5045:
        /* <DEDUP_REMOVED lines=9> */
.L_x_5035:
        /* <DEDUP_REMOVED lines=14> */
.L_x_5049:
        /* <DEDUP_REMOVED lines=9> */
.L_x_5048:
        /* <DEDUP_REMOVED lines=27> */
.L_x_5051:
        /* <DEDUP_REMOVED lines=14> */
.L_x_5050:
[----:B------:R-:W2:Y:S02]  /*09b0*/  LDG.E.U16 R0, desc[UR36][R2.64] ;  /* 0x0000002402007981 */ /* 0x000ea4000c1e1500 */
[----:B--2---:R-:W-:-:S05]  /*09c0*/  IMAD.U32 R0, R0, 0x10000, RZ ;  /* 0x0001000000007824 */ /* 0x004fca00078e00ff */
[----:B------:R-:W-:-:S04]  /*09d0*/  F2FP.F16.F32.PACK_AB R0, RZ, R0 ;  /* 0x00000000ff00723e */ /* 0x000fc800000000ff */
[----:B------:R-:W-:Y:S01]  /*09e0*/  PRMT R18, R0, 0x7610, R18 ;  /* 0x0000761000127816 */ /* 0x000fe20000000012 */
[----:B------:R-:W-:Y:S06]  /*09f0*/  BRA `(.L_x_5040) ;  /* 0x0000000400d07947 */ /* 0x000fec0003800000 */
.L_x_5047:
        /* <DEDUP_REMOVED lines=13> */
.L_x_5054:
        /* <DEDUP_REMOVED lines=21> */
.L_x_5058:
[----:B------:R-:W-:Y:S05]  /*0c20*/  BSYNC.RECONVERGENT B1 ;  /* 0x0000000000017941 */ /* 0x000fea0003800200 */
.L_x_5057:
[----:B------:R-:W-:Y:S01]  /*0c30*/  IMAD.SHL.U32 R0, R0, 0x100000, RZ ;  /* 0x0010000000007824 */ /* 0x000fe200078e00ff */
[----:B------:R-:W-:-:S04]  /*0c40*/  LEA R2, R2, 0x3b800000, 0x17 ;  /* 0x3b80000002027811 */ /* 0x000fc800078eb8ff */
[----:B------:R-:W-:-:S07]  /*0c50*/  LOP3.LUT R0, R2, R0, R7, 0xfe, !PT ;  /* 0x0000000002007212 */ /* 0x000fce00078efe07 */
.L_x_5056:
[----:B------:R-:W-:Y:S05]  /*0c60*/  BSYNC.RECONVERGENT B0 ;  /* 0x0000000000007941 */ /* 0x000fea0003800200 */
.L_x_5055:
[----:B------:R-:W-:-:S04]  /*0c70*/  F2FP.F16.F32.PACK_AB R0, RZ, R0 ;  /* 0x00000000ff00723e */ /* 0x000fc800000000ff */
[----:B------:R-:W-:Y:S01]  /*0c80*/  PRMT R18, R0, 0x7610, R18 ;  /* 0x0000761000127816 */ /* 0x000fe20000000012 */
[----:B------:R-:W-:Y:S06]  /*0c90*/  BRA `(.L_x_5040) ;  /* 0x0000000400287947 */ /* 0x000fec0003800000 */
.L_x_5053:
        /* <DEDUP_REMOVED lines=21> */
.L_x_5062:
[----:B------:R-:W-:Y:S05]  /*0df0*/  BSYNC.RECONVERGENT B1 ;  /* 0x0000000000017941 */ /* 0x000fea0003800200 */
.L_x_5061:
[----:B------:R-:W-:Y:S01]  /*0e00*/  IMAD.SHL.U32 R0, R0, 0x200000, RZ ;  /* 0x0020000000007824 */ /* 0x000fe200078e00ff */
[----:B------:R-:W-:-:S04]  /*0e10*/  LEA R2, R2, 0x37800000, 0x17 ;  /* 0x3780000002027811 */ /* 0x000fc800078eb8ff */
[----:B------:R-:W-:-:S07]  /*0e20*/  LOP3.LUT R0, R2, R0, R7, 0xfe, !PT ;  /* 0x0000000002007212 */ /* 0x000fce00078efe07 */
.L_x_5060:
[----:B------:R-:W-:Y:S05]  /*0e30*/  BSYNC.RECONVERGENT B0 ;  /* 0x0000000000007941 */ /* 0x000fea0003800200 */
.L_x_5059:
[----:B------:R-:W-:-:S04]  /*0e40*/  F2FP.F16.F32.PACK_AB R0, RZ, R0 ;  /* 0x00000000ff00723e */ /* 0x000fc800000000ff */
[----:B------:R-:W-:Y:S01]  /*0e50*/  PRMT R18, R0, 0x7610, R18 ;  /* 0x0000761000127816 */ /* 0x000fe20000000012 */
[----:B------:R-:W-:Y:S06]  /*0e60*/  BRA `(.L_x_5040) ;  /* 0x0000000000b47947 */ /* 0x000fec0003800000 */
.L_x_5052:
[----:B------:R-:W-:-:S09]  /*0e70*/  UISETP.NE.AND UP0, UPT, UR4, 0x1c, UPT ;  /* 0x0000001c0400788c */ /* 0x000fd2000bf05270 */
[----:B------:R-:W-:Y:S05]  /*0e80*/  BRA.U !UP0, `(.L_x_5063) ;  /* 0x00000001089c7547 */ /* 0x000fea000b800000 */
[----:B------:R-:W-:-:S09]  /*0e90*/  UISETP.NE.AND UP0, UPT, UR4, 0x1d, UPT ;  /* 0x0000001d0400788c */ /* 0x000fd2000bf05270 */
[----:B------:R-:W-:Y:S05]  /*0ea0*/  BRA.U !UP0, `(.L_x_5064) ;  /* 0x0000000108807547 */ /* 0x000fea000b800000 */
[----:B------:R-:W-:-:S09]  /*0eb0*/  UISETP.NE.AND UP0, UPT, UR4, 0x2c, UPT ;  /* 0x0000002c0400788c */ /* 0x000fd2000bf05270 */
[----:B------:R-:W-:Y:S05]  /*0ec0*/  BRA.U !UP0, `(.L_x_5065) ;  /* 0x0000000108487547 */ /* 0x000fea000b800000 */
.L_x_5039:
        /* <DEDUP_REMOVED lines=16> */
.L_x_5066:
[----:B------:R-:W-:Y:S01]  /*0fd0*/  PRMT R18, RZ, 0x7610, R18 ;  /* 0x00007610ff127816 */ /* 0x000fe20000000012 */
[----:B------:R-:W-:Y:S06]  /*0fe0*/  BRA `(.L_x_5040) ;  /* 0x0000000000547947 */ /* 0x000fec0003800000 */
.L_x_5065:
        /* <DEDUP_REMOVED lines=8> */
.L_x_5068:
[----:B------:R-:W-:Y:S05]  /*1070*/  BSYNC.RECONVERGENT B0 ;  /* 0x0000000000007941 */ /* 0x000fea0003800200 */
.L_x_5067:
[----:B------:R-:W-:-:S04]  /*1080*/  F2FP.F16.F32.PACK_AB R0, RZ, R0 ;  /* 0x00000000ff00723e */ /* 0x000fc800000000ff */
[----:B------:R-:W-:Y:S01]  /*1090*/  PRMT R18, R0, 0x7610, R18 ;  /* 0x0000761000127816 */ /* 0x000fe20000000012 */
[----:B------:R-:W-:Y:S06]  /*10a0*/  BRA `(.L_x_5040) ;  /* 0x0000000000247947 */ /* 0x000fec0003800000 */
.L_x_5064:
[----:B------:R-:W2:Y:S02]  /*10b0*/  LDG.E.64 R2, desc[UR36][R2.64] ;  /* 0x0000002402027981 */ /* 0x000ea4000c1e1b00 */
[----:B--2---:R-:W0:Y:S02]  /*10c0*/  I2F.U64 R0, R2 ;  /* 0x0000000200007312 */ /* 0x004e240000301000 */
[----:B0-----:R-:W-:-:S04]  /*10d0*/  F2FP.F16.F32.PACK_AB R0, RZ, R0 ;  /* 0x00000000ff00723e */ /* 0x001fc800000000ff */
[----:B------:R-:W-:Y:S01]  /*10e0*/  PRMT R18, R0, 0x7610, R18 ;  /* 0x0000761000127816 */ /* 0x000fe20000000012 */
[----:B------:R-:W-:Y:S06]  /*10f0*/  BRA `(.L_x_5040) ;  /* 0x0000000000107947 */ /* 0x000fec0003800000 */
.L_x_5063:
[----:B------:R-:W2:Y:S02]  /*1100*/  LDG.E R2, desc[UR36][R2.64] ;  /* 0x0000002402027981 */ /* 0x000ea4000c1e1900 */
[----:B--2---:R-:W-:-:S04]  /*1110*/  I2FP.F32.U32 R0, R2 ;  /* 0x0000000200007245 */ /* 0x004fc80000201000 */
[----:B------:R-:W-:-:S04]  /*1120*/  F2FP.F16.F32.PACK_AB R0, RZ, R0 ;  /* 0x00000000ff00723e */ /* 0x000fc800000000ff */
[----:B------:R-:W-:-:S07]  /*1130*/  PRMT R18, R0, 0x7610, R18 ;  /* 0x0000761000127816 */ /* 0x000fce0000000012 */
.L_x_5040:
[----:B------:R-:W-:-:S07]  /*1140*/  VIADD R19, R22, 0x80 ;  /* 0x0000008016137836 */ /* 0x000fce0000000000 */
.L_x_5034:
[----:B------:R-:W-:Y:S05]  /*1150*/  BSYNC.RECONVERGENT B6 ;  /* 0x0000000000067941 */ /* 0x000fea0003800200 */
.L_x_5033:
[----:B------:R-:W-:Y:S01]  /*1160*/  ISETP.GE.AND P0, PT, R19, R16, PT ;  /* 0x000000101300720c */ /* 0x000fe20003f06270 */
[----:B------:R-:W-:Y:S01]  /*1170*/  BSSY.RECONVERGENT B6, `(.L_x_5069) ;  /* 0x000010c000067945 */ /* 0x000fe20003800200 */
[----:B------:R-:W-:-:S11]  /*1180*/  PRMT R23, RZ, 0x7610, R23 ;  /* 0x00007610ff177816 */ /* 0x000fd60000000017 */
        /* <DEDUP_REMOVED lines=23> */
.L_x_5074:
[----:B------:R-:W2:Y:S02]  /*1300*/  LDG.E.U8 R2, desc[UR36][R2.64] ;  /* 0x0000002402027981 */ /* 0x000ea4000c1e1100 */
[----:B--2---:R-:W-:-:S04]  /*1310*/  I2FP.F32.U32 R0, R2 ;  /* 0x0000000200007245 */ /* 0x004fc80000201000 */
[----:B------:R-:W-:-:S04]  /*1320*/  F2FP.F16.F32.PACK_AB R0, RZ, R0 ;  /* 0x00000000ff00723e */ /* 0x000fc800000000ff */
[----:B------:R-:W-:Y:S01]  /*1330*/  PRMT R23, R0, 0x7610, R23 ;  /* 0x0000761000177816 */ /* 0x000fe20000000017 */
[----:B------:R-:W-:Y:S06]  /*1340*/  BRA `(.L_x_5076) ;  /* 0x0000000c00b47947 */ /* 0x000fec0003800000 */
.L_x_5073:
        /* <DEDUP_REMOVED lines=11> */
.L_x_5078:
[----:B------:R-:W2:Y:S02]  /*1400*/  LDG.E R2, desc[UR36][R2.64] ;  /* 0x0000002402027981 */ /* 0x000ea4000c1e1900 */
[----:B--2---:R-:W-:-:S04]  /*1410*/  I2FP.F32.S32 R0, R2 ;  /* 0x0000000200007245 */ /* 0x004fc80000201400 */
[----:B------:R-:W-:-:S04]  /*1420*/  F2FP.F16.F32.PACK_AB R0, RZ, R0 ;  /* 0x00000000ff00723e */ /* 0x000fc800000000ff */
[----:B------:R-:W-:Y:S01]  /*1430*/  PRMT R23, R0, 0x7610, R23 ;  /* 0x0000761000177816 */ /* 0x000fe20000000017 */
[----:B------:R-:W-:Y:S06]  /*1440*/  BRA `(.L_x_5076) ;  /* 0x0000000c00747947 */ /* 0x000fec0003800000 */
.L_x_5077:
[----:B------:R-:W2:Y:S02]  /*1450*/  LDG.E.U16 R2, desc[UR36][R2.64] ;  /* 0x0000002402027981 */ /* 0x000ea4000c1e1500 */
[----:B--2---:R-:W0:Y:S02]  /*1460*/  I2F.S16 R0, R2 ;  /* 0x0000000200007306 */ /* 0x004e240000101400 */
[----:B0-----:R-:W-:-:S04]  /*1470*/  F2FP.F16.F32.PACK_AB R0, RZ, R0 ;  /* 0x00000000ff00723e */ /* 0x001fc800000000ff */
[----:B------:R-:W-:Y:S01]  /*1480*/  PRMT R23, R0, 0x7610, R23 ;  /* 0x0000761000177816 */ /* 0x000fe20000000017 */
[----:B------:R-:W-:Y:S06]  /*1490*/  BRA `(.L_x_5076) ;  /* 0x0000000c00607947 */ /* 0x000fec0003800000 */
.L_x_5072:
        /* <DEDUP_REMOVED lines=9> */
.L_x_5080:
[----:B------:R0:W5:Y:S01]  /*1530*/  LDG.E.U16 R23, desc[UR36][R2.64] ;  /* 0x0000002402177981 */ /* 0x000162000c1e1500 */
[----:B------:R-:W-:Y:S05]  /*1540*/  BRA `(.L_x_5076) ;  /* 0x0000000c00347947 */ /* 0x000fea0003800000 */
.L_x_5079:
        /* <DEDUP_REMOVED lines=9> */
.L_x_5082:
[----:B------:R1:W5:Y:S01]  /*15e0*/  LDG.E.U16 R23, desc[UR36][R2.64] ;  /* 0x0000002402177981 */ /* 0x000362000c1e1500 */
[----:B------:R-:W-:Y:S05]  /*15f0*/  BRA `(.L_x_5076) ;  /* 0x0000000c00087947 */ /* 0x000fea0003800000 */
.L_x_5081:
        /* <DEDUP_REMOVED lines=9> */
.L_x_5071:
        /* <DEDUP_REMOVED lines=14> */
.L_x_5085:
        /* <DEDUP_REMOVED lines=9> */
.L_x_5084:
        /* <DEDUP_REMOVED lines=27> */
.L_x_5087:
        /* <DEDUP_REMOVED lines=14> */
.L_x_5086:
[----:B------:R-:W2:Y:S02]  /*1a90*/  LDG.E.U16 R0, desc[UR36][R2.64] ;  /* 0x0000002402007981 */ /* 0x000ea4000c1e1500 */
[----:B--2---:R-:W-:-:S05]  /*1aa0*/  IMAD.U32 R0, R0, 0x10000, RZ ;  /* 0x0001000000007824 */ /* 0x004fca00078e00ff */
[----:B------:R-:W-:-:S04]  /*1ab0*/  F2FP.F16.F32.PACK_AB R0, RZ, R0 ;  /* 0x00000000ff00723e */ /* 0x000fc800000000ff */
[----:B------:R-:W-:Y:S01]  /*1ac0*/  PRMT R23, R0, 0x7610, R23 ;  /* 0x0000761000177816 */ /* 0x000fe20000000017 */
[----:B------:R-:W-:Y:S06]  /*1ad0*/  BRA `(.L_x_5076) ;  /* 0x0000000400d07947 */ /* 0x000fec0003800000 */
.L_x_5083:
        /* <DEDUP_REMOVED lines=13> */
.L_x_5090:
        /* <DEDUP_REMOVED lines=21> */
.L_x_5094:
[----:B------:R-:W-:Y:S05]  /*1d00*/  BSYNC.RECONVERGENT B1 ;  /* 0x0000000000017941 */ /* 0x000fea0003800200 */
.L_x_5093:
[----:B------:R-:W-:Y:S01]  /*1d10*/  IMAD.SHL.U32 R0, R0, 0x100000, RZ ;  /* 0x0010000000007824 */ /* 0x000fe200078e00ff */
[----:B------:R-:W-:-:S04]  /*1d20*/  LEA R2, R2, 0x3b800000, 0x17 ;  /* 0x3b80000002027811 */ /* 0x000fc800078eb8ff */
[----:B------:R-:W-:-:S07]  /*1d30*/  LOP3.LUT R0, R2, R0, R7, 0xfe, !PT ;  /* 0x0000000002007212 */ /* 0x000fce00078efe07 */
.L_x_5092:
[----:B------:R-:W-:Y:S05]  /*1d40*/  BSYNC.RECONVERGENT B0 ;  /* 0x0000000000007941 */ /* 0x000fea0003800200 */
.L_x_5091:
[----:B------:R-:W-:-:S04]  /*1d50*/  F2FP.F16.F32.PACK_AB R0, RZ, R0 ;  /* 0x00000000ff00723e */ /* 0x000fc800000000ff */
[----:B------:R-:W-:Y:S01]  /*1d60*/  PRMT R23, R0, 0x7610, R23 ;  /* 0x0000761000177816 */ /* 0x000fe20000000017 */
[----:B------:R-:W-:Y:S06]  /*1d70*/  BRA `(.L_x_5076) ;  /* 0x0000000400287947 */ /* 0x000fec0003800000 */
.L_x_5089:
        /* <DEDUP_REMOVED lines=21> */
.L_x_5098:
[----:B------:R-:W-:Y:S05]  /*1ed0*/  BSYNC.RECONVERGENT B1 ;  /* 0x0000000000017941 */ /* 0x000fea0003800200 */
.L_x_5097:
[----:B------:R-:W-:Y:S01]  /*1ee0*/  IMAD.SHL.U32 R0, R0, 0x200000, RZ ;  /* 0x0020000000007824 */ /* 0x000fe200078e00ff */
[----:B------:R-:W-:-:S04]  /*1ef0*/  LEA R2, R2, 0x37800000, 0x17 ;  /* 0x3780000002027811 */ /* 0x000fc800078eb8ff */
[----:B------:R-:W-:-:S07]  /*1f00*/  LOP3.LUT R0, R2, R0, R7, 0xfe, !PT ;  /* 0x0000000002007212 */ /* 0x000fce00078efe07 */
.L_x_5096:
[----:B------:R-:W-:Y:S05]  /*1f10*/  BSYNC.RECONVERGENT B0 ;  /* 0x0000000000007941 */ /* 0x000fea0003800200 */
.L_x_5095:
[----:B------:R-:W-:-:S04]  /*1f20*/  F2FP.F16.F32.PACK_AB R0, RZ, R0 ;  /* 0x00000000ff00723e */ /* 0x000fc800000000ff */
[----:B------:R-:W-:Y:S01]  /*1f30*/  PRMT R23, R0, 0x7610, R23 ;  /* 0x0000761000177816 */ /* 0x000fe20000000017 */
[----:B------:R-:W-:Y:S06]  /*1f40*/  BRA `(.L_x_5076) ;  /* 0x0000000000b47947 */ /* 0x000fec0003800000 */
.L_x_5088:
        /* <DEDUP_REMOVED lines=14> */
.L_x_5102:
[----:B------:R-:W-:Y:S05]  /*2030*/  BSYNC.RECONVERGENT B0 ;  /* 0x0000000000007941 */ /* 0x000fea0003800200 */
.L_x_5101:
[----:B------:R-:W-:-:S04]  /*2040*/  F2FP.F16.F32.PACK_AB R0, RZ, R0 ;  /* 0x00000000ff00723e */ /* 0x000fc800000000ff */
[----:B------:R-:W-:Y:S01]  /*2050*/  PRMT R23, R0, 0x7610, R23 ;  /* 0x0000761000177816 */ /* 0x000fe20000000017 */
[----:B------:R-:W-:Y:S06]  /*2060*/  BRA `(.L_x_5076) ;  /* 0x00000000006c7947 */ /* 0x000fec0003800000 */
.L_x_5075:
        /* <DEDUP_REMOVED lines=16> */
.L_x_5103:
[----:B------:R-:W-:Y:S01]  /*2170*/  PRMT R23, RZ, 0x7610, R23 ;  /* 0x00007610ff177816 */ /* 0x000fe20000000017 */
[----:B------:R-:W-:Y:S06]  /*2180*/  BRA `(.L_x_5076) ;  /* 0x0000000000247947 */ /* 0x000fec0003800000 */
.L_x_5100:
[----:B------:R-:W2:Y:S02]  /*2190*/  LDG.E.64 R2, desc[UR36][R2.64] ;  /* 0x0000002402027981 */ /* 0x000ea4000c1e1b00 */
[----:B--2---:R-:W0:Y:S02]  /*21a0*/  I2F.U64 R0, R2 ;  /* 0x0000000200007312 */ /* 0x004e240000301000 */
[----:B0-----:R-:W-:-:S04]  /*21b0*/  F2FP.F16.F32.PACK_AB R0, RZ, R0 ;  /* 0x00000000ff00723e */ /* 0x001fc800000000ff */
[----:B------:R-:W-:Y:S01]  /*21c0*/  PRMT R23, R0, 0x7610, R23 ;  /* 0x0000761000177816 */ /* 0x000fe20000000017 */
[----:B------:R-:W-:Y:S06]  /*21d0*/  BRA `(.L_x_5076) ;  /* 0x0000000000107947 */ /* 0x000fec0003800000 */
.L_x_5099:
[----:B------:R-:W2:Y:S02]  /*21e0*/  LDG.E R2, desc[UR36][R2.64] ;  /* 0x0000002402027981 */ /* 0x000ea4000c1e1900 */
[----:B--2---:R-:W-:-:S04]  /*21f0*/  I2FP.F32.U32 R0, R2 ;  /* 0x0000000200007245 */ /* 0x004fc80000201000 */
[----:B------:R-:W-:-:S04]  /*2200*/  F2FP.F16.F32.PACK_AB R0, RZ, R0 ;  /* 0x00000000ff00723e */ /* 0x000fc800000000ff */
[----:B------:R-:W-:-:S07]  /*2210*/  PRMT R23, R0, 0x7610, R23 ;  /* 0x0000761000177816 */ /* 0x000fce0000000017 */
.L_x_5076:
[----:B------:R-:W-:-:S07]  /*2220*/  VIADD R19, R19, 0x80 ;  /* 0x0000008013137836 */ /* 0x000fce0000000000 */
.L_x_5070:
[----:B------:R-:W-:Y:S05]  /*2230*/  BSYNC.RECONVERGENT B6 ;  /* 0x0000000000067941 */ /* 0x000fea0003800200 */
.L_x_5069:
        /* <DEDUP_REMOVED lines=26> */
.L_x_5109:
[----:B------:R-:W2:Y:S02]  /*23e0*/  LDG.E.U8 R2, desc[UR36][R2.64] ;  /* 0x0000002402027981 */ /* 0x000ea4000c1e1100 */
[----:B--2---:R-:W-:-:S04]  /*23f0*/  I2FP.F32.U32 R0, R2 ;  /* 0x0000000200007245 */ /* 0x004fc80000201000 */
[----:B------:R-:W-:-:S04]  /*2400*/  F2FP.F16.F32.PACK_AB R0, RZ, R0 ;  /* 0x00000000ff00723e */ /* 0x000fc800000000ff */
[----:B------:R-:W-:Y:S01]  /*2410*/  PRMT R24, R0, 0x7610, R24 ;  /* 0x0000761000187816 */ /* 0x000fe20000000018 */
[----:B------:R-:W-:Y:S06]  /*2420*/  BRA `(.L_x_5111) ;  /* 0x0000000c00b47947 */ /* 0x000fec0003800000 */
.L_x_5108:
        /* <DEDUP_REMOVED lines=11> */
.L_x_5113:
[----:B------:R-:W2:Y:S02]  /*24e0*/  LDG.E R2, desc[UR36][R2.64] ;  /* 0x0000002402027981 */ /* 0x000ea4000c1e1900 */
[----:B--2---:R-:W-:-:S04]  /*24f0*/  I2FP.F32.S32 R0, R2 ;  /* 0x0000000200007245 */ /* 0x004fc80000201400 */
[----:B------:R-:W-:-:S04]  /*2500*/  F2FP.F16.F32.PACK_AB R0, RZ, R0 ;  /* 0x00000000ff00723e */ /* 0x000fc800000000ff */
[----:B------:R-:W-:Y:S01]  /*2510*/  PRMT R24, R0, 0x7610, R24 ;  /* 0x0000761000187816 */ /* 0x000fe20000000018 */
[----:B------:R-:W-:Y:S06]  /*2520*/  BRA `(.L_x_5111) ;  /* 0x0000000c00747947 */ /* 0x000fec0003800000 */
.L_x_5112:
[----:B------:R-:W2:Y:S02]  /*2530*/  LDG.E.U16 R2, desc[UR36][R2.64] ;  /* 0x0000002402027981 */ /* 0x000ea4000c1e1500 */
[----:B--2---:R-:W0:Y:S02]  /*2540*/  I2F.S16 R0, R2 ;  /* 0x0000000200007306 */ /* 0x004e240000101400 */
[----:B0-----:R-:W-:-:S04]  /*2550*/  F2FP.F16.F32.PACK_AB R0, RZ, R0 ;  /* 0x00000000ff00723e */ /* 0x001fc800000000ff */
[----:B------:R-:W-:Y:S01]  /*2560*/  PRMT R24, R0, 0x7610, R24 ;  /* 0x0000761000187816 */ /* 0x000fe20000000018 */
[----:B------:R-:W-:Y:S06]  /*2570*/  BRA `(.L_x_5111) ;  /* 0x0000000c00607947 */ /* 0x000fec0003800000 */
.L_x_5107:
        /* <DEDUP_REMOVED lines=9> */
.L_x_5115:
[----:B------:R0:W5:Y:S01]  /*2610*/  LDG.E.U16 R24, desc[UR36][R2.64] ;  /* 0x0000002402187981 */ /* 0x000162000c1e1500 */
[----:B------:R-:W-:Y:S05]  /*2620*/  BRA `(.L_x_5111) ;  /* 0x0000000c00347947 */ /* 0x000fea0003800000 */
.L_x_5114:
        /* <DEDUP_REMOVED lines=9> */
.L_x_5117:
[----:B------:R1:W5:Y:S01]  /*26c0*/  LDG.E.U16 R24, desc[UR36][R2.64] ;  /* 0x0000002402187981 */ /* 0x000362000c1e1500 */
[----:B------:R-:W-:Y:S05]  /*26d0*/  BRA `(.L_x_5111) ;  /* 0x0000000c00087947 */ /* 0x000fea0003800000 */
.L_x_5116:
        /* <DEDUP_REMOVED lines=9> */
.L_x_5106:
        /* <DEDUP_REMOVED lines=14> */
.L_x_5120:
        /* <DEDUP_REMOVED lines=9> */
.L_x_5119:
        /* <DEDUP_REMOVED lines=27> */
.L_x_5122:
        /* <DEDUP_REMOVED lines=14> */
.L_x_5121:
[----:B------:R-:W2:Y:S02]  /*2b70*/  LDG.E.U16 R0, desc[UR36][R2.64] ;  /* 0x0000002402007981 */ /* 0x000ea4000c1e1500 */
[----:B--2---:R-:W-:-:S05]  /*2b80*/  IMAD.U32 R0, R0, 0x10000, RZ ;  /* 0x0001000000007824 */ /* 0x004fca00078e00ff */
[----:B------:R-:W-:-:S04]  /*2b90*/  F2FP.F16.F32.PACK_AB R0, RZ, R0 ;  /* 0x00000000ff00723e */ /* 0x000fc800000000ff */
[----:B------:R-:W-:Y:S01]  /*2ba0*/  PRMT R24, R0, 0x7610, R24 ;  /* 0x0000761000187816 */ /* 0x000fe20000000018 */
[----:B------:R-:W-:Y:S06]  /*2bb0*/  BRA `(.L_x_5111) ;  /* 0x0000000400d07947 */ /* 0x000fec0003800000 */
.L_x_5118:
        /* <DEDUP_REMOVED lines=13> */
.L_x_5125:
        /* <DEDUP_REMOVED lines=21> */
.L_x_5129:
[----:B------:R-:W-:Y:S05]  /*2de0*/  BSYNC.RECONVERGENT B1 ;  /* 0x0000000000017941 */ /* 0x000fea0003800200 */
.L_x_5128:
[----:B------:R-:W-:Y:S01]  /*2df0*/  IMAD.SHL.U32 R0, R0, 0x100000, RZ ;  /* 0x0010000000007824 */ /* 0x000fe200078e00ff */
[----:B------:R-:W-:-:S04]  /*2e00*/  LEA R2, R2, 0x3b800000, 0x17 ;  /* 0x3b80000002027811 */ /* 0x000fc800078eb8ff */
[----:B------:R-:W-:-:S07]  /*2e10*/  LOP3.LUT R0, R2, R0, R7, 0xfe, !PT ;  /* 0x0000000002007212 */ /* 0x000fce00078efe07 */
.L_x_5127:
[----:B------:R-:W-:Y:S05]  /*2e20*/  BSYNC.RECONVERGENT B0 ;  /* 0x0000000000007941 */ /* 0x000fea0003800200 */
.L_x_5126:
[----:B------:R-:W-:-:S04]  /*2e30*/  F2FP.F16.F32.PACK_AB R0, RZ, R0 ;  /* 0x00000000ff00723e */ /* 0x000fc800000000ff */
[----:B------:R-:W-:Y:S01]  /*2e40*/  PRMT R24, R0, 0x7610, R24 ;  /* 0x0000761000187816 */ /* 0x000fe20000000018 */
[----:B------:R-:W-:Y:S06]  /*2e50*/  BRA `(.L_x_5111) ;  /* 0x0000000400287947 */ /* 0x000fec0003800000 */
.L_x_5124:
        /* <DEDUP_REMOVED lines=21> */
.L_x_5133:
[----:B------:R-:W-:Y:S05]  /*2fb0*/  BSYNC.RECONVERGENT B1 ;  /* 0x0000000000017941 */ /* 0x000fea0003800200 */
.L_x_5132:
[----:B------:R-:W-:Y:S01]  /*2fc0*/  IMAD.SHL.U32 R0, R0, 0x200000, RZ ;  /* 0x0020000000007824 */ /* 0x000fe200078e00ff */
[----:B------:R-:W-:-:S04]  /*2fd0*/  LEA R2, R2, 0x37800000, 0x17 ;  /* 0x3780000002027811 */ /* 0x000fc800078eb8ff */
[----:B------:R-:W-:-:S07]  /*2fe0*/  LOP3.LUT R0, R2, R0, R7, 0xfe, !PT ;  /* 0x0000000002007212 */ /* 0x000fce00078efe07 */
.L_x_5131:
[----:B------:R-:W-:Y:S05]  /*2ff0*/  BSYNC.RECONVERGENT B0 ;  /* 0x0000000000007941 */ /* 0x000fea0003800200 */
.L_x_5130:
[----:B------:R-:W-:-:S04]  /*3000*/  F2FP.F16.F32.PACK_AB R0, RZ, R0 ;  /* 0x00000000ff00723e */ /* 0x000fc800000000ff */
[----:B------:R-:W-:Y:S01]  /*3010*/  PRMT R24, R0, 0x7610, R24 ;  /* 0x0000761000187816 */ /* 0x000fe20000000018 */
[----:B------:R-:W-:Y:S06]  /*3020*/  BRA `(.L_x_5111) ;  /* 0x0000000000b47947 */ /* 0x000fec0003800000 */
.L_x_5123:
        /* <DEDUP_REMOVED lines=14> */
.L_x_5137:
[----:B------:R-:W-:Y:S05]  /*3110*/  BSYNC.RECONVERGENT B0 ;  /* 0x0000000000007941 */ /* 0x000fea0003800200 */
.L_x_5136:
[----:B------:R-:W-:-:S04]  /*3120*/  F2FP.F16.F32.PACK_AB R0, RZ, R0 ;  /* 0x00000000ff00723e */ /* 0x000fc800000000ff */
[----:B------:R-:W-:Y:S01]  /*3130*/  PRMT R24, R0, 0x7610, R24 ;  /* 0x0000761000187816 */ /* 0x000fe20000000018 */
[----:B------:R-:W-:Y:S06]  /*3140*/  BRA `(.L_x_5111) ;  /* 0x00000000006c7947 */ /* 0x000fec0003800000 */
.L_x_5110:
        /* <DEDUP_REMOVED lines=16> */
.L_x_5138:
[----:B------:R-:W-:Y:S01]  /*3250*/  PRMT R24, RZ, 0x7610, R24 ;  /* 0x00007610ff187816 */ /* 0x000fe20000000018 */
[----:B------:R-:W-:Y:S06]  /*3260*/  BRA `(.L_x_5111) ;  /* 0x0000000000247947 */ /* 0x000fec0003800000 */
.L_x_5135:
[----:B------:R-:W2:Y:S02]  /*3270*/  LDG.E.64 R2, desc[UR36][R2.64] ;  /* 0x0000002402027981 */ /* 0x000ea4000c1e1b00 */
[----:B--2---:R-:W0:Y:S02]  /*3280*/  I2F.U64 R0, R2 ;  /* 0x0000000200007312 */ /* 0x004e240000301000 */
[----:B0-----:R-:W-:-:S04]  /*3290*/  F2FP.F16.F32.PACK_AB R0, RZ, R0 ;  /* 0x00000000ff00723e */ /* 0x001fc800000000ff */
[----:B------:R-:W-:Y:S01]  /*32a0*/  PRMT R24, R0, 0x7610, R24 ;  /* 0x0000761000187816 */ /* 0x000fe20000000018 */
[----:B------:R-:W-:Y:S06]  /*32b0*/  BRA `(.L_x_5111) ;  /* 0x0000000000107947 */ /* 0x000fec0003800000 */
.L_x_5134:
[----:B------:R-:W2:Y:S02]  /*32c0*/  LDG.E R2, desc[UR36][R2.64] ;  /* 0x0000002402027981 */ /* 0x000ea4000c1e1900 */
[----:B--2---:R-:W-:-:S04]  /*32d0*/  I2FP.F32.U32 R0, R2 ;  /* 0x0000000200007245 */ /* 0x004fc80000201000 */
[----:B------:R-:W-:-:S04]  /*32e0*/  F2FP.F16.F32.PACK_AB R0, RZ, R0 ;  /* 0x00000000ff00723e */ /* 0x000fc800000000ff */
[----:B------:R-:W-:-:S07]  /*32f0*/  PRMT R24, R0, 0x7610, R24 ;  /* 0x0000761000187816 */ /* 0x000fce0000000018 */
.L_x_5111:
[----:B------:R-:W-:-:S07]  /*3300*/  VIADD R19, R19, 0x80 ;  /* 0x0000008013137836 */ /* 0x000fce0000000000 */
.L_x_5105:
[----:B------:R-:W-:Y:S05]  /*3310*/  BSYNC.RECONVERGENT B6 ;  /* 0x0000000000067941 */ /* 0x000fea0003800200 */
.L_x_5104:
        /* <DEDUP_REMOVED lines=25> */
.L_x_5144:
[----:B------:R-:W2:Y:S02]  /*34b0*/  LDG.E.U8 R2, desc[UR36][R2.64] ;  /* 0x0000002402027981 */ /* 0x000ea4000c1e1100 */
[----:B--2---:R-:W-:-:S04]  /*34c0*/  I2FP.F32.U32 R0, R2 ;  /* 0x0000000200007245 */ /* 0x004fc80000201000 */
[----:B------:R-:W-:Y:S01]  /*34d0*/  F2FP.F16.F32.PACK_AB R0, RZ, R0 ;  /* 0x00000000ff00723e */ /* 0x000fe200000000ff */
[----:B------:R-:W-:Y:S06]  /*34e0*/  BRA `(.L_x_5140) ;  /* 0x0000000c007c7947 */ /* 0x000fec0003800000 */
.L_x_5143:
        /* <DEDUP_REMOVED lines=10> */
.L_x_5147:
[----:B------:R-:W2:Y:S02]  /*3590*/  LDG.E R2, desc[UR36][R2.64] ;  /* 0x0000002402027981 */ /* 0x000ea4000c1e1900 */
[----:B--2---:R-:W-:-:S04]  /*35a0*/  I2FP.F32.S32 R0, R2 ;  /* 0x0000000200007245 */ /* 0x004fc80000201400 */
[----:B------:R-:W-:Y:S01]  /*35b0*/  F2FP.F16.F32.PACK_AB R0, RZ, R0 ;  /* 0x00000000ff00723e */ /* 0x000fe200000000ff */
[----:B------:R-:W-:Y:S06]  /*35c0*/  BRA `(.L_x_5140) ;  /* 0x0000000c00447947 */ /* 0x000fec0003800000 */
.L_x_5146:
[----:B------:R-:W2:Y:S02]  /*35d0*/  LDG.E.U16 R2, desc[UR36][R2.64] ;  /* 0x0000002402027981 */ /* 0x000ea4000c1e1500 */
[----:B--2---:R-:W0:Y:S02]  /*35e0*/  I2F.S16 R0, R2 ;  /* 0x0000000200007306 */ /* 0x004e240000101400 */
[----:B0-----:R-:W-:Y:S01]  /*35f0*/  F2FP.F16.F32.PACK_AB R0, RZ, R0 ;  /* 0x00000000ff00723e */ /* 0x001fe200000000ff */
[----:B------:R-:W-:Y:S06]  /*3600*/  BRA `(.L_x_5140) ;  /* 0x0000000c00347947 */ /* 0x000fec0003800000 */
.L_x_5142:
        /* <DEDUP_REMOVED lines=9> */
.L_x_5149:
[----:B------:R2:W5:Y:S01]  /*36a0*/  LDG.E.U16 R0, desc[UR36][R2.64] ;  /* 0x0000002402007981 */ /* 0x000562000c1e1500 */
[----:B------:R-:W-:Y:S05]  /*36b0*/  BRA `(.L_x_5140) ;  /* 0x0000000c00087947 */ /* 0x000fea0003800000 */
.L_x_5148:
        /* <DEDUP_REMOVED lines=9> */
.L_x_5151:
[----:B------:R3:W5:Y:S01]  /*3750*/  LDG.E.U16 R0, desc[UR36][R2.64] ;  /* 0x0000002402007981 */ /* 0x000762000c1e1500 */
[----:B------:R-:W-:Y:S05]  /*3760*/  BRA `(.L_x_5140) ;  /* 0x0000000800dc7947 */ /* 0x000fea0003800000 */
.L_x_5150:
        /* <DEDUP_REMOVED lines=8> */
.L_x_5141:
        /* <DEDUP_REMOVED lines=13> */
.L_x_5154:
        /* <DEDUP_REMOVED lines=8> */
.L_x_5153:
        /* <DEDUP_REMOVED lines=27> */
.L_x_5156:
        /* <DEDUP_REMOVED lines=13> */
.L_x_5155:
[----:B------:R-:W2:Y:S02]  /*3bc0*/  LDG.E.U16 R0, desc[UR36][R2.64] ;  /* 0x0000002402007981 */ /* 0x000ea4000c1e1500 */
[----:B--2---:R-:W-:-:S05]  /*3bd0*/  IMAD.U32 R0, R0, 0x10000, RZ ;  /* 0x0001000000007824 */ /* 0x004fca00078e00ff */
[----:B------:R-:W-:Y:S01]  /*3be0*/  F2FP.F16.F32.PACK_AB R0, RZ, R0 ;  /* 0x00000000ff00723e */ /* 0x000fe200000000ff */
[----:B------:R-:W-:Y:S06]  /*3bf0*/  BRA `(.L_x_5140) ;  /* 0x0000000400b87947 */ /* 0x000fec0003800000 */
.L_x_5152:
        /* <DEDUP_REMOVED lines=12> */
.L_x_5159:
        /* <DEDUP_REMOVED lines=21> */
.L_x_5163:
[----:B------:R-:W-:Y:S05]  /*3e10*/  BSYNC.RECONVERGENT B1 ;  /* 0x0000000000017941 */ /* 0x000fea0003800200 */
.L_x_5162:
[----:B------:R-:W-:Y:S01]  /*3e20*/  IMAD.SHL.U32 R0, R0, 0x100000, RZ ;  /* 0x0010000000007824 */ /* 0x000fe200078e00ff */
[----:B------:R-:W-:-:S04]  /*3e30*/  LEA R2, R2, 0x3b800000, 0x17 ;  /* 0x3b80000002027811 */ /* 0x000fc800078eb8ff */
[----:B------:R-:W-:-:S07]  /*3e40*/  LOP3.LUT R0, R2, R0, R7, 0xfe, !PT ;  /* 0x0000000002007212 */ /* 0x000fce00078efe07 */
.L_x_5161:
[----:B------:R-:W-:Y:S05]  /*3e50*/  BSYNC.RECONVERGENT B0 ;  /* 0x0000000000007941 */ /* 0x000fea0003800200 */
.L_x_5160:
[----:B------:R-:W-:Y:S01]  /*3e60*/  F2FP.F16.F32.PACK_AB R0, RZ, R0 ;  /* 0x00000000ff00723e */ /* 0x000fe200000000ff */
[----:B------:R-:W-:Y:S06]  /*3e70*/  BRA `(.L_x_5140) ;  /* 0x0000000400187947 */ /* 0x000fec0003800000 */
.L_x_5158:
        /* <DEDUP_REMOVED lines=21> */
.L_x_5167:
[----:B------:R-:W-:Y:S05]  /*3fd0*/  BSYNC.RECONVERGENT B1 ;  /* 0x0000000000017941 */ /* 0x000fea0003800200 */
.L_x_5166:
[----:B------:R-:W-:Y:S01]  /*3fe0*/  IMAD.SHL.U32 R0, R0, 0x200000, RZ ;  /* 0x0020000000007824 */ /* 0x000fe200078e00ff */
[----:B------:R-:W-:-:S04]  /*3ff0*/  LEA R2, R2, 0x37800000, 0x17 ;  /* 0x3780000002027811 */ /* 0x000fc800078eb8ff */
[----:B------:R-:W-:-:S07]  /*4000*/  LOP3.LUT R0, R2, R0, R7, 0xfe, !PT ;  /* 0x0000000002007212 */ /* 0x000fce00078efe07 */
.L_x_5165:
[----:B------:R-:W-:Y:S05]  /*4010*/  BSYNC.RECONVERGENT B0 ;  /* 0x0000000000007941 */ /* 0x000fea0003800200 */
.L_x_5164:
[----:B------:R-:W-:Y:S01]  /*4020*/  F2FP.F16.F32.PACK_AB R0, RZ, R0 ;  /* 0x00000000ff00723e */ /* 0x000fe200000000ff */
[----:B------:R-:W-:Y:S06]  /*4030*/  BRA `(.L_x_5140) ;  /* 0x0000000000a87947 */ /* 0x000fec0003800000 */
.L_x_5157:
        /* <DEDUP_REMOVED lines=14> */
.L_x_5171:
[----:B------:R-:W-:Y:S05]  /*4120*/  BSYNC.RECONVERGENT B0 ;  /* 0x0000000000007941 */ /* 0x000fea0003800200 */
.L_x_5170:
[----:B------:R-:W-:Y:S01]  /*4130*/  F2FP.F16.F32.PACK_AB R0, RZ, R0 ;  /* 0x00000000ff00723e */ /* 0x000fe200000000ff */
[----:B------:R-:W-:Y:S06]  /*4140*/  BRA `(.L_x_5140) ;  /* 0x0000000000647947 */ /* 0x000fec0003800000 */
.L_x_5145:
        /* <DEDUP_REMOVED lines=16> */
.L_x_5172:
[----:B------:R-:W-:Y:S01]  /*4250*/  PRMT R0, RZ, 0x7610, R0 ;  /* 0x00007610ff007816 */ /* 0x000fe20000000000 */
[----:B------:R-:W-:Y:S06]  /*4260*/  BRA `(.L_x_5140) ;  /* 0x00000000001c7947 */ /* 0x000fec0003800000 */
.L_x_5169:
[----:B------:R-:W2:Y:S02]  /*4270*/  LDG.E.64 R2, desc[UR36][R2.64] ;  /* 0x0000002402027981 */ /* 0x000ea4000c1e1b00 */
[----:B--2---:R-:W0:Y:S02]  /*4280*/  I2F.U64 R0, R2 ;  /* 0x0000000200007312 */ /* 0x004e240000301000 */
[----:B0-----:R-:W-:Y:S01]  /*4290*/  F2FP.F16.F32.PACK_AB R0, RZ, R0 ;  /* 0x00000000ff00723e */ /* 0x001fe200000000ff */
[----:B------:R-:W-:Y:S06]  /*42a0*/  BRA `(.L_x_5140) ;  /* 0x00000000000c7947 */ /* 0x000fec0003800000 */
.L_x_5168:
[----:B------:R-:W2:Y:S02]  /*42b0*/  LDG.E R2, desc[UR36][R2.64] ;  /* 0x0000002402027981 */ /* 0x000ea4000c1e1900 */
[----:B--2---:R-:W-:-:S04]  /*42c0*/  I2FP.F32.U32 R0, R2 ;  /* 0x0000000200007245 */ /* 0x004fc80000201000 */
[----:B------:R-:W-:-:S07]  /*42d0*/  F2FP.F16.F32.PACK_AB R0, RZ, R0 ;  /* 0x00000000ff00723e */ /* 0x000fce00000000ff */
.L_x_5140:
[----:B------:R-:W-:Y:S05]  /*42e0*/  BSYNC.RECONVERGENT B6 ;  /* 0x0000000000067941 */ /* 0x000fea0003800200 */
.L_x_5139:
[----:B------:R-:W-:Y:S01]  /*42f0*/  ISETP.GE.AND P0, PT, R22, R16, PT ;  /* 0x000000101600720c */ /* 0x000fe20003f06270 */
[----:B------:R-:W-:-:S12]  /*4300*/  BSSY.RECONVERGENT B0, `(.L_x_5173) ;  /* 0x000002a000007945 */ /* 0x000fd80003800200 */
[----:B------:R-:W-:Y:S05]  /*4310*/  @P0 BRA `(.L_x_5174) ;  /* 0x0000000000a00947 */ /* 0x000fea0003800000 */
[----:B0123--:R-:W0:Y:S01]  /*4320*/  LDC.64 R2, c[0x0][0x388] ;  /* 0x0000e200ff027b82 */ /* 0x00fe220000000a00 */
        /* <DEDUP_REMOVED lines=37> */
.L_x_5176:
[----:B------:R-:W-:Y:S05]  /*4580*/  BSYNC.RECONVERGENT B1 ;  /* 0x0000000000017941 */ /* 0x000fea0003800200 */
.L_x_5175:
[----:B------:R-:W-:-:S07]  /*4590*/  F2FP.F16.F32.PACK_AB R4, RZ, R5 ;  /* 0x00000005ff04723e */ /* 0x000fce00000000ff */
.L_x_5174:
[----:B------:R-:W-:Y:S05]  /*45a0*/  BSYNC.RECONVERGENT B0 ;  /* 0x0000000000007941 */ /* 0x000fea0003800200 */
.L_x_5173:
[----:B------:R-:W-:Y:S01]  /*45b0*/  VIADD R19, R22, 0x80 ;  /* 0x0000008016137836 */ /* 0x000fe20000000000 */
[----:B------:R-:W-:Y:S04]  /*45c0*/  BSSY.RECONVERGENT B0, `(.L_x_5177) ;  /* 0x000002b000007945 */ /* 0x000fe80003800200 */
[----:B------:R-:W-:-:S13]  /*45d0*/  ISETP.GE.AND P1, PT, R19, R16, PT ;  /* 0x000000101300720c */ /* 0x000fda0003f26270 */
        /* <DEDUP_REMOVED lines=39> */
.L_x_5180:
[----:B------:R-:W-:Y:S05]  /*4850*/  BSYNC.RECONVERGENT B1 ;  /* 0x0000000000017941 */ /* 0x000fea0003800200 */
.L_x_5179:
[----:B------:R-:W-:-:S07]  /*4860*/  F2FP.F16.F32.PACK_AB R25, RZ, R25 ;  /* 0x00000019ff19723e */ /* 0x000fce00000000ff */
.L_x_5178:
[----:B------:R-:W-:Y:S05]  /*4870*/  BSYNC.RECONVERGENT B0 ;  /* 0x0000000000007941 */ /* 0x000fea0003800200 */
.L_x_5177:
[----:B0123--:R-:W-:Y:S01]  /*4880*/  VIADD R3, R22, 0x100 ;  /* 0x0000010016037836 */ /* 0x00ffe20000000000 */
[----:B------:R-:W-:Y:S04]  /*4890*/  BSSY.RECONVERGENT B0, `(.L_x_5181) ;  /* 0x000002b000007945 */ /* 0x000fe80003800200 */
[----:B------:R-:W-:-:S13]  /*48a0*/  ISETP.GE.AND P1, PT, R3, R16, PT ;  /* 0x000000100300720c */ /* 0x000fda0003f26270 */
[----:B------:R-:W-:Y:S05]  /*48b0*/  @P1 BRA `(.L_x_5182) ;  /* 0x0000000000a01947 */ /* 0x000fea0003800000 */
[----:B------:R-:W0:Y:S01]  /*48c0*/  LDC.64 R2, c[0x0][0x388] ;  /* 0x0000e200ff027b82 */ /* 0x000e220000000a00 */
        /* <DEDUP_REMOVED lines=37> */
.L_x_5184:
[----:B------:R-:W-:Y:S05]  /*4b20*/  BSYNC.RECONVERGENT B1 ;  /* 0x0000000000017941 */ /* 0x000fea0003800200 */
.L_x_5183:
[----:B------:R-:W-:-:S07]  /*4b30*/  F2FP.F16.F32.PACK_AB R24, RZ, R5 ;  /* 0x00000005ff18723e */ /* 0x000fce00000000ff */
.L_x_5182:
[----:B------:R-:W-:Y:S05]  /*4b40*/  BSYNC.RECONVERGENT B0 ;  /* 0x0000000000007941 */ /* 0x000fea0003800200 */
.L_x_5181:
[----:B------:R-:W-:Y:S01]  /*4b50*/  VIADD R3, R22, 0x180 ;  /* 0x0000018016037836 */ /* 0x000fe20000000000 */
        /* <DEDUP_REMOVED lines=41> */
.L_x_5188:
[----:B------:R-:W-:Y:S05]  /*4df0*/  BSYNC.RECONVERGENT B1 ;  /* 0x0000000000017941 */ /* 0x000fea0003800200 */
.L_x_5187:
[----:B------:R-:W-:-:S07]  /*4e00*/  F2FP.F16.F32.PACK_AB R23, RZ, R23 ;  /* 0x00000017ff17723e */ /* 0x000fce00000000ff */
.L_x_5186:
[----:B------:R-:W-:Y:S05]  /*4e10*/  BSYNC.RECONVERGENT B0 ;  /* 0x0000000000007941 */ /* 0x000fea0003800200 */
.L_x_5185:
[----:B-----5:R-:W0:Y:S01]  /*4e20*/  LDC.U8 R18, c[0x0][0x3b4] ;  /* 0x0000ed00ff127b82 */ /* 0x020e220000000000 */
[----:B------:R-:W-:Y:S04]  /*4e30*/  BSSY.RECONVERGENT B6, `(.L_x_5189) ;  /* 0x000010e000067945 */ /* 0x000fe80003800200 */
[----:B------:R-:W-:Y:S05]  /*4e40*/  @P0 BRA `(.L_x_5190) ;  /* 0x0000001000300947 */ /* 0x000fea0003800000 */
[----:B------:R-:W1:Y:S01]  /*4e50*/  LDCU UR4, c[0x0][0x3b8] ;  /* 0x00007700ff0477ac */ /* 0x000e620008000800 */
[----:B------:R-:W2:Y:S01]  /*4e60*/  LDC.64 R2, c[0x0][0x398] ;  /* 0x0000e600ff027b82 */ /* 0x000ea20000000a00 */
[----:B------:R-:W-:Y:S01]  /*4e70*/  IMAD R0, R17, 0x200, R22 ;  /* 0x0000020011007824 */ /* 0x000fe200078e0216 */
[----:B0-----:R-:W-:-:S03]  /*4e80*/  PRMT R6, R18, 0x9910, RZ ;  /* 0x0000991012067816 */ /* 0x001fc600000000ff */
[----:B-1----:R-:W-:Y:S02]  /*4e90*/  IMAD R5, R0, UR4, RZ ;  /* 0x0000000400057c24 */ /* 0x002fe4000f8e02ff */
[----:B------:R-:W-:-:S05]  /*4ea0*/  IMAD.MOV.U32 R0, RZ, RZ, R6 ;  /* 0x000000ffff007224 */ /* 0x000fca00078e0006 */
[----:B------:R-:W-:Y:S02]  /*4eb0*/  ISETP.GT.AND P0, PT, R0, 0x9, PT ;  /* 0x000000090000780c */ /* 0x000fe40003f04270 */
[----:B--2---:R-:W-:-:S05]  /*4ec0*/  IADD3 R2, P1, PT, R5, R2, RZ ;  /* 0x0000000205027210 */ /* 0x004fca0007f3e0ff */
        /* <DEDUP_REMOVED lines=11> */
[----:B------:R-:W-:Y:S02]  /*4f80*/  IMAD.MOV.U32 R22, RZ, RZ, R19 ;  /* 0x000000ffff167224 */ /* 0x000fe400078e0013 */
[----:B------:R-:W0:Y:S02]  /*4f90*/  F2I.FTZ.TRUNC.NTZ R5, R4 ;  /* 0x0000000400057305 */ /* 0x000e24000021f100 */
[----:B0-----:R0:W-:Y:S01]  /*4fa0*/  STG.E.U8 desc[UR36][R2.64], R5 ;  /* 0x0000000502007986 */ /* 0x0011e2000c101124 */
[----:B------:R-:W-:Y:S05]  /*4fb0*/  BRA `(.L_x_5190) ;  /* 0x0000000c00d47947 */ /* 0x000fea0003800000 */
.L_x_5194:
[----:B------:R-:W-:Y:S02]  /*4fc0*/  HADD2.F32 R5, -RZ, R4.H0_H0 ;  /* 0x20000004ff057230 */ /* 0x000fe40000004100 */
[----:B------:R-:W-:-:S04]  /*4fd0*/  IMAD.MOV.U32 R22, RZ, RZ, R19 ;  /* 0x000000ffff167224 */ /* 0x000fc800078e0013 */
[----:B------:R-:W0:Y:S02]  /*4fe0*/  F2I.S64.TRUNC R4, R5 ;  /* 0x0000000500047311 */ /* 0x000e24000020d900 */
[----:B0-----:R0:W-:Y:S01]  /*4ff0*/  STG.E.U8 desc[UR36][R2.64], R4 ;  /* 0x0000000402007986 */ /* 0x0011e2000c101124 */
[----:B------:R-:W-:Y:S05]  /*5000*/  BRA `(.L_x_5190) ;  /* 0x0000000c00c07947 */ /* 0x000fea0003800000 */
.L_x_5193:
        /* <DEDUP_REMOVED lines=11> */
.L_x_5197:
[----:B------:R-:W-:Y:S02]  /*50c0*/  HADD2.F32 R4, -RZ, R4.H0_H0 ;  /* 0x20000004ff047230 */ /* 0x000fe40000004100 */
[----:B------:R-:W-:Y:S02]  /*50d0*/  IMAD.MOV.U32 R22, RZ, RZ, R19 ;  /* 0x000000ffff167224 */ /* 0x000fe400078e0013 */
[----:B------:R-:W0:Y:S02]  /*50e0*/  F2I.FTZ.TRUNC.NTZ R5, R4 ;  /* 0x0000000400057305 */ /* 0x000e24000021f100 */
[----:B0-----:R0:W-:Y:S01]  /*50f0*/  STG.E desc[UR36][R2.64], R5 ;  /* 0x0000000502007986 */ /* 0x0011e2000c101924 */
[----:B------:R-:W-:Y:S05]  /*5100*/  BRA `(.L_x_5190) ;  /* 0x0000000c00807947 */ /* 0x000fea0003800000 */
.L_x_5196:
[----:B------:R-:W-:Y:S02]  /*5110*/  HADD2.F32 R4, -RZ, R4.H0_H0 ;  /* 0x20000004ff047230 */ /* 0x000fe40000004100 */
[----:B------:R-:W-:Y:S02]  /*5120*/  IMAD.MOV.U32 R22, RZ, RZ, R19 ;  /* 0x000000ffff167224 */ /* 0x000fe400078e0013 */
[----:B------:R-:W0:Y:S02]  /*5130*/  F2I.FTZ.TRUNC.NTZ R5, R4 ;  /* 0x0000000400057305 */ /* 0x000e24000021f100 */
[----:B0-----:R0:W-:Y:S01]  /*5140*/  STG.E.U16 desc[UR36][R2.64], R5 ;  /* 0x0000000502007986 */ /* 0x0011e2000c101524 */
[----:B------:R-:W-:Y:S05]  /*5150*/  BRA `(.L_x_5190) ;  /* 0x0000000c006c7947 */ /* 0x000fea0003800000 */
.L_x_5192:
        /* <DEDUP_REMOVED lines=10> */
.L_x_5199:
[----:B------:R0:W-:Y:S01]  /*5200*/  STG.E.U16 desc[UR36][R2.64], R4 ;  /* 0x0000000402007986 */ /* 0x0001e2000c101524 */
[----:B------:R-:W-:Y:S01]  /*5210*/  IMAD.MOV.U32 R22, RZ, RZ, R19 ;  /* 0x000000ffff167224 */ /* 0x000fe200078e0013 */
[----:B------:R-:W-:Y:S06]  /*5220*/  BRA `(.L_x_5190) ;  /* 0x0000000c00387947 */ /* 0x000fec0003800000 */
.L_x_5198:
        /* <DEDUP_REMOVED lines=11> */
.L_x_5201:
[----:B------:R-:W-:Y:S02]  /*52e0*/  HADD2.F32 R0, -RZ, R4.H0_H0 ;  /* 0x20000004ff007230 */ /* 0x000fe40000004100 */
[----:B------:R-:W-:-:S03]  /*52f0*/  IMAD.MOV.U32 R22, RZ, RZ, R19 ;  /* 0x000000ffff167224 */ /* 0x000fc600078e0013 */
[----:B------:R-:W-:-:S04]  /*5300*/  F2FP.F16.F32.PACK_AB R0, RZ, R0 ;  /* 0x00000000ff00723e */ /* 0x000fc800000000ff */
[----:B------:R-:W-:-:S05]  /*5310*/  PRMT R0, R0, 0x5410, RZ ;  /* 0x0000541000007816 */ /* 0x000fca00000000ff */
[----:B------:R0:W-:Y:S01]  /*5320*/  STG.E desc[UR36][R2.64], R0 ;  /* 0x0000000002007986 */ /* 0x0001e2000c101924 */
[----:B------:R-:W-:Y:S05]  /*5330*/  BRA `(.L_x_5190) ;  /* 0x0000000800f47947 */ /* 0x000fea0003800000 */
.L_x_5200:
[----:B------:R-:W-:Y:S02]  /*5340*/  HADD2.F32 R4, -RZ, R4.H0_H0 ;  /* 0x20000004ff047230 */ /* 0x000fe40000004100 */
[----:B------:R-:W-:-:S03]  /*5350*/  IMAD.MOV.U32 R22, RZ, RZ, R19 ;  /* 0x000000ffff167224 */ /* 0x000fc600078e0013 */
[----:B------:R-:W-:-:S06]  /*5360*/  FMUL.FTZ R4, R4, 1 ;  /* 0x3f80000004047820 */ /* 0x000fcc0000410000 */
[----:B------:R-:W0:Y:S02]  /*5370*/  F2F.F64.F32 R4, R4 ;  /* 0x0000000400047310 */ /* 0x000e240000201800 */
[----:B0-----:R0:W-:Y:S01]  /*5380*/  STG.E.64 desc[UR36][R2.64], R4 ;  /* 0x0000000402007986 */ /* 0x0011e2000c101b24 */
[----:B------:R-:W-:Y:S05]  /*5390*/  BRA `(.L_x_5190) ;  /* 0x0000000800dc7947 */ /* 0x000fea0003800000 */
.L_x_5191:
        /* <DEDUP_REMOVED lines=14> */
.L_x_5204:
[----:B------:R-:W-:Y:S01]  /*5480*/  HADD2.F32 R4, -RZ, R4.H0_H0 ;  /* 0x20000004ff047230 */ /* 0x000fe20000004100 */
[----:B------:R-:W-:Y:S01]  /*5490*/  CS2R R6, SRZ ;  /* 0x0000000000067805 */ /* 0x000fe2000001ff00 */
[----:B------:R-:W-:-:S03]  /*54a0*/  IMAD.MOV.U32 R22, RZ, RZ, R19 ;  /* 0x000000ffff167224 */ /* 0x000fc600078e0013 */
[----:B------:R-:W-:-:S06]  /*54b0*/  FMUL.FTZ R4, R4, 1 ;  /* 0x3f80000004047820 */ /* 0x000fcc0000410000 */
[----:B------:R-:W0:Y:S02]  /*54c0*/  F2F.F64.F32 R4, R4 ;  /* 0x0000000400047310 */ /* 0x000e240000201800 */
[----:B0-----:R4:W-:Y:S01]  /*54d0*/  STG.E.128 desc[UR36][R2.64], R4 ;  /* 0x0000000402007986 */ /* 0x0019e2000c101d24 */
[----:B------:R-:W-:Y:S05]  /*54e0*/  BRA `(.L_x_5190) ;  /* 0x0000000800887947 */ /* 0x000fea0003800000 */
.L_x_5203:
        /* <DEDUP_REMOVED lines=19> */
.L_x_5208:
[----:B------:R-:W-:Y:S05]  /*5620*/  BSYNC.RECONVERGENT B0 ;  /* 0x0000000000007941 */ /* 0x000fea0003800200 */
.L_x_5207:
[----:B------:R-:W-:Y:S01]  /*5630*/  LOP3.LUT R5, R0, 0x80, R5, 0xf8, !PT ;  /* 0x0000008000057812 */ /* 0x000fe200078ef805 */
[----:B------:R-:W-:-:S04]  /*5640*/  IMAD.MOV.U32 R22, RZ, RZ, R19 ;  /* 0x000000ffff167224 */ /* 0x000fc800078e0013 */
[----:B------:R3:W-:Y:S01]  /*5650*/  STG.E.U8 desc[UR36][R2.64], R5 ;  /* 0x0000000502007986 */ /* 0x0007e2000c101124 */
[----:B------:R-:W-:Y:S05]  /*5660*/  BRA `(.L_x_5190) ;  /* 0x0000000800287947 */ /* 0x000fea0003800000 */
.L_x_5206:
        /* <DEDUP_REMOVED lines=15> */
.L_x_5210:
[----:B------:R-:W-:Y:S05]  /*5760*/  BSYNC.RECONVERGENT B0 ;  /* 0x0000000000007941 */ /* 0x000fea0003800200 */
.L_x_5209:
[----:B------:R-:W-:Y:S01]  /*5770*/  LOP3.LUT R5, R0, 0x80, R5, 0xf8, !PT ;  /* 0x0000008000057812 */ /* 0x000fe200078ef805 */
[----:B------:R-:W-:-:S04]  /*5780*/  IMAD.MOV.U32 R22, RZ, RZ, R19 ;  /* 0x000000ffff167224 */ /* 0x000fc800078e0013 */
[----:B------:R2:W-:Y:S01]  /*5790*/  STG.E.U8 desc[UR36][R2.64], R5 ;  /* 0x0000000502007986 */ /* 0x0005e2000c101124 */
[----:B------:R-:W-:Y:S05]  /*57a0*/  BRA `(.L_x_5190) ;  /* 0x0000000400d87947 */ /* 0x000fea0003800000 */
.L_x_5205:
[----:B------:R-:W-:Y:S02]  /*57b0*/  HADD2.F32 R0, -RZ, R4.H0_H0 ;  /* 0x20000004ff007230 */ /* 0x000fe40000004100 */
[----:B------:R-:W-:-:S03]  /*57c0*/  IMAD.MOV.U32 R22, RZ, RZ, R19 ;  /* 0x000000ffff167224 */ /* 0x000fc600078e0013 */
[----:B------:R-:W-:-:S05]  /*57d0*/  F2FP.BF16.F32.PACK_AB R0, RZ, R0 ;  /* 0x00000000ff00723e */ /* 0x000fca00000010ff */
[----:B------:R1:W-:Y:S01]  /*57e0*/  STG.E.U16 desc[UR36][R2.64], R0 ;  /* 0x0000000002007986 */ /* 0x0003e2000c101524 */
[----:B------:R-:W-:Y:S05]  /*57f0*/  BRA `(.L_x_5190) ;  /* 0x0000000400c47947 */ /* 0x000fea0003800000 */
.L_x_5202:
        /* <DEDUP_REMOVED lines=13> */
.L_x_5213:
        /* <DEDUP_REMOVED lines=13> */
.L_x_5216:
[----:B------:R-:W-:-:S04]  /*59a0*/  SHF.R.U32.HI R0, RZ, 0x14, R5 ;  /* 0x00000014ff007819 */ /* 0x000fc80000011605 */
[----:B------:R-:W-:-:S04]  /*59b0*/  LOP3.LUT R0, R0, 0x1, RZ, 0xc0, !PT ;  /* 0x0000000100007812 */ /* 0x000fc800078ec0ff */
[----:B------:R-:W-:-:S04]  /*59c0*/  IADD3 R0, PT, PT, R5, 0x487ffff, R0 ;  /* 0x0487ffff05007810 */ /* 0x000fc80007ffe000 */
[----:B------:R-:W-:-:S04]  /*59d0*/  SHF.R.U32.HI R0, RZ, 0x14, R0 ;  /* 0x00000014ff007819 */ /* 0x000fc80000011600 */
[----:B------:R-:W-:-:S07]  /*59e0*/  LOP3.LUT R4, R0, 0xff, RZ, 0xc0, !PT ;  /* 0x000000ff00047812 */ /* 0x000fce00078ec0ff */
.L_x_5217:
[----:B------:R-:W-:-:S04]  /*59f0*/  SHF.R.U32.HI R5, RZ, 0x18, R5 ;  /* 0x00000018ff057819 */ /* 0x000fc80000011605 */
[----:B------:R-:W-:-:S04]  /*5a00*/  LOP3.LUT R4, R4, 0x80, R5, 0xf8, !PT ;  /* 0x0000008004047812 */ /* 0x000fc800078ef805 */
[----:B------:R-:W-:-:S07]  /*5a10*/  PRMT R0, R4, 0x7610, R0 ;  /* 0x0000761004007816 */ /* 0x000fce0000000000 */
.L_x_5215:
[----:B------:R-:W-:Y:S05]  /*5a20*/  BSYNC.RECONVERGENT B0 ;  /* 0x0000000000007941 */ /* 0x000fea0003800200 */
.L_x_5214:
[----:B------:R0:W-:Y:S01]  /*5a30*/  STG.E.U8 desc[UR36][R2.64], R0 ;  /* 0x0000000002007986 */ /* 0x0001e2000c101124 */
[----:B------:R-:W-:Y:S01]  /*5a40*/  IMAD.MOV.U32 R22, RZ, RZ, R19 ;  /* 0x000000ffff167224 */ /* 0x000fe200078e0013 */
[----:B------:R-:W-:Y:S06]  /*5a50*/  BRA `(.L_x_5190) ;  /* 0x00000004002c7947 */ /* 0x000fec0003800000 */
.L_x_5212:
        /* <DEDUP_REMOVED lines=13> */
.L_x_5220:
[----:B------:R-:W-:-:S04]  /*5b30*/  SHF.R.U32.HI R0, RZ, 0x15, R5 ;  /* 0x00000015ff007819 */ /* 0x000fc80000011605 */
[----:B------:R-:W-:-:S04]  /*5b40*/  LOP3.LUT R0, R0, 0x1, RZ, 0xc0, !PT ;  /* 0x0000000100007812 */ /* 0x000fc800078ec0ff */
[----:B------:R-:W-:-:S04]  /*5b50*/  IADD3 R0, PT, PT, R5, 0x88fffff, R0 ;  /* 0x088fffff05007810 */ /* 0x000fc80007ffe000 */
[----:B------:R-:W-:-:S04]  /*5b60*/  SHF.R.U32.HI R0, RZ, 0x15, R0 ;  /* 0x00000015ff007819 */ /* 0x000fc80000011600 */
[----:B------:R-:W-:-:S07]  /*5b70*/  LOP3.LUT R4, R0, 0xff, RZ, 0xc0, !PT ;  /* 0x000000ff00047812 */ /* 0x000fce00078ec0ff */
.L_x_5221:
[----:B------:R-:W-:-:S04]  /*5b80*/  SHF.R.U32.HI R5, RZ, 0x18, R5 ;  /* 0x00000018ff057819 */ /* 0x000fc80000011605 */
[----:B------:R-:W-:-:S04]  /*5b90*/  LOP3.LUT R4, R4, 0x80, R5, 0xf8, !PT ;  /* 0x0000008004047812 */ /* 0x000fc800078ef805 */
[----:B------:R-:W-:-:S07]  /*5ba0*/  PRMT R0, R4, 0x7610, R0 ;  /* 0x0000761004007816 */ /* 0x000fce0000000000 */
.L_x_5219:
[----:B------:R-:W-:Y:S05]  /*5bb0*/  BSYNC.RECONVERGENT B0 ;  /* 0x0000000000007941 */ /* 0x000fea0003800200 */
.L_x_5218:
[----:B------:R0:W-:Y:S01]  /*5bc0*/  STG.E.U8 desc[UR36][R2.64], R0 ;  /* 0x0000000002007986 */ /* 0x0001e2000c101124 */
[----:B------:R-:W-:Y:S01]  /*5bd0*/  IMAD.MOV.U32 R22, RZ, RZ, R19 ;  /* 0x000000ffff167224 */ /* 0x000fe200078e0013 */
[----:B------:R-:W-:Y:S06]  /*5be0*/  BRA `(.L_x_5190) ;  /* 0x0000000000c87947 */ /* 0x000fec0003800000 */
.L_x_5211:
[----:B------:R-:W-:-:S13]  /*5bf0*/  ISETP.NE.AND P0, PT, R0, 0x1c, PT ;  /* 0x0000001c0000780c */ /* 0x000fda0003f05270 */
[----:B------:R-:W-:Y:S05]  /*5c00*/  @!P0 BRA `(.L_x_5222) ;  /* 0x0000000000b08947 */ /* 0x000fea0003800000 */
[----:B------:R-:W-:-:S13]  /*5c10*/  ISETP.NE.AND P0, PT, R0, 0x1d, PT ;  /* 0x0000001d0000780c */ /* 0x000fda0003f05270 */
[----:B------:R-:W-:Y:S05]  /*5c20*/  @!P0 BRA `(.L_x_5223) ;  /* 0x0000000000948947 */ /* 0x000fea0003800000 */
[----:B------:R-:W-:-:S13]  /*5c30*/  ISETP.NE.AND P0, PT, R0, 0x2c, PT ;  /* 0x0000002c0000780c */ /* 0x000fda0003f05270 */
[----:B------:R-:W-:Y:S05]  /*5c40*/  @!P0 BRA `(.L_x_5224) ;  /* 0x0000000000488947 */ /* 0x000fea0003800000 */
.L_x_5195:
        /* <DEDUP_REMOVED lines=16> */
.L_x_5225:
[----:B------:R-:W-:Y:S01]  /*5d50*/  IMAD.MOV.U32 R22, RZ, RZ, R19 ;  /* 0x000000ffff167224 */ /* 0x000fe200078e0013 */
[----:B------:R-:W-:Y:S06]  /*5d60*/  BRA `(.L_x_5190) ;  /* 0x0000000000687947 */ /* 0x000fec0003800000 */
.L_x_5224:
        /* <DEDUP_REMOVED lines=17> */
.L_x_5223:
[----:B------:R-:W-:Y:S02]  /*5e80*/  HADD2.F32 R4, -RZ, R4.H0_H0 ;  /* 0x20000004ff047230 */ /* 0x000fe40000004100 */
[----:B------:R-:W-:-:S04]  /*5e90*/  IMAD.MOV.U32 R22, RZ, RZ, R19 ;  /* 0x000000ffff167224 */ /* 0x000fc800078e0013 */
[----:B------:R-:W0:Y:S02]  /*5ea0*/  F2I.U64.TRUNC R4, R4 ;  /* 0x0000000400047311 */ /* 0x000e24000020d800 */
[----:B0-----:R0:W-:Y:S01]  /*5eb0*/  STG.E.64 desc[UR36][R2.64], R4 ;  /* 0x0000000402007986 */ /* 0x0011e2000c101b24 */
[----:B------:R-:W-:Y:S05]  /*5ec0*/  BRA `(.L_x_5190) ;  /* 0x0000000000107947 */ /* 0x000fea0003800000 */
.L_x_5222:
[----:B------:R-:W-:Y:S02]  /*5ed0*/  HADD2.F32 R4, -RZ, R4.H0_H0 ;  /* 0x20000004ff047230 */ /* 0x000fe40000004100 */
[----:B------:R-:W-:Y:S02]  /*5ee0*/  IMAD.MOV.U32 R22, RZ, RZ, R19 ;  /* 0x000000ffff167224 */ /* 0x000fe400078e0013 */
[----:B------:R-:W0:Y:S02]  /*5ef0*/  F2I.FTZ.U32.TRUNC.NTZ R5, R4 ;  /* 0x0000000400057305 */ /* 0x000e24000021f000 */
[----:B0-----:R0:W-:Y:S03]  /*5f00*/  STG.E desc[UR36][R2.64], R5 ;  /* 0x0000000502007986 */ /* 0x0011e6000c101924 */
.L_x_5190:
[----:B------:R-:W-:Y:S05]  /*5f10*/  BSYNC.RECONVERGENT B6 ;  /* 0x0000000000067941 */ /* 0x000fea0003800200 */
.L_x_5189:
[----:B------:R-:W-:Y:S01]  /*5f20*/  ISETP.GE.AND P0, PT, R22, R16, PT ;  /* 0x000000101600720c */ /* 0x000fe20003f06270 */
[----:B------:R-:W-:-:S12]  /*5f30*/  BSSY.RECONVERGENT B6, `(.L_x_5226) ;  /* 0x00001f0000067945 */ /* 0x000fd80003800200 */
        /* <DEDUP_REMOVED lines=21> */
[----:B0-----:R0:W-:Y:S01]  /*6090*/  STG.E.U8 desc[UR36][R2.64], R25 ;  /* 0x0000001902007986 */ /* 0x0011e2000c101124 */
[----:B------:R-:W-:Y:S05]  /*60a0*/  BRA `(.L_x_5233) ;  /* 0x0000000c007c7947 */ /* 0x000fea0003800000 */
.L_x_5231:
[----:B------:R-:W-:-:S06]  /*60b0*/  HADD2.F32 R5, -RZ, R25.H0_H0 ;  /* 0x20000019ff057230 */ /* 0x000fcc0000004100 */
[----:B------:R-:W0:Y:S02]  /*60c0*/  F2I.S64.TRUNC R4, R5 ;  /* 0x0000000500047311 */ /* 0x000e24000020d900 */
[----:B0-----:R0:W-:Y:S01]  /*60d0*/  STG.E.U8 desc[UR36][R2.64], R4 ;  /* 0x0000000402007986 */ /* 0x0011e2000c101124 */
[----:B------:R-:W-:Y:S05]  /*60e0*/  BRA `(.L_x_5233) ;  /* 0x0000000c006c7947 */ /* 0x000fea0003800000 */
.L_x_5230:
        /* <DEDUP_REMOVED lines=10> */
.L_x_5235:
[----:B------:R-:W-:-:S06]  /*6190*/  HADD2.F32 R25, -RZ, R25.H0_H0 ;  /* 0x20000019ff197230 */ /* 0x000fcc0000004100 */
[----:B------:R-:W0:Y:S02]  /*61a0*/  F2I.FTZ.TRUNC.NTZ R25, R25 ;  /* 0x0000001900197305 */ /* 0x000e24000021f100 */
[----:B0-----:R0:W-:Y:S01]  /*61b0*/  STG.E desc[UR36][R2.64], R25 ;  /* 0x0000001902007986 */ /* 0x0011e2000c101924 */
[----:B------:R-:W-:Y:S05]  /*61c0*/  BRA `(.L_x_5233) ;  /* 0x0000000c00347947 */ /* 0x000fea0003800000 */
.L_x_5234:
[----:B------:R-:W-:-:S06]  /*61d0*/  HADD2.F32 R25, -RZ, R25.H0_H0 ;  /* 0x20000019ff197230 */ /* 0x000fcc0000004100 */
[----:B------:R-:W0:Y:S02]  /*61e0*/  F2I.FTZ.TRUNC.NTZ R25, R25 ;  /* 0x0000001900197305 */ /* 0x000e24000021f100 */
[----:B0-----:R0:W-:Y:S01]  /*61f0*/  STG.E.U16 desc[UR36][R2.64], R25 ;  /* 0x0000001902007986 */ /* 0x0011e2000c101524 */
[----:B------:R-:W-:Y:S05]  /*6200*/  BRA `(.L_x_5233) ;  /* 0x0000000c00247947 */ /* 0x000fea0003800000 */
.L_x_5229:
        /* <DEDUP_REMOVED lines=9> */
.L_x_5237:
[----:B------:R0:W-:Y:S01]  /*62a0*/  STG.E.U16 desc[UR36][R2.64], R25 ;  /* 0x0000001902007986 */ /* 0x0001e2000c101524 */
[----:B------:R-:W-:Y:S05]  /*62b0*/  BRA `(.L_x_5233) ;  /* 0x0000000800f87947 */ /* 0x000fea0003800000 */
.L_x_5236:
        /* <DEDUP_REMOVED lines=10> */
.L_x_5239:
[----:B------:R-:W-:-:S05]  /*6360*/  HADD2.F32 R0, -RZ, R25.H0_H0 ;  /* 0x20000019ff007230 */ /* 0x000fca0000004100 */
[----:B------:R-:W-:-:S04]  /*6370*/  F2FP.F16.F32.PACK_AB R0, RZ, R0 ;  /* 0x00000000ff00723e */ /* 0x000fc800000000ff */
[----:B------:R-:W-:-:S05]  /*6380*/  PRMT R0, R0, 0x5410, RZ ;  /* 0x0000541000007816 */ /* 0x000fca00000000ff */
[----:B------:R0:W-:Y:S01]  /*6390*/  STG.E desc[UR36][R2.64], R0 ;  /* 0x0000000002007986 */ /* 0x0001e2000c101924 */
[----:B------:R-:W-:Y:S05]  /*63a0*/  BRA `(.L_x_5233) ;  /* 0x0000000800bc7947 */ /* 0x000fea0003800000 */
.L_x_5238:
[----:B------:R-:W-:-:S05]  /*63b0*/  HADD2.F32 R4, -RZ, R25.H0_H0 ;  /* 0x20000019ff047230 */ /* 0x000fca0000004100 */
[----:B------:R-:W-:-:S06]  /*63c0*/  FMUL.FTZ R4, R4, 1 ;  /* 0x3f80000004047820 */ /* 0x000fcc0000410000 */
[----:B------:R-:W0:Y:S02]  /*63d0*/  F2F.F64.F32 R4, R4 ;  /* 0x0000000400047310 */ /* 0x000e240000201800 */
[----:B0-----:R0:W-:Y:S01]  /*63e0*/  STG.E.64 desc[UR36][R2.64], R4 ;  /* 0x0000000402007986 */ /* 0x0011e2000c101b24 */
[----:B------:R-:W-:Y:S05]  /*63f0*/  BRA `(.L_x_5233) ;  /* 0x0000000800a87947 */ /* 0x000fea0003800000 */
.L_x_5228:
        /* <DEDUP_REMOVED lines=14> */
.L_x_5243:
        /* <DEDUP_REMOVED lines=18> */
.L_x_5246:
[----:B------:R-:W-:-:S04]  /*6600*/  SHF.R.U32.HI R5, RZ, 0x18, R5 ;  /* 0x00000018ff057819 */ /* 0x000fc80000011605 */
[----:B------:R-:W-:-:S07]  /*6610*/  LOP3.LUT R0, R0, 0x80, R5, 0xf8, !PT ;  /* 0x0000008000007812 */ /* 0x000fce00078ef805 */
.L_x_5245:
[----:B------:R-:W-:Y:S05]  /*6620*/  BSYNC.RECONVERGENT B0 ;  /* 0x0000000000007941 */ /* 0x000fea0003800200 */
.L_x_5244:
[----:B------:R0:W-:Y:S01]  /*6630*/  STG.E.U8 desc[UR36][R2.64], R0 ;  /* 0x0000000002007986 */ /* 0x0001e2000c101124 */
[----:B------:R-:W-:Y:S05]  /*6640*/  BRA `(.L_x_5233) ;  /* 0x0000000800147947 */ /* 0x000fea0003800000 */
.L_x_5242:
        /* <DEDUP_REMOVED lines=18> */
.L_x_5249:
[----:B------:R-:W-:-:S04]  /*6770*/  SHF.R.U32.HI R5, RZ, 0x18, R5 ;  /* 0x00000018ff057819 */ /* 0x000fc80000011605 */
[----:B------:R-:W-:-:S07]  /*6780*/  LOP3.LUT R0, R0, 0x80, R5, 0xf8, !PT ;  /* 0x0000008000007812 */ /* 0x000fce00078ef805 */
.L_x_5248:
[----:B------:R-:W-:Y:S05]  /*6790*/  BSYNC.RECONVERGENT B0 ;  /* 0x0000000000007941 */ /* 0x000fea0003800200 */
.L_x_5247:
[----:B------:R0:W-:Y:S01]  /*67a0*/  STG.E.U8 desc[UR36][R2.64], R0 ;  /* 0x0000000002007986 */ /* 0x0001e2000c101124 */
[----:B------:R-:W-:Y:S05]  /*67b0*/  BRA `(.L_x_5233) ;  /* 0x0000000400b87947 */ /* 0x000fea0003800000 */
.L_x_5241:
        /* <DEDUP_REMOVED lines=22> */
.L_x_5251:
[----:B------:R-:W-:-:S06]  /*6920*/  HADD2.F32 R4, -RZ, R25.H0_H0 ;  /* 0x20000019ff047230 */ /* 0x000fcc0000004100 */
[----:B------:R-:W0:Y:S02]  /*6930*/  F2I.U64.TRUNC R4, R4 ;  /* 0x0000000400047311 */ /* 0x000e24000020d800 */
[----:B0-----:R0:W-:Y:S01]  /*6940*/  STG.E.64 desc[UR36][R2.64], R4 ;  /* 0x0000000402007986 */ /* 0x0011e2000c101b24 */
[----:B------:R-:W-:Y:S05]  /*6950*/  BRA `(.L_x_5233) ;  /* 0x0000000400507947 */ /* 0x000fea0003800000 */
.L_x_5250:
[----:B------:R-:W-:-:S06]  /*6960*/  HADD2.F32 R25, -RZ, R25.H0_H0 ;  /* 0x20000019ff197230 */ /* 0x000fcc0000004100 */
[----:B------:R-:W0:Y:S02]  /*6970*/  F2I.FTZ.U32.TRUNC.NTZ R25, R25 ;  /* 0x0000001900197305 */ /* 0x000e24000021f000 */
[----:B0-----:R0:W-:Y:S01]  /*6980*/  STG.E desc[UR36][R2.64], R25 ;  /* 0x0000001902007986 */ /* 0x0011e2000c101924 */
[----:B------:R-:W-:Y:S05]  /*6990*/  BRA `(.L_x_5233) ;  /* 0x0000000400407947 */ /* 0x000fea0003800000 */
.L_x_5240:
        /* <DEDUP_REMOVED lines=11> */
.L_x_5253:
[----:B------:R-:W-:Y:S01]  /*6a50*/  HADD2.F32 R25, -RZ, R25.H0_H0 ;  /* 0x20000019ff197230 */ /* 0x000fe20000004100 */
[----:B------:R-:W-:-:S04]  /*6a60*/  CS2R R6, SRZ ;  /* 0x0000000000067805 */ /* 0x000fc8000001ff00 */
[----:B------:R-:W-:-:S06]  /*6a70*/  FMUL.FTZ R4, R25, 1 ;  /* 0x3f80000019047820 */ /* 0x000fcc0000410000 */
[----:B------:R-:W0:Y:S02]  /*6a80*/  F2F.F64.F32 R4, R4 ;  /* 0x0000000400047310 */ /* 0x000e240000201800 */
[----:B0-----:R0:W-:Y:S01]  /*6a90*/  STG.E.128 desc[UR36][R2.64], R4 ;  /* 0x0000000402007986 */ /* 0x0011e2000c101d24 */
[----:B------:R-:W-:Y:S05]  /*6aa0*/  BRA `(.L_x_5233) ;  /* 0x0000000000fc7947 */ /* 0x000fea0003800000 */
.L_x_5252:
[----:B------:R-:W-:-:S13]  /*6ab0*/  ISETP.NE.AND P0, PT, R0, 0xf, PT ;  /* 0x0000000f0000780c */ /* 0x000fda0003f05270 */
[----:B------:R-:W-:Y:S05]  /*6ac0*/  @!P0 BRA `(.L_x_5254) ;  /* 0x0000000000e88947 */ /* 0x000fea0003800000 */
[----:B------:R-:W-:-:S13]  /*6ad0*/  ISETP.NE.AND P0, PT, R0, 0x17, PT ;  /* 0x000000170000780c */ /* 0x000fda0003f05270 */
[----:B------:R-:W-:Y:S05]  /*6ae0*/  @!P0 BRA `(.L_x_5255) ;  /* 0x0000000000908947 */ /* 0x000fea0003800000 */
[----:B------:R-:W-:-:S13]  /*6af0*/  ISETP.NE.AND P0, PT, R0, 0x18, PT ;  /* 0x000000180000780c */ /* 0x000fda0003f05270 */
[----:B------:R-:W-:Y:S05]  /*6b00*/  @!P0 BRA `(.L_x_5256) ;  /* 0x0000000000448947 */ /* 0x000fea0003800000 */
.L_x_5232:
        /* <DEDUP_REMOVED lines=16> */
.L_x_5257:
[----:B------:R-:W-:Y:S05]  /*6c10*/  BRA `(.L_x_5233) ;  /* 0x0000000000a07947 */ /* 0x000fea0003800000 */
.L_x_5256:
        /* <DEDUP_REMOVED lines=13> */
.L_x_5259:
[----:B------:R-:W-:Y:S05]  /*6cf0*/  BSYNC.RECONVERGENT B0 ;  /* 0x0000000000007941 */ /* 0x000fea0003800200 */
.L_x_5258:
[----:B------:R-:W-:-:S05]  /*6d00*/  LOP3.LUT R5, R0, 0x80, R5, 0xf8, !PT ;  /* 0x0000008000057812 */ /* 0x000fca00078ef805 */
[----:B------:R3:W-:Y:S01]  /*6d10*/  STG.E.U8 desc[UR36][R2.64], R5 ;  /* 0x0000000502007986 */ /* 0x0007e2000c101124 */
[----:B------:R-:W-:Y:S05]  /*6d20*/  BRA `(.L_x_5233) ;  /* 0x00000000005c7947 */ /* 0x000fea0003800000 */
.L_x_5255:
        /* <DEDUP_REMOVED lines=12> */
.L_x_5261:
[----:B------:R-:W-:Y:S01]  /*6df0*/  IMAD.MOV.U32 R0, RZ, RZ, 0x7f ;  /* 0x0000007fff007424 */ /* 0x000fe200078e00ff */
[----:B------:R-:W-:-:S04]  /*6e00*/  ISETP.GT.U32.AND P0, PT, R4, 0x7f800000, PT ;  /* 0x7f8000000400780c */ /* 0x000fc80003f04070 */
[----:B------:R-:W-:-:S09]  /*6e10*/  SEL R0, R0, 0x7c, P0 ;  /* 0x0000007c00007807 */ /* 0x000fd20000000000 */
.L_x_5262:
[----:B------:R-:W-:Y:S05]  /*6e20*/  BSYNC.RECONVERGENT B0 ;  /* 0x0000000000007941 */ /* 0x000fea0003800200 */
.L_x_5260:
[----:B------:R-:W-:-:S04]  /*6e30*/  SHF.R.U32.HI R5, RZ, 0x18, R5 ;  /* 0x00000018ff057819 */ /* 0x000fc80000011605 */
[----:B------:R-:W-:-:S05]  /*6e40*/  LOP3.LUT R5, R0, 0x80, R5, 0xf8, !PT ;  /* 0x0000008000057812 */ /* 0x000fca00078ef805 */
[----:B------:R2:W-:Y:S01]  /*6e50*/  STG.E.U8 desc[UR36][R2.64], R5 ;  /* 0x0000000502007986 */ /* 0x0005e2000c101124 */
[----:B------:R-:W-:Y:S05]  /*6e60*/  BRA `(.L_x_5233) ;  /* 0x00000000000c7947 */ /* 0x000fea0003800000 */
.L_x_5254:
[----:B------:R-:W-:-:S05]  /*6e70*/  HADD2.F32 R0, -RZ, R25.H0_H0 ;  /* 0x20000019ff007230 */ /* 0x000fca0000004100 */
[----:B------:R-:W-:-:S05]  /*6e80*/  F2FP.BF16.F32.PACK_AB R0, RZ, R0 ;  /* 0x00000000ff00723e */ /* 0x000fca00000010ff */
[----:B------:R4:W-:Y:S02]  /*6e90*/  STG.E.U16 desc[UR36][R2.64], R0 ;  /* 0x0000000002007986 */ /* 0x0009e4000c101524 */
.L_x_5233:
        /* <DEDUP_REMOVED lines=25> */
.L_x_5266:
[----:B------:R-:W-:-:S06]  /*7030*/  HADD2.F32 R5, -RZ, R24.H0_H0 ;  /* 0x20000018ff057230 */ /* 0x000fcc0000004100 */
[----:B------:R-:W0:Y:S02]  /*7040*/  F2I.S64.TRUNC R4, R5 ;  /* 0x0000000500047311 */ /* 0x000e24000020d900 */
[----:B0-----:R4:W-:Y:S01]  /*7050*/  STG.E.U8 desc[UR36][R2.64], R4 ;  /* 0x0000000402007986 */ /* 0x0019e2000c101124 */
[----:B------:R-:W-:Y:S05]  /*7060*/  BRA `(.L_x_5268) ;  /* 0x0000000c006c7947 */ /* 0x000fea0003800000 */
.L_x_5265:
        /* <DEDUP_REMOVED lines=10> */
.L_x_5270:
[----:B------:R-:W-:-:S04]  /*7110*/  HADD2.F32 R24, -RZ, R24.H0_H0 ;  /* 0x20000018ff187230 */ /* 0x000fc80000004100 */
[----:B------:R-:W0:Y:S02]  /*7120*/  F2I.FTZ.TRUNC.NTZ R5, R24 ;  /* 0x0000001800057305 */ /* 0x000e24000021f100 */
[----:B0-----:R2:W-:Y:S01]  /*7130*/  STG.E desc[UR36][R2.64], R5 ;  /* 0x0000000502007986 */ /* 0x0015e2000c101924 */
[----:B------:R-:W-:Y:S05]  /*7140*/  BRA `(.L_x_5268) ;  /* 0x0000000c00347947 */ /* 0x000fea0003800000 */
.L_x_5269:
[----:B------:R-:W-:-:S04]  /*7150*/  HADD2.F32 R24, -RZ, R24.H0_H0 ;  /* 0x20000018ff187230 */ /* 0x000fc80000004100 */
[----:B------:R-:W0:Y:S02]  /*7160*/  F2I.FTZ.TRUNC.NTZ R5, R24 ;  /* 0x0000001800057305 */ /* 0x000e24000021f100 */
[----:B0-----:R0:W-:Y:S01]  /*7170*/  STG.E.U16 desc[UR36][R2.64], R5 ;  /* 0x0000000502007986 */ /* 0x0011e2000c101524 */
[----:B------:R-:W-:Y:S05]  /*7180*/  BRA `(.L_x_5268) ;  /* 0x0000000c00247947 */ /* 0x000fea0003800000 */
.L_x_5264:
        /* <DEDUP_REMOVED lines=9> */
.L_x_5272:
[----:B------:R0:W-:Y:S01]  /*7220*/  STG.E.U16 desc[UR36][R2.64], R24 ;  /* 0x0000001802007986 */ /* 0x0001e2000c101524 */
[----:B------:R-:W-:Y:S05]  /*7230*/  BRA `(.L_x_5268) ;  /* 0x0000000800f87947 */ /* 0x000fea0003800000 */
.L_x_5271:
        /* <DEDUP_REMOVED lines=10> */
.L_x_5274:
[----:B------:R-:W-:-:S05]  /*72e0*/  HADD2.F32 R0, -RZ, R24.H0_H0 ;  /* 0x20000018ff007230 */ /* 0x000fca0000004100 */
[----:B------:R-:W-:-:S04]  /*72f0*/  F2FP.F16.F32.PACK_AB R0, RZ, R0 ;  /* 0x00000000ff00723e */ /* 0x000fc800000000ff */
[----:B------:R-:W-:-:S05]  /*7300*/  PRMT R0, R0, 0x5410, RZ ;  /* 0x0000541000007816 */ /* 0x000fca00000000ff */
[----:B------:R0:W-:Y:S01]  /*7310*/  STG.E desc[UR36][R2.64], R0 ;  /* 0x0000000002007986 */ /* 0x0001e2000c101924 */
[----:B------:R-:W-:Y:S05]  /*7320*/  BRA `(.L_x_5268) ;  /* 0x0000000800bc7947 */ /* 0x000fea0003800000 */
.L_x_5273:
[----:B------:R-:W-:-:S05]  /*7330*/  HADD2.F32 R4, -RZ, R24.H0_H0 ;  /* 0x20000018ff047230 */ /* 0x000fca0000004100 */
[----:B------:R-:W-:-:S06]  /*7340*/  FMUL.FTZ R4, R4, 1 ;  /* 0x3f80000004047820 */ /* 0x000fcc0000410000 */
[----:B------:R-:W0:Y:S02]  /*7350*/  F2F.F64.F32 R4, R4 ;  /* 0x0000000400047310 */ /* 0x000e240000201800 */
[----:B0-----:R0:W-:Y:S01]  /*7360*/  STG.E.64 desc[UR36][R2.64], R4 ;  /* 0x0000000402007986 */ /* 0x0011e2000c101b24 */
[----:B------:R-:W-:Y:S05]  /*7370*/  BRA `(.L_x_5268) ;  /* 0x0000000800a87947 */ /* 0x000fea0003800000 */
.L_x_5263:
        /* <DEDUP_REMOVED lines=14> */
.L_x_5278:
        /* <DEDUP_REMOVED lines=18> */
.L_x_5281:
[----:B------:R-:W-:-:S04]  /*7580*/  SHF.R.U32.HI R5, RZ, 0x18, R5 ;  /* 0x00000018ff057819 */ /* 0x000fc80000011605 */
[----:B------:R-:W-:-:S07]  /*7590*/  LOP3.LUT R0, R0, 0x80, R5, 0xf8, !PT ;  /* 0x0000008000007812 */ /* 0x000fce00078ef805 */
.L_x_5280:
[----:B------:R-:W-:Y:S05]  /*75a0*/  BSYNC.RECONVERGENT B0 ;  /* 0x0000000000007941 */ /* 0x000fea0003800200 */
.L_x_5279:
[----:B------:R0:W-:Y:S01]  /*75b0*/  STG.E.U8 desc[UR36][R2.64], R0 ;  /* 0x0000000002007986 */ /* 0x0001e2000c101124 */
[----:B------:R-:W-:Y:S05]  /*75c0*/  BRA `(.L_x_5268) ;  /* 0x0000000800147947 */ /* 0x000fea0003800000 */
.L_x_5277:
        /* <DEDUP_REMOVED lines=18> */
.L_x_5284:
[----:B------:R-:W-:-:S04]  /*76f0*/  SHF.R.U32.HI R5, RZ, 0x18, R5 ;  /* 0x00000018ff057819 */ /* 0x000fc80000011605 */
[----:B------:R-:W-:-:S07]  /*7700*/  LOP3.LUT R0, R0, 0x80, R5, 0xf8, !PT ;  /* 0x0000008000007812 */ /* 0x000fce00078ef805 */
.L_x_5283:
[----:B------:R-:W-:Y:S05]  /*7710*/  BSYNC.RECONVERGENT B0 ;  /* 0x0000000000007941 */ /* 0x000fea0003800200 */
.L_x_5282:
[----:B------:R0:W-:Y:S01]  /*7720*/  STG.E.U8 desc[UR36][R2.64], R0 ;  /* 0x0000000002007986 */ /* 0x0001e2000c101124 */
[----:B------:R-:W-:Y:S05]  /*7730*/  BRA `(.L_x_5268) ;  /* 0x0000000400b87947 */ /* 0x000fea0003800000 */
.L_x_5276:
        /* <DEDUP_REMOVED lines=22> */
.L_x_5286:
[----:B------:R-:W-:-:S06]  /*78a0*/  HADD2.F32 R4, -RZ, R24.H0_H0 ;  /* 0x20000018ff047230 */ /* 0x000fcc0000004100 */
[----:B------:R-:W0:Y:S02]  /*78b0*/  F2I.U64.TRUNC R4, R4 ;  /* 0x0000000400047311 */ /* 0x000e24000020d800 */
[----:B0-----:R0:W-:Y:S01]  /*78c0*/  STG.E.64 desc[UR36][R2.64], R4 ;  /* 0x0000000402007986 */ /* 0x0011e2000c101b24 */
[----:B------:R-:W-:Y:S05]  /*78d0*/  BRA `(.L_x_5268) ;  /* 0x0000000400507947 */ /* 0x000fea0003800000 */
.L_x_5285:
[----:B------:R-:W-:-:S04]  /*78e0*/  HADD2.F32 R24, -RZ, R24.H0_H0 ;  /* 0x20000018ff187230 */ /* 0x000fc80000004100 */
[----:B------:R-:W0:Y:S02]  /*78f0*/  F2I.FTZ.U32.TRUNC.NTZ R5, R24 ;  /* 0x0000001800057305 */ /* 0x000e24000021f000 */
[----:B0-----:R0:W-:Y:S01]  /*7900*/  STG.E desc[UR36][R2.64], R5 ;  /* 0x0000000502007986 */ /* 0x0011e2000c101924 */
[----:B------:R-:W-:Y:S05]  /*7910*/  BRA `(.L_x_5268) ;  /* 0x0000000400407947 */ /* 0x000fea0003800000 */
.L_x_5275:
        /* <DEDUP_REMOVED lines=11> */
.L_x_5288:
[----:B------:R-:W-:Y:S01]  /*79d0*/  HADD2.F32 R24, -RZ, R24.H0_H0 ;  /* 0x20000018ff187230 */ /* 0x000fe20000004100 */
[----:B------:R-:W-:-:S04]  /*79e0*/  CS2R R6, SRZ ;  /* 0x0000000000067805 */ /* 0x000fc8000001ff00 */
[----:B------:R-:W-:-:S06]  /*79f0*/  FMUL.FTZ R4, R24, 1 ;  /* 0x3f80000018047820 */ /* 0x000fcc0000410000 */
[----:B------:R-:W0:Y:S02]  /*7a00*/  F2F.F64.F32 R4, R4 ;  /* 0x0000000400047310 */ /* 0x000e240000201800 */
[----:B0-----:R0:W-:Y:S01]  /*7a10*/  STG.E.128 desc[UR36][R2.64], R4 ;  /* 0x0000000402007986 */ /* 0x0011e2000c101d24 */
[----:B------:R-:W-:Y:S05]  /*7a20*/  BRA `(.L_x_5268) ;  /* 0x0000000000fc7947 */ /* 0x000fea0003800000 */
.L_x_5287:
[----:B------:R-:W-:-:S13]  /*7a30*/  ISETP.NE.AND P0, PT, R0, 0xf, PT ;  /* 0x0000000f0000780c */ /* 0x000fda0003f05270 */
[----:B------:R-:W-:Y:S05]  /*7a40*/  @!P0 BRA `(.L_x_5289) ;  /* 0x0000000000e88947 */ /* 0x000fea0003800000 */
[----:B------:R-:W-:-:S13]  /*7a50*/  ISETP.NE.AND P0, PT, R0, 0x17, PT ;  /* 0x000000170000780c */ /* 0x000fda0003f05270 */
[----:B------:R-:W-:Y:S05]  /*7a60*/  @!P0 BRA `(.L_x_5290) ;  /* 0x0000000000908947 */ /* 0x000fea0003800000 */
[----:B------:R-:W-:-:S13]  /*7a70*/  ISETP.NE.AND P0, PT, R0, 0x18, PT ;  /* 0x000000180000780c */ /* 0x000fda0003f05270 */
[----:B------:R-:W-:Y:S05]  /*7a80*/  @!P0 BRA `(.L_x_5291) ;  /* 0x0000000000448947 */ /* 0x000fea0003800000 */
.L_x_5267:
        /* <DEDUP_REMOVED lines=16> */
.L_x_5292:
[----:B------:R-:W-:Y:S05]  /*7b90*/  BRA `(.L_x_5268) ;  /* 0x0000000000a07947 */ /* 0x000fea0003800000 */
.L_x_5291:
        /* <DEDUP_REMOVED lines=13> */
.L_x_5294:
[----:B------:R-:W-:Y:S05]  /*7c70*/  BSYNC.RECONVERGENT B0 ;  /* 0x0000000000007941 */ /* 0x000fea0003800200 */
.L_x_5293:
[----:B------:R-:W-:-:S05]  /*7c80*/  LOP3.LUT R5, R0, 0x80, R5, 0xf8, !PT ;  /* 0x0000008000057812 */ /* 0x000fca00078ef805 */
[----:B------:R0:W-:Y:S01]  /*7c90*/  STG.E.U8 desc[UR36][R2.64], R5 ;  /* 0x0000000502007986 */ /* 0x0001e2000c101124 */
[----:B------:R-:W-:Y:S05]  /*7ca0*/  BRA `(.L_x_5268) ;  /* 0x00000000005c7947 */ /* 0x000fea0003800000 */
.L_x_5290:
        /* <DEDUP_REMOVED lines=12> */
.L_x_5296:
[----:B------:R-:W-:Y:S01]  /*7d70*/  IMAD.MOV.U32 R0, RZ, RZ, 0x7f ;  /* 0x0000007fff007424 */ /* 0x000fe200078e00ff */
[----:B------:R-:W-:-:S04]  /*7d80*/  ISETP.GT.U32.AND P0, PT, R4, 0x7f800000, PT ;  /* 0x7f8000000400780c */ /* 0x000fc80003f04070 */
[----:B------:R-:W-:-:S09]  /*7d90*/  SEL R0, R0, 0x7c, P0 ;  /* 0x0000007c00007807 */ /* 0x000fd20000000000 */
.L_x_5297:
[----:B------:R-:W-:Y:S05]  /*7da0*/  BSYNC.RECONVERGENT B0 ;  /* 0x0000000000007941 */ /* 0x000fea0003800200 */
.L_x_5295:
[----:B------:R-:W-:-:S04]  /*7db0*/  SHF.R.U32.HI R5, RZ, 0x18, R5 ;  /* 0x00000018ff057819 */ /* 0x000fc80000011605 */
[----:B------:R-:W-:-:S05]  /*7dc0*/  LOP3.LUT R5, R0, 0x80, R5, 0xf8, !PT ;  /* 0x0000008000057812 */ /* 0x000fca00078ef805 */
[----:B------:R0:W-:Y:S01]  /*7dd0*/  STG.E.U8 desc[UR36][R2.64], R5 ;  /* 0x0000000502007986 */ /* 0x0001e2000c101124 */
[----:B------:R-:W-:Y:S05]  /*7de0*/  BRA `(.L_x_5268) ;  /* 0x00000000000c7947 */ /* 0x000fea0003800000 */
.L_x_5289:
[----:B------:R-:W-:-:S05]  /*7df0*/  HADD2.F32 R0, -RZ, R24.H0_H0 ;  /* 0x20000018ff007230 */ /* 0x000fca0000004100 */
[----:B------:R-:W-:-:S05]  /*7e00*/  F2FP.BF16.F32.PACK_AB R0, RZ, R0 ;  /* 0x00000000ff00723e */ /* 0x000fca00000010ff */
[----:B------:R0:W-:Y:S02]  /*7e10*/  STG.E.U16 desc[UR36][R2.64], R0 ;  /* 0x0000000002007986 */ /* 0x0001e4000c101524 */
.L_x_5268:
[----:B------:R-:W-:-:S07]  /*7e20*/  VIADD R22, R22, 0x80 ;  /* 0x0000008016167836 */ /* 0x000fce0000000000 */
.L_x_5227:
[----:B------:R-:W-:Y:S05]  /*7e30*/  BSYNC.RECONVERGENT B6 ;  /* 0x0000000000067941 */ /* 0x000fea0003800200 */
.L_x_5226:
        /* <DEDUP_REMOVED lines=23> */
.L_x_5301:
[----:B------:R-:W-:-:S06]  /*7fb0*/  HADD2.F32 R5, -RZ, R23.H0_H0 ;  /* 0x20000017ff057230 */ /* 0x000fcc0000004100 */
[----:B------:R-:W0:Y:S02]  /*7fc0*/  F2I.S64.TRUNC R4, R5 ;  /* 0x0000000500047311 */ /* 0x000e24000020d900 */
[----:B0-----:R-:W-:Y:S01]  /*7fd0*/  STG.E.U8 desc[UR36][R2.64], R4 ;  /* 0x0000000402007986 */ /* 0x001fe2000c101124 */
[----:B------:R-:W-:Y:S05]  /*7fe0*/  EXIT ;  /* 0x000000000000794d */ /* 0x000fea0003800000 */
.L_x_5300:
        /* <DEDUP_REMOVED lines=10> */
.L_x_5304:
[----:B------:R-:W-:-:S06]  /*8090*/  HADD2.F32 R23, -RZ, R23.H0_H0 ;  /* 0x20000017ff177230 */ /* 0x000fcc0000004100 */
[----:B------:R-:W0:Y:S02]  /*80a0*/  F2I.FTZ.TRUNC.NTZ R23, R23 ;  /* 0x0000001700177305 */ /* 0x000e24000021f100 */
[----:B0-----:R-:W-:Y:S01]  /*80b0*/  STG.E desc[UR36][R2.64], R23 ;  /* 0x0000001702007986 */ /* 0x001fe2000c101924 */
[----:B------:R-:W-:Y:S05]  /*80c0*/  EXIT ;  /* 0x000000000000794d */ /* 0x000fea0003800000 */
.L_x_5303:
[----:B------:R-:W-:-:S06]  /*80d0*/  HADD2.F32 R23, -RZ, R23.H0_H0 ;  /* 0x20000017ff177230 */ /* 0x000fcc0000004100 */
[----:B------:R-:W0:Y:S02]  /*80e0*/  F2I.FTZ.TRUNC.NTZ R23, R23 ;  /* 0x0000001700177305 */ /* 0x000e24000021f100 */
[----:B0-----:R-:W-:Y:S01]  /*80f0*/  STG.E.U16 desc[UR36][R2.64], R23 ;  /* 0x0000001702007986 */ /* 0x001fe2000c101524 */
[----:B------:R-:W-:Y:S05]  /*8100*/  EXIT ;  /* 0x000000000000794d */ /* 0x000fea0003800000 */
.L_x_5299:
        /* <DEDUP_REMOVED lines=9> */
.L_x_5306:
[----:B------:R-:W-:Y:S01]  /*81a0*/  STG.E.U16 desc[UR36][R2.64], R23 ;  /* 0x0000001702007986 */ /* 0x000fe2000c101524 */
[----:B------:R-:W-:Y:S05]  /*81b0*/  EXIT ;  /* 0x000000000000794d */ /* 0x000fea0003800000 */
.L_x_5305:
        /* <DEDUP_REMOVED lines=10> */
.L_x_5308:
[----:B------:R-:W-:-:S05]  /*8260*/  HADD2.F32 R0, -RZ, R23.H0_H0 ;  /* 0x20000017ff007230 */ /* 0x000fca0000004100 */
[----:B------:R-:W-:-:S04]  /*8270*/  F2FP.F16.F32.PACK_AB R0, RZ, R0 ;  /* 0x00000000ff00723e */ /* 0x000fc800000000ff */
[----:B------:R-:W-:-:S05]  /*8280*/  PRMT R0, R0, 0x5410, RZ ;  /* 0x0000541000007816 */ /* 0x000fca00000000ff */
[----:B------:R-:W-:Y:S01]  /*8290*/  STG.E desc[UR36][R2.64], R0 ;  /* 0x0000000002007986 */ /* 0x000fe2000c101924 */
[----:B------:R-:W-:Y:S05]  /*82a0*/  EXIT ;  /* 0x000000000000794d */ /* 0x000fea0003800000 */
.L_x_5307:
[----:B------:R-:W-:-:S05]  /*82b0*/  HADD2.F32 R4, -RZ, R23.H0_H0 ;  /* 0x20000017ff047230 */ /* 0x000fca0000004100 */
[----:B------:R-:W-:-:S06]  /*82c0*/  FMUL.FTZ R4, R4, 1 ;  /* 0x3f80000004047820 */ /* 0x000fcc0000410000 */
[----:B------:R-:W0:Y:S02]  /*82d0*/  F2F.F64.F32 R4, R4 ;  /* 0x0000000400047310 */ /* 0x000e240000201800 */
[----:B0-----:R-:W-:Y:S01]  /*82e0*/  STG.E.64 desc[UR36][R2.64], R4 ;  /* 0x0000000402007986 */ /* 0x001fe2000c101b24 */
[----:B------:R-:W-:Y:S05]  /*82f0*/  EXIT ;  /* 0x000000000000794d */ /* 0x000fea0003800000 */
.L_x_5298:
        /* <DEDUP_REMOVED lines=14> */
.L_x_5312:
        /* <DEDUP_REMOVED lines=18> */
.L_x_5315:
[----:B------:R-:W-:-:S04]  /*8500*/  SHF.R.U32.HI R5, RZ, 0x18, R5 ;  /* 0x00000018ff057819 */ /* 0x000fc80000011605 */
[----:B------:R-:W-:-:S07]  /*8510*/  LOP3.LUT R0, R0, 0x80, R5, 0xf8, !PT ;  /* 0x0000008000007812 */ /* 0x000fce00078ef805 */
.L_x_5314:
[----:B------:R-:W-:Y:S05]  /*8520*/  BSYNC.RECONVERGENT B0 ;  /* 0x0000000000007941 */ /* 0x000fea0003800200 */
.L_x_5313:
[----:B------:R-:W-:Y:S01]  /*8530*/  STG.E.U8 desc[UR36][R2.64], R0 ;  /* 0x0000000002007986 */ /* 0x000fe2000c101124 */
[----:B------:R-:W-:Y:S05]  /*8540*/  EXIT ;  /* 0x000000000000794d */ /* 0x000fea0003800000 */
.L_x_5311:
        /* <DEDUP_REMOVED lines=18> */
.L_x_5318:
[----:B------:R-:W-:-:S04]  /*8670*/  SHF.R.U32.HI R5, RZ, 0x18, R5 ;  /* 0x00000018ff057819 */ /* 0x000fc80000011605 */
[----:B------:R-:W-:-:S07]  /*8680*/  LOP3.LUT R0, R0, 0x80, R5, 0xf8, !PT ;  /* 0x0000008000007812 */ /* 0x000fce00078ef805 */
.L_x_5317:
[----:B------:R-:W-:Y:S05]  /*8690*/  BSYNC.RECONVERGENT B0 ;  /* 0x0000000000007941 */ /* 0x000fea0003800200 */
.L_x_5316:
[----:B------:R-:W-:Y:S01]  /*86a0*/  STG.E.U8 desc[UR36][R2.64], R0 ;  /* 0x0000000002007986 */ /* 0x000fe2000c101124 */
[----:B------:R-:W-:Y:S05]  /*86b0*/  EXIT ;  /* 0x000000000000794d */ /* 0x000fea0003800000 */
.L_x_5310:
        /* <DEDUP_REMOVED lines=22> */
.L_x_5320:
[----:B------:R-:W-:-:S06]  /*8820*/  HADD2.F32 R4, -RZ, R23.H0_H0 ;  /* 0x20000017ff047230 */ /* 0x000fcc0000004100 */
[----:B------:R-:W0:Y:S02]  /*8830*/  F2I.U64.TRUNC R4, R4 ;  /* 0x0000000400047311 */ /* 0x000e24000020d800 */
[----:B0-----:R-:W-:Y:S01]  /*8840*/  STG.E.64 desc[UR36][R2.64], R4 ;  /* 0x0000000402007986 */ /* 0x001fe2000c101b24 */
[----:B------:R-:W-:Y:S05]  /*8850*/  EXIT ;  /* 0x000000000000794d */ /* 0x000fea0003800000 */
.L_x_5319:
[----:B------:R-:W-:-:S06]  /*8860*/  HADD2.F32 R23, -RZ, R23.H0_H0 ;  /* 0x20000017ff177230 */ /* 0x000fcc0000004100 */
[----:B------:R-:W0:Y:S02]  /*8870*/  F2I.FTZ.U32.TRUNC.NTZ R23, R23 ;  /* 0x0000001700177305 */ /* 0x000e24000021f000 */
[----:B0-----:R-:W-:Y:S01]  /*8880*/  STG.E desc[UR36][R2.64], R23 ;  /* 0x0000001702007986 */ /* 0x001fe2000c101924 */
[----:B------:R-:W-:Y:S05]  /*8890*/  EXIT ;  /* 0x000000000000794d */ /* 0x000fea0003800000 */
.L_x_5309:
        /* <DEDUP_REMOVED lines=11> */
.L_x_5322:
[----:B------:R-:W-:Y:S01]  /*8950*/  HADD2.F32 R23, -RZ, R23.H0_H0 ;  /* 0x20000017ff177230 */ /* 0x000fe20000004100 */
[----:B------:R-:W-:-:S04]  /*8960*/  CS2R R6, SRZ ;  /* 0x0000000000067805 */ /* 0x000fc8000001ff00 */
[----:B------:R-:W-:-:S06]  /*8970*/  FMUL.FTZ R4, R23, 1 ;  /* 0x3f80000017047820 */ /* 0x000fcc0000410000 */
[----:B------:R-:W0:Y:S02]  /*8980*/  F2F.F64.F32 R4, R4 ;  /* 0x0000000400047310 */ /* 0x000e240000201800 */
[----:B0-----:R-:W-:Y:S01]  /*8990*/  STG.E.128 desc[UR36][R2.64], R4 ;  /* 0x0000000402007986 */ /* 0x001fe2000c101d24 */
[----:B------:R-:W-:Y:S05]  /*89a0*/  EXIT ;  /* 0x000000000000794d */ /* 0x000fea0003800000 */
.L_x_5321:
[----:B------:R-:W-:-:S13]  /*89b0*/  ISETP.NE.AND P0, PT, R0, 0xf, PT ;  /* 0x0000000f0000780c */ /* 0x000fda0003f05270 */
[----:B------:R-:W-:Y:S05]  /*89c0*/  @!P0 BRA `(.L_x_5323) ;  /* 0x0000000000e88947 */ /* 0x000fea0003800000 */
[----:B------:R-:W-:-:S13]  /*89d0*/  ISETP.NE.AND P0, PT, R0, 0x17, PT ;  /* 0x000000170000780c */ /* 0x000fda0003f05270 */
[----:B------:R-:W-:Y:S05]  /*89e0*/  @!P0 BRA `(.L_x_5324) ;  /* 0x0000000000908947 */ /* 0x000fea0003800000 */
[----:B------:R-:W-:-:S13]  /*89f0*/  ISETP.NE.AND P0, PT, R0, 0x18, PT ;  /* 0x000000180000780c */ /* 0x000fda0003f05270 */
[----:B------:R-:W-:Y:S05]  /*8a00*/  @!P0 BRA `(.L_x_5325) ;  /* 0x0000000000448947 */ /* 0x000fea0003800000 */
.L_x_5302:
        /* <DEDUP_REMOVED lines=16> */
.L_x_5326:
[----:B------:R-:W-:Y:S05]  /*8b10*/  EXIT ;  /* 0x000000000000794d */ /* 0x000fea0003800000 */
.L_x_5325:
        /* <DEDUP_REMOVED lines=13> */
.L_x_5328:
[----:B------:R-:W-:Y:S05]  /*8bf0*/  BSYNC.RECONVERGENT B0 ;  /* 0x0000000000007941 */ /* 0x000fea0003800200 */
.L_x_5327:
[----:B------:R-:W-:-:S05]  /*8c00*/  LOP3.LUT R5, R0, 0x80, R5, 0xf8, !PT ;  /* 0x0000008000057812 */ /* 0x000fca00078ef805 */
[----:B------:R-:W-:Y:S01]  /*8c10*/  STG.E.U8 desc[UR36][R2.64], R5 ;  /* 0x0000000502007986 */ /* 0x000fe2000c101124 */
[----:B------:R-:W-:Y:S05]  /*8c20*/  EXIT ;  /* 0x000000000000794d */ /* 0x000fea0003800000 */
.L_x_5324:
        /* <DEDUP_REMOVED lines=12> */
.L_x_5330:
[----:B------:R-:W-:Y:S01]  /*8cf0*/  IMAD.MOV.U32 R0, RZ, RZ, 0x7f ;  /* 0x0000007fff007424 */ /* 0x000fe200078e00ff */
[----:B------:R-:W-:-:S04]  /*8d00*/  ISETP.GT.U32.AND P0, PT, R4, 0x7f800000, PT ;  /* 0x7f8000000400780c */ /* 0x000fc80003f04070 */
[----:B------:R-:W-:-:S09]  /*8d10*/  SEL R0, R0, 0x7c, P0 ;  /* 0x0000007c00007807 */ /* 0x000fd20000000000 */
.L_x_5331:
[----:B------:R-:W-:Y:S05]  /*8d20*/  BSYNC.RECONVERGENT B0 ;  /* 0x0000000000007941 */ /* 0x000fea0003800200 */
.L_x_5329:
[----:B------:R-:W-:-:S04]  /*8d30*/  SHF.R.U32.HI R5, RZ, 0x18, R5 ;  /* 0x00000018ff057819 */ /* 0x000fc80000011605 */
[----:B------:R-:W-:-:S05]  /*8d40*/  LOP3.LUT R5, R0, 0x80, R5, 0xf8, !PT ;  /* 0x0000008000057812 */ /* 0x000fca00078ef805 */
[----:B------:R-:W-:Y:S01]  /*8d50*/  STG.E.U8 desc[UR36][R2.64], R5 ;  /* 0x0000000502007986 */ /* 0x000fe2000c101124 */
[----:B------:R-:W-:Y:S05]  /*8d60*/  EXIT ;  /* 0x000000000000794d */ /* 0x000fea0003800000 */
.L_x_5323:
[----:B------:R-:W-:-:S05]  /*8d70*/  HADD2.F32 R0, -RZ, R23.H0_H0 ;  /* 0x20000017ff007230 */ /* 0x000fca0000004100 */
[----:B------:R-:W-:-:S05]  /*8d80*/  F2FP.BF16.F32.PACK_AB R0, RZ, R0 ;  /* 0x00000000ff00723e */ /* 0x000fca00000010ff */
[----:B------:R-:W-:Y:S01]  /*8d90*/  STG.E.U16 desc[UR36][R2.64], R0 ;  /* 0x0000000002007986 */ /* 0x000fe2000c101524 */
[----:B------:R-:W-:Y:S05]  /*8da0*/  EXIT ;  /* 0x000000000000794d */ /* 0x000fea0003800000 */
.L_x_5332:
        /* <DEDUP_REMOVED lines=13> */
.L_x_7591:


//--------------------- .text._ZN2at6native18elementwise_kernelILi128ELi4EZNS0_22gpu_kernel_impl_nocastIZZZNS0_65_GLOBAL__N__cd49fe81_27_ActivationSoftplusKernel_cu_9e10b42f_310015softplus_kernelERNS_18TensorIteratorBaseERKN3c106ScalarES9_ENKUlvE_clEvENKUlvE1_clEvEUlNS6_4HalfEE_EEvS5_RKT_EUliE_EEviT1_ --------------------------
	.section	.text._ZN2at6native18elementwise_kernelILi128ELi4EZNS0_22gpu_kernel_impl_nocastIZZZNS0_65_GLOBAL__N__cd49fe81_27_ActivationSoftplusKernel_cu_9e10b42f_310015softplus_kernelERNS_18TensorIteratorBaseERKN3c106ScalarES9_ENKUlvE_clEvENKUlvE1_clEvEUlNS6_4HalfEE_EEvS5_RKT_EUliE_EEviT1_,"ax",@progbits
	.align	128
        .global         _ZN2at6native18elementwise_kernelILi128ELi4EZNS0_22gpu_kernel_impl_nocastIZZZNS0_65_GLOBAL__N__cd49fe81_27_ActivationSoftplusKernel_cu_9e10b42f_310015softplus_kernelERNS_18TensorIteratorBaseERKN3c106ScalarES9_ENKUlvE_clEvENKUlvE1_clEvEUlNS6_4HalfEE_EEvS5_RKT_EUliE_EEviT1_
        .type           _ZN2at6native18elementwise_kernelILi128ELi4EZNS0_22gpu_kernel_impl_nocastIZZZNS0_65_GLOBAL__N__cd49fe81_27_ActivationSoftplusKernel_cu_9e10b42f_310015softplus_kernelERNS_18TensorIteratorBaseERKN3c106ScalarES9_ENKUlvE_clEvENKUlvE1_clEvEUlNS6_4HalfEE_EEvS5_RKT_EUliE_EEviT1_,@function
        .size           _ZN2at6native18elementwise_kernelILi128ELi4EZNS0_22gpu_kernel_impl_nocastIZZZNS0_65_GLOBAL__N__cd49fe81_27_ActivationSoftplusKernel_cu_9e10b42f_310015softplus_kernelERNS_18TensorIteratorBaseERKN3c106ScalarES9_ENKUlvE_clEvENKUlvE1_clEvEUlNS6_4HalfEE_EEvS5_RKT_EUliE_EEviT1_,(.L_x_7592 - _ZN2at6native18elementwise_kernelILi128ELi4EZNS0_22gpu_kernel_impl_nocastIZZZNS0_65_GLOBAL__N__cd49fe81_27_ActivationSoftplusKernel_cu_9e10b42f_310015softplus_kernelERNS_18TensorIteratorBaseERKN3c106ScalarES9_ENKUlvE_clEvENKUlvE1_clEvEUlNS6_4HalfEE_EEvS5_RKT_EUliE_EEviT1_)
        .other          _ZN2at6native18elementwise_kernelILi128ELi4EZNS0_22gpu_kernel_impl_nocastIZZZNS0_65_GLOBAL__N__cd49fe81_27_ActivationSoftplusKernel_cu_9e10b42f_310015softplus_kernelERNS_18TensorIteratorBaseERKN3c106ScalarES9_ENKUlvE_clEvENKUlvE1_clEvEUlNS6_4HalfEE_EEvS5_RKT_EUliE_EEviT1_,@"STO_CUDA_ENTRY STV_DEFAULT"
_ZN2at6native18elementwise_kernelILi128ELi4EZNS0_22gpu_kernel_impl_nocastIZZZNS0_65_GLOBAL__N__cd49fe81_27_ActivationSoftplusKernel_cu_9e10b42f_310015softplus_kernelERNS_18TensorIteratorBaseERKN3c106ScalarES9_ENKUlvE_clEvENKUlvE1_clEvEUlNS6_4HalfEE_EEvS5_RKT_EUliE_EEviT1_:
.text._ZN2at6native18elementwise_kernelILi128ELi4EZNS0_22gpu_kernel_impl_nocastIZZZNS0_65_GLOBAL__N__cd49fe81_27_ActivationSoftplusKernel_cu_9e10b42f_310015softplus_kernelERNS_18TensorIteratorBaseERKN3c106ScalarES9_ENKUlvE_clEvENKUlvE1_clEvEUlNS6_4HalfEE_EEvS5_RKT_EUliE_EEviT1_:
        /* <DEDUP_REMOVED lines=18> */
[----:B--2---:R-:W-:-:S05]  /*0120*/  HADD2.F32 R2, -RZ, R6.H0_H0 ;  /* 0x20000006ff027230 */ /* 0x004fca0000004100 */
        /* <DEDUP_REMOVED lines=35> */
.L_x_5337:
[----:B------:R-:W-:Y:S02]  /*0360*/  F2FP.F16.F32.PACK_AB R2, RZ, R2 ;  /* 0x00000002ff02723e */ /* 0x000fe400000000ff */
        /* <DEDUP_REMOVED lines=45> */
.L_x_5339:
[----:B------:R-:W-:Y:S02]  /*0640*/  F2FP.F16.F32.PACK_AB R2, RZ, R2 ;  /* 0x00000002ff02723e */ /* 0x000fe400000000ff */
[----:B------:R-:W-:-:S03]  /*0650*/  IADD3 R3, PT, PT, R3, 0x80, RZ ;  /* 0x0000008003037810 */ /* 0x000fc60007ffe0ff */
[----:B------:R0:W-:Y:S04]  /*0660*/  STG.E.U16 desc[UR6][R4.64], R2 ;  /* 0x0000000204007986 */ /* 0x0001e8000c101506 */
.L_x_5336:
[----:B------:R-:W-:-:S13]  /*0670*/  ISETP.GE.AND P0, PT, R3, UR4, PT ;  /* 0x0000000403007c0c */ /* 0x000fda000bf06270 */
[----:B------:R-:W-:Y:S05]  /*0680*/  @P0 BREAK.RELIABLE B1 ;  /* 0x0000000000010942 */ /* 0x000fea0003800100 */
[----:B------:R-:W-:Y:S05]  /*0690*/  @P0 BRA `(.L_x_5338) ;  /* 0x0000000000b00947 */ /* 0x000fea0003800000 */
[----:B------:R-:W-:Y:S05]  /*06a0*/  BSYNC.RELIABLE B1 ;  /* 0x0000000000017941 */ /* 0x000fea0003800100 */
.L_x_5335:
[----:B------:R-:W1:Y:S01]  /*06b0*/  LDC.64 R6, c[0x0][0x588] ;  /* 0x00016200ff067b82 */ /* 0x000e620000000a00 */
[----:B------:R-:W2:Y:S01]  /*06c0*/  LDCU.64 UR8, c[0x0][0x590] ;  /* 0x0000b200ff0877ac */ /* 0x000ea20008000a00 */
[----:B-1----:R-:W3:Y:S06]  /*06d0*/  LDG.E.U16 R6, desc[UR6][R6.64] ;  /* 0x0000000606067981 */ /* 0x002eec000c1e1500 */
[----:B0-----:R-:W0:Y:S01]  /*06e0*/  LDC.64 R4, c[0x0][0x580] ;  /* 0x00016000ff047b82 */ /* 0x001e220000000a00 */
[----:B---3--:R-:W-:-:S05]  /*06f0*/  HADD2.F32 R2, -RZ, R6.H0_H0 ;  /* 0x20000006ff027230 */ /* 0x008fca0000004100 */
        /* <DEDUP_REMOVED lines=35> */
.L_x_5340:
[----:B------:R-:W-:Y:S02]  /*0930*/  F2FP.F16.F32.PACK_AB R2, RZ, R2 ;  /* 0x00000002ff02723e */ /* 0x000fe400000000ff */
[----:B------:R-:W-:-:S03]  /*0940*/  IADD3 R3, PT, PT, R3, 0x80, RZ ;  /* 0x0000008003037810 */ /* 0x000fc60007ffe0ff */
[----:B------:R1:W-:Y:S04]  /*0950*/  STG.E.U16 desc[UR6][R4.64], R2 ;  /* 0x0000000204007986 */ /* 0x0003e8000c101506 */
.L_x_5338:
[----:B------:R-:W-:Y:S05]  /*0960*/  BSYNC.RECONVERGENT B0 ;  /* 0x0000000000007941 */ /* 0x000fea0003800200 */
.L_x_5334:
[----:B------:R-:W-:Y:S05]  /*0970*/  WARPSYNC.ALL ;  /* 0x0000000000007948 */ /* 0x000fea0003800000 */
[----:B------:R-:W-:-:S13]  /*0980*/  ISETP.GE.AND P0, PT, R3, UR4, PT ;  /* 0x0000000403007c0c */ /* 0x000fda000bf06270 */
[----:B------:R-:W-:Y:S05]  /*0990*/  @P0 EXIT ;  /* 0x000000000000094d */ /* 0x000fea0003800000 */
[----:B01----:R-:W0:Y:S01]  /*09a0*/  LDC.64 R4, c[0x0][0x588] ;  /* 0x00016200ff047b82 */ /* 0x003e220000000a00 */
        /* <DEDUP_REMOVED lines=39> */
.L_x_5341:
[----:B------:R-:W-:-:S05]  /*0c20*/  F2FP.F16.F32.PACK_AB R6, RZ, R6 ;  /* 0x00000006ff06723e */ /* 0x000fca00000000ff */
[----:B------:R-:W-:Y:S01]  /*0c30*/  STG.E.U16 desc[UR6][R2.64], R6 ;  /* 0x0000000602007986 */ /* 0x000fe2000c101506 */
[----:B------:R-:W-:Y:S05]  /*0c40*/  EXIT ;  /* 0x000000000000794d */ /* 0x000fea0003800000 */
.L_x_5333:
        /* <DEDUP_REMOVED lines=306> */
.L_x_5345:
[----:B------:R-:W0:Y:S01]  /*1f70*/  LDCU.64 UR8, c[0x0][0x588] ;  /* 0x0000b100ff0877ac */ /* 0x000e220008000a00 */
[----:B------:R-:W1:Y:S01]  /*1f80*/  LDC.64 R6, c[0x0][0x590] ;  /* 0x00016400ff067b82 */ /* 0x000e620000000a00 */
[----:B0-----:R-:W-:-:S04]  /*1f90*/  IADD3 R8, P0, PT, R4, UR8, RZ ;  /* 0x0000000804087c10 */ /* 0x001fc8000ff1e0ff */
[----:B------:R-:W-:-:S05]  /*1fa0*/  IADD3.X R9, PT, PT, RZ, UR9, RZ, P0, !PT ;  /* 0x00000009ff097c10 */ /* 0x000fca00087fe4ff */
[----:B------:R-:W2:Y:S01]  /*1fb0*/  LDG.E.U16 R8, desc[UR6][R8.64] ;  /* 0x0000000608087981 */ /* 0x000ea2000c1e1500 */
[----:B------:R-:W-:Y:S01]  /*1fc0*/  BSSY.RECONVERGENT B2, `(.L_x_5346) ;  /* 0x0000025000027945 */ /* 0x000fe20003800200 */
[----:B--2---:R-:W-:-:S05]  /*1fd0*/  HADD2.F32 R11, -RZ, R8.H0_H0 ;  /* 0x20000008ff0b7230 */ /* 0x004fca0000004100 */
        /* <DEDUP_REMOVED lines=35> */
.L_x_5347:
[----:B------:R-:W-:Y:S05]  /*2210*/  BSYNC.RECONVERGENT B2 ;  /* 0x0000000000027941 */ /* 0x000fea0003800200 */
.L_x_5346:
[----:B------:R-:W0:Y:S01]  /*2220*/  LDCU.64 UR8, c[0x0][0x580] ;  /* 0x0000b000ff0877ac */ /* 0x000e220008000a00 */
[----:B------:R-:W-:Y:S02]  /*2230*/  F2FP.F16.F32.PACK_AB R11, RZ, R11 ;  /* 0x0000000bff0b723e */ /* 0x000fe400000000ff */
        /* <DEDUP_REMOVED lines=305> */
.L_x_5349:
        /* <DEDUP_REMOVED lines=42> */
.L_x_5351:
[----:B------:R-:W-:Y:S05]  /*37f0*/  BSYNC.RECONVERGENT B2 ;  /* 0x0000000000027941 */ /* 0x000fea0003800200 */
.L_x_5350:
[----:B------:R-:W0:Y:S01]  /*3800*/  LDCU.64 UR8, c[0x0][0x580] ;  /* 0x0000b000ff0877ac */ /* 0x000e220008000a00 */
[----:B------:R-:W-:Y:S02]  /*3810*/  F2FP.F16.F32.PACK_AB R11, RZ, R11 ;  /* 0x0000000bff0b723e */ /* 0x000fe400000000ff */
[----:B------:R-:W-:Y:S02]  /*3820*/  IADD3 R3, PT, PT, R3, 0x80, RZ ;  /* 0x0000008003037810 */ /* 0x000fe40007ffe0ff */
[----:B0-----:R-:W-:-:S04]  /*3830*/  IADD3 R4, P0, PT, R5, UR8, RZ ;  /* 0x0000000805047c10 */ /* 0x001fc8000ff1e0ff */
[----:B------:R-:W-:-:S05]  /*3840*/  IADD3.X R5, PT, PT, RZ, UR9, RZ, P0, !PT ;  /* 0x00000009ff057c10 */ /* 0x000fca00087fe4ff */
[----:B------:R0:W-:Y:S04]  /*3850*/  STG.E.U16 desc[UR6][R4.64], R11 ;  /* 0x0000000b04007986 */ /* 0x0001e8000c101506 */
.L_x_5344:
[----:B------:R-:W-:-:S13]  /*3860*/  ISETP.GE.AND P0, PT, R3, UR4, PT ;  /* 0x0000000403007c0c */ /* 0x000fda000bf06270 */
[----:B------:R-:W-:Y:S05]  /*3870*/  @P0 BREAK.RELIABLE B0 ;  /* 0x0000000000000942 */ /* 0x000fea0003800100 */
[----:B------:R-:W-:Y:S05]  /*3880*/  @P0 BRA `(.L_x_5348) ;  /* 0x0000001400700947 */ /* 0x000fea0003800000 */
[----:B------:R-:W-:Y:S05]  /*3890*/  BSYNC.RELIABLE B0 ;  /* 0x0000000000007941 */ /* 0x000fea0003800100 */
.L_x_5343:
        /* <DEDUP_REMOVED lines=298> */
.L_x_5352:
        /* <DEDUP_REMOVED lines=42> */
.L_x_5354:
[----:B------:R-:W-:Y:S05]  /*4de0*/  BSYNC.RECONVERGENT B2 ;  /* 0x0000000000027941 */ /* 0x000fea0003800200 */
.L_x_5353:
[----:B------:R-:W0:Y:S01]  /*4df0*/  LDCU.64 UR8, c[0x0][0x580] ;  /* 0x0000b000ff0877ac */ /* 0x000e220008000a00 */
[----:B------:R-:W-:Y:S02]  /*4e00*/  F2FP.F16.F32.PACK_AB R11, RZ, R11 ;  /* 0x0000000bff0b723e */ /* 0x000fe400000000ff */
[----:B------:R-:W-:Y:S02]  /*4e10*/  IADD3 R3, PT, PT, R3, 0x80, RZ ;  /* 0x0000008003037810 */ /* 0x000fe40007ffe0ff */
[----:B0-----:R-:W-:-:S04]  /*4e20*/  IADD3 R4, P0, PT, R5, UR8, RZ ;  /* 0x0000000805047c10 */ /* 0x001fc8000ff1e0ff */
[----:B------:R-:W-:-:S05]  /*4e30*/  IADD3.X R5, PT, PT, RZ, UR9, RZ, P0, !PT ;  /* 0x00000009ff057c10 */ /* 0x000fca00087fe4ff */
[----:B------:R1:W-:Y:S04]  /*4e40*/  STG.E.U16 desc[UR6][R4.64], R11 ;  /* 0x0000000b04007986 */ /* 0x0003e8000c101506 */
.L_x_5348:
[----:B------:R-:W-:Y:S05]  /*4e50*/  BSYNC.RECONVERGENT B1 ;  /* 0x0000000000017941 */ /* 0x000fea0003800200 */
.L_x_5342:
        /* <DEDUP_REMOVED lines=301> */
.L_x_5355:
[----:B------:R-:W0:Y:S01]  /*6130*/  LDCU.128 UR8, c[0x0][0x580] ;  /* 0x0000b000ff0877ac */ /* 0x000e220008000c00 */
[----:B------:R-:W1:Y:S01]  /*6140*/  LDCU.64 UR4, c[0x0][0x590] ;  /* 0x0000b200ff0477ac */ /* 0x000e620008000a00 */
[----:B0-----:R-:W-:-:S04]  /*6150*/  IADD3 R4, P0, PT, R2, UR10, RZ ;  /* 0x0000000a02047c10 */ /* 0x001fc8000ff1e0ff */
[----:B------:R-:W-:-:S05]  /*6160*/  IADD3.X R5, PT, PT, RZ, UR11, RZ, P0, !PT ;  /* 0x0000000bff057c10 */ /* 0x000fca00087fe4ff */
[----:B------:R-:W2:Y:S01]  /*6170*/  LDG.E.U16 R4, desc[UR6][R4.64] ;  /* 0x0000000604047981 */ /* 0x000ea2000c1e1500 */
[----:B------:R-:W-:Y:S01]  /*6180*/  IADD3 R2, P1, PT, R3, UR8, RZ ;  /* 0x0000000803027c10 */ /* 0x000fe2000ff3e0ff */
[----:B------:R-:W-:Y:S03]  /*6190*/  BSSY.RECONVERGENT B1, `(.L_x_5356) ;  /* 0x0000026000017945 */ /* 0x000fe60003800200 */
[----:B------:R-:W-:Y:S01]  /*61a0*/  IADD3.X R3, PT, PT, RZ, UR9, RZ, P1, !PT ;  /* 0x00000009ff037c10 */ /* 0x000fe20008ffe4ff */
[----:B--2---:R-:W-:-:S05]  /*61b0*/  HADD2.F32 R0, -RZ, R4.H0_H0 ;  /* 0x20000004ff007230 */ /* 0x004fca0000004100 */
        /* <DEDUP_REMOVED lines=35> */
.L_x_5357:
[----:B------:R-:W-:Y:S05]  /*63f0*/  BSYNC.RECONVERGENT B1 ;  /* 0x0000000000017941 */ /* 0x000fea0003800200 */
.L_x_5356:
[----:B------:R-:W-:-:S05]  /*6400*/  F2FP.F16.F32.PACK_AB R0, RZ, R0 ;  /* 0x00000000ff00723e */ /* 0x000fca00000000ff */
[----:B------:R-:W-:Y:S01]  /*6410*/  STG.E.U16 desc[UR6][R2.64], R0 ;  /* 0x0000000002007986 */ /* 0x000fe2000c101506 */
[----:B------:R-:W-:Y:S05]  /*6420*/  EXIT ;  /* 0x000000000000794d */ /* 0x000fea0003800000 */
.L_x_5358:
        /* <DEDUP_REMOVED lines=13> */
.L_x_7592:


//--------------------- .text._ZN2at6native27unrolled_elementwise_kernelIZZZNS0_65_GLOBAL__N__cd49fe81_27_ActivationSoftplusKernel_cu_9e10b42f_310015softplus_kernelERNS_18TensorIteratorBaseERKN3c106ScalarES8_ENKUlvE_clEvENKUlvE1_clEvEUlNS5_4HalfEE_St5arrayIPcLm2EELi4E23TrivialOffsetCalculatorILi1EjESH_NS0_6memory15LoadWithoutCastENSI_16StoreWithoutCastEEEviT_T0_T2_T3_T4_T5_ --------------------------
	.section	.text._ZN2at6native27unrolled_elementwise_kernelIZZZNS0_65_GLOBAL__N__cd49fe81_27_ActivationSoftplusKernel_cu_9e10b42f_310015softplus_kernelERNS_18TensorIteratorBaseERKN3c106ScalarES8_ENKUlvE_clEvENKUlvE1_clEvEUlNS5_4HalfEE_St5arrayIPcLm2EELi4E23TrivialOffsetCalculatorILi1EjESH_NS0_6memory15LoadWithoutCastENSI_16StoreWithoutCastEEEviT_T0_T2_T3_T4_T5_,"ax",@progbits
	.align	128
        .global         _ZN2at6native27unrolled_elementwise_kernelIZZZNS0_65_GLOBAL__N__cd49fe81_27_ActivationSoftplusKernel_cu_9e10b42f_310015softplus_kernelERNS_18TensorIteratorBaseERKN3c106ScalarES8_ENKUlvE_clEvENKUlvE1_clEvEUlNS5_4HalfEE_St5arrayIPcLm2EELi4E23TrivialOffsetCalculatorILi1EjESH_NS0_6memory15LoadWithoutCastENSI_16StoreWithoutCastEEEviT_T0_T2_T3_T4_T5_
        .type           _ZN2at6native27unrolled_elementwise_kernelIZZZNS0_65_GLOBAL__N__cd49fe81_27_ActivationSoftplusKernel_cu_9e10b42f_310015softplus_kernelERNS_18TensorIteratorBaseERKN3c106ScalarES8_ENKUlvE_clEvENKUlvE1_clEvEUlNS5_4HalfEE_St5arrayIPcLm2EELi4E23TrivialOffsetCalculatorILi1EjESH_NS0_6memory15LoadWithoutCastENSI_16StoreWithoutCastEEEviT_T0_T2_T3_T4_T5_,@function
        .size           _ZN2at6native27unrolled_elementwise_kernelIZZZNS0_65_GLOBAL__N__cd49fe81_27_ActivationSoftplusKernel_cu_9e10b42f_310015softplus_kernelERNS_18TensorIteratorBaseERKN3c106ScalarES8_ENKUlvE_clEvENKUlvE1_clEvEUlNS5_4HalfEE_St5arrayIPcLm2EELi4E23TrivialOffsetCalculatorILi1EjESH_NS0_6memory15LoadWithoutCastENSI_16StoreWithoutCastEEEviT_T0_T2_T3_T4_T5_,(.L_x_7593 - _ZN2at6native27unrolled_elementwise_kernelIZZZNS0_65_GLOBAL__N__cd49fe81_27_ActivationSoftplusKernel_cu_9e10b42f_310015softplus_kernelERNS_18TensorIteratorBaseERKN3c106ScalarES8_ENKUlvE_clEvENKUlvE1_clEvEUlNS5_4HalfEE_St5arrayIPcLm2EELi4E23TrivialOffsetCalculatorILi1EjESH_NS0_6memory15LoadWithoutCastENSI_16StoreWithoutCastEEEviT_T0_T2_T3_T4_T5_)
        .other          _ZN2at6native27unrolled_elementwise_kernelIZZZNS0_65_GLOBAL__N__cd49fe81_27_ActivationSoftplusKernel_cu_9e10b42f_310015softplus_kernelERNS_18TensorIteratorBaseERKN3c106ScalarES8_ENKUlvE_clEvENKUlvE1_clEvEUlNS5_4HalfEE_St5arrayIPcLm2EELi4E23TrivialOffsetCalculatorILi1EjESH_NS0_6memory15LoadWithoutCastENSI_16StoreWithoutCastEEEviT_T0_T2_T3_T4_T5_,@"STO_CUDA_ENTRY STV_DEFAULT"
_ZN2at6native27unrolled_elementwise_kernelIZZZNS0_65_GLOBAL__N__cd49fe81_27_ActivationSoftplusKernel_cu_9e10b42f_310015softplus_kernelERNS_18TensorIteratorBaseERKN3c106ScalarES8_ENKUlvE_clEvENKUlvE1_clEvEUlNS5_4HalfEE_St5arrayIPcLm2EELi4E23TrivialOffsetCalculatorILi1EjESH_NS0_6memory15LoadWithoutCastENSI_16StoreWithoutCastEEEviT_T0_T2_T3_T4_T5_:
.text._ZN2at6native27unrolled_elementwise_kernelIZZZNS0_65_GLOBAL__N__cd49fe81_27_ActivationSoftplusKernel_cu_9e10b42f_310015softplus_kernelERNS_18TensorIteratorBaseERKN3c106ScalarES8_ENKUlvE_clEvENKUlvE1_clEvEUlNS5_4HalfEE_St5arrayIPcLm2EELi4E23TrivialOffsetCalculatorILi1EjESH_NS0_6memory15LoadWithoutCastENSI_16StoreWithoutCastEEEviT_T0_T2_T3_T4_T5_:
        /* <DEDUP_REMOVED lines=75> */
.L_x_5362:
[----:B------:R-:W-:Y:S05]  /*04b0*/  BSYNC.RECONVERGENT B1 ;  /* 0x0000000000017941 */ /* 0x000fea0003800200 */
.L_x_5361:
[----:B------:R-:W-:-:S07]  /*04c0*/  F2FP.F16.F32.PACK_AB R9, RZ, R9 ;  /* 0x00000009ff09723e */ /* 0x000fce00000000ff */
.L_x_5360:
[----:B------:R-:W-:Y:S05]  /*04d0*/  BSYNC.RECONVERGENT B0 ;  /* 0x0000000000007941 */ /* 0x000fea0003800200 */
.L_x_5359:
[----:B------:R-:W-:Y:S01]  /*04e0*/  IADD3 R11, PT, PT, R3, 0x80, RZ ;  /* 0x00000080030b7810 */ /* 0x000fe20007ffe0ff */
[----:B------:R-:W-:Y:S03]  /*04f0*/  BSSY.RECONVERGENT B0, `(.L_x_5363) ;  /* 0x000002b000007945 */ /* 0x000fe60003800200 */
        /* <DEDUP_REMOVED lines=40> */
.L_x_5366:
[----:B------:R-:W-:Y:S05]  /*0780*/  BSYNC.RECONVERGENT B1 ;  /* 0x0000000000017941 */ /* 0x000fea0003800200 */
.L_x_5365:
[----:B------:R-:W-:-:S07]  /*0790*/  F2FP.F16.F32.PACK_AB R8, RZ, R13 ;  /* 0x0000000dff08723e */ /* 0x000fce00000000ff */
.L_x_5364:
[----:B------:R-:W-:Y:S05]  /*07a0*/  BSYNC.RECONVERGENT B0 ;  /* 0x0000000000007941 */ /* 0x000fea0003800200 */
.L_x_5363:
        /* <DEDUP_REMOVED lines=42> */
.L_x_5370:
[----:B------:R-:W-:Y:S05]  /*0a50*/  BSYNC.RECONVERGENT B1 ;  /* 0x0000000000017941 */ /* 0x000fea0003800200 */
.L_x_5369:
[----:B------:R-:W-:-:S07]  /*0a60*/  F2FP.F16.F32.PACK_AB R5, RZ, R5 ;  /* 0x00000005ff05723e */ /* 0x000fce00000000ff */
.L_x_5368:
[----:B------:R-:W-:Y:S05]  /*0a70*/  BSYNC.RECONVERGENT B0 ;  /* 0x0000000000007941 */ /* 0x000fea0003800200 */
.L_x_5367:
        /* <DEDUP_REMOVED lines=42> */
.L_x_5374:
[----:B------:R-:W-:Y:S05]  /*0d20*/  BSYNC.RECONVERGENT B1 ;  /* 0x0000000000017941 */ /* 0x000fea0003800200 */
.L_x_5373:
[----:B------:R-:W-:-:S07]  /*0d30*/  F2FP.F16.F32.PACK_AB R13, RZ, R13 ;  /* 0x0000000dff0d723e */ /* 0x000fce00000000ff */
.L_x_5372:
[----:B------:R-:W-:Y:S05]  /*0d40*/  BSYNC.RECONVERGENT B0 ;  /* 0x0000000000007941 */ /* 0x000fea0003800200 */
.L_x_5371:
        /* <DEDUP_REMOVED lines=19> */
.L_x_5376:
[----:B------:R-:W-:Y:S05]  /*0e80*/  BSYNC.RECONVERGENT B0 ;  /* 0x0000000000007941 */ /* 0x000fea0003800200 */
.L_x_5375:
[----:B------:R-:W-:-:S13]  /*0e90*/  ISETP.GE.AND P0, PT, R3, R2, PT ;  /* 0x000000020300720c */ /* 0x000fda0003f06270 */
[----:B------:R-:W-:Y:S05]  /*0ea0*/  @P0 EXIT ;  /* 0x000000000000094d */ /* 0x000fea0003800000 */
[----:B-1----:R-:W1:Y:S01]  /*0eb0*/  LDC.64 R4, c[0x0][0x398] ;  /* 0x0000e600ff047b82 */ /* 0x002e620000000a00 */
[----:B------:R-:W-:-:S05]  /*0ec0*/  LEA R3, R0, R3, 0x9 ;  /* 0x0000000300037211 */ /* 0x000fca00078e48ff */
[----:B-1----:R-:W-:-:S05]  /*0ed0*/  IMAD.WIDE.U32 R2, R3, 0x2, R4 ;  /* 0x0000000203027825 */ /* 0x002fca00078e0004 */
[----:B------:R-:W-:Y:S01]  /*0ee0*/  STG.E.U16 desc[UR4][R2.64], R13 ;  /* 0x0000000d02007986 */ /* 0x000fe2000c101504 */
[----:B------:R-:W-:Y:S05]  /*0ef0*/  EXIT ;  /* 0x000000000000794d */ /* 0x000fea0003800000 */
.L_x_5377:
        /* <DEDUP_REMOVED lines=16> */
.L_x_7593:


//--------------------- .text._ZN2at6native29vectorized_elementwise_kernelILi2EZZZNS0_65_GLOBAL__N__cd49fe81_27_ActivationSoftplusKernel_cu_9e10b42f_310015softplus_kernelERNS_18TensorIteratorBaseERKN3c106ScalarES8_ENKUlvE_clEvENKUlvE1_clEvEUlNS5_4HalfEE_St5arrayIPcLm2EEEEviT0_T1_ --------------------------
	.section	.text._ZN2at6native29vectorized_elementwise_kernelILi2EZZZNS0_65_GLOBAL__N__cd49fe81_27_ActivationSoftplusKernel_cu_9e10b42f_310015softplus_kernelERNS_18TensorIteratorBaseERKN3c106ScalarES8_ENKUlvE_clEvENKUlvE1_clEvEUlNS5_4HalfEE_St5arrayIPcLm2EEEEviT0_T1_,"ax",@progbits
	.align	128
        .global         _ZN2at6native29vectorized_elementwise_kernelILi2EZZZNS0_65_GLOBAL__N__cd49fe81_27_ActivationSoftplusKernel_cu_9e10b42f_310015softplus_kernelERNS_18TensorIteratorBaseERKN3c106ScalarES8_ENKUlvE_clEvENKUlvE1_clEvEUlNS5_4HalfEE_St5arrayIPcLm2EEEEviT0_T1_
        .type           _ZN2at6native29vectorized_elementwise_kernelILi2EZZZNS0_65_GLOBAL__N__cd49fe81_27_ActivationSoftplusKernel_cu_9e10b42f_310015softplus_kernelERNS_18TensorIteratorBaseERKN3c106ScalarES8_ENKUlvE_clEvENKUlvE1_clEvEUlNS5_4HalfEE_St5arrayIPcLm2EEEEviT0_T1_,@function
        .size           _ZN2at6native29vectorized_elementwise_kernelILi2EZZZNS0_65_GLOBAL__N__cd49fe81_27_ActivationSoftplusKernel_cu_9e10b42f_310015softplus_kernelERNS_18TensorIteratorBaseERKN3c106ScalarES8_ENKUlvE_clEvENKUlvE1_clEvEUlNS5_4HalfEE_St5arrayIPcLm2EEEEviT0_T1_,(.L_x_7594 - _ZN2at6native29vectorized_elementwise_kernelILi2EZZZNS0_65_GLOBAL__N__cd49fe81_27_ActivationSoftplusKernel_cu_9e10b42f_310015softplus_kernelERNS_18TensorIteratorBaseERKN3c106ScalarES8_ENKUlvE_clEvENKUlvE1_clEvEUlNS5_4HalfEE_St5arrayIPcLm2EEEEviT0_T1_)
        .other          _ZN2at6native29vectorized_elementwise_kernelILi2EZZZNS0_65_GLOBAL__N__cd49fe81_27_ActivationSoftplusKernel_cu_9e10b42f_310015softplus_kernelERNS_18TensorIteratorBaseERKN3c106ScalarES8_ENKUlvE_clEvENKUlvE1_clEvEUlNS5_4HalfEE_St5arrayIPcLm2EEEEviT0_T1_,@"STO_CUDA_ENTRY STV_DEFAULT"
_ZN2at6native29vectorized_elementwise_kernelILi2EZZZNS0_65_GLOBAL__N__cd49fe81_27_ActivationSoftplusKernel_cu_9e10b42f_310015softplus_kernelERNS_18TensorIteratorBaseERKN3c106ScalarES8_ENKUlvE_clEvENKUlvE1_clEvEUlNS5_4HalfEE_St5arrayIPcLm2EEEEviT0_T1_:
.text._ZN2at6native29vectorized_elementwise_kernelILi2EZZZNS0_65_GLOBAL__N__cd49fe81_27_ActivationSoftplusKernel_cu_9e10b42f_310015softplus_kernelERNS_18TensorIteratorBaseERKN3c106ScalarES8_ENKUlvE_clEvENKUlvE1_clEvEUlNS5_4HalfEE_St5arrayIPcLm2EEEEviT0_T1_:
        /* <DEDUP_REMOVED lines=106> */
.L_x_5382:
[----:B------:R-:W-:Y:S05]  /*06a0*/  BSYNC.RECONVERGENT B1 ;  /* 0x0000000000017941 */ /* 0x000fea0003800200 */
.L_x_5381:
[----:B------:R-:W-:-:S07]  /*06b0*/  F2FP.F16.F32.PACK_AB R2, RZ, R5 ;  /* 0x00000005ff02723e */ /* 0x000fce00000000ff */
.L_x_5380:
[----:B------:R-:W-:Y:S05]  /*06c0*/  BSYNC.RECONVERGENT B0 ;  /* 0x0000000000007941 */ /* 0x000fea0003800200 */
.L_x_5379:
[----:B------:R-:W-:Y:S01]  /*06d0*/  IADD3 R3, PT, PT, R17, 0x80, RZ ;  /* 0x0000008011037810 */ /* 0x000fe20007ffe0ff */
[----:B------:R-:W-:Y:S03]  /*06e0*/  BSSY.RECONVERGENT B0, `(.L_x_5383) ;  /* 0x000002b000007945 */ /* 0x000fe60003800200 */
[----:B------:R-:W-:-:S13]  /*06f0*/  ISETP.GE.U32.AND P1, PT, R3, R16, PT ;  /* 0x000000100300720c */ /* 0x000fda0003f26070 */
        /* <DEDUP_REMOVED lines=39> */
.L_x_5386:
[----:B------:R-:W-:Y:S05]  /*0970*/  BSYNC.RECONVERGENT B1 ;  /* 0x0000000000017941 */ /* 0x000fea0003800200 */
.L_x_5385:
[----:B------:R-:W-:-:S07]  /*0980*/  F2FP.F16.F32.PACK_AB R4, RZ, R7 ;  /* 0x00000007ff04723e */ /* 0x000fce00000000ff */
.L_x_5384:
[----:B------:R-:W-:Y:S05]  /*0990*/  BSYNC.RECONVERGENT B0 ;  /* 0x0000000000007941 */ /* 0x000fea0003800200 */
.L_x_5383:
        /* <DEDUP_REMOVED lines=42> */
.L_x_5390:
[----:B------:R-:W-:Y:S05]  /*0c40*/  BSYNC.RECONVERGENT B1 ;  /* 0x0000000000017941 */ /* 0x000fea0003800200 */
.L_x_5389:
[----:B------:R-:W-:-:S07]  /*0c50*/  F2FP.F16.F32.PACK_AB R5, RZ, R5 ;  /* 0x00000005ff05723e */ /* 0x000fce00000000ff */
.L_x_5388:
[----:B------:R-:W-:Y:S05]  /*0c60*/  BSYNC.RECONVERGENT B0 ;  /* 0x0000000000007941 */ /* 0x000fea0003800200 */
.L_x_5387:
        /* <DEDUP_REMOVED lines=42> */
.L_x_5394:
[----:B------:R-:W-:Y:S05]  /*0f10*/  BSYNC.RECONVERGENT B1 ;  /* 0x0000000000017941 */ /* 0x000fea0003800200 */
.L_x_5393:
[----:B------:R-:W-:-:S07]  /*0f20*/  F2FP.F16.F32.PACK_AB R6, RZ, R23 ;  /* 0x00000017ff06723e */ /* 0x000fce00000000ff */
.L_x_5392:
[----:B------:R-:W-:Y:S05]  /*0f30*/  BSYNC.RECONVERGENT B0 ;  /* 0x0000000000007941 */ /* 0x000fea0003800200 */
.L_x_5391:
        /* <DEDUP_REMOVED lines=42> */
.L_x_5398:
[----:B------:R-:W-:Y:S05]  /*11e0*/  BSYNC.RECONVERGENT B1 ;  /* 0x0000000000017941 */ /* 0x000fea0003800200 */
.L_x_5397:
[----:B------:R-:W-:-:S07]  /*11f0*/  F2FP.F16.F32.PACK_AB R7, RZ, R7 ;  /* 0x00000007ff07723e */ /* 0x000fce00000000ff */
.L_x_5396:
[----:B------:R-:W-:Y:S05]  /*1200*/  BSYNC.RECONVERGENT B0 ;  /* 0x0000000000007941 */ /* 0x000fea0003800200 */
.L_x_5395:
        /* <DEDUP_REMOVED lines=42> */
.L_x_5402:
[----:B------:R-:W-:Y:S05]  /*14b0*/  BSYNC.RECONVERGENT B1 ;  /* 0x0000000000017941 */ /* 0x000fea0003800200 */
.L_x_5401:
[----:B------:R-:W-:-:S07]  /*14c0*/  F2FP.F16.F32.PACK_AB R8, RZ, R19 ;  /* 0x00000013ff08723e */ /* 0x000fce00000000ff */
.L_x_5400:
[----:B------:R-:W-:Y:S05]  /*14d0*/  BSYNC.RECONVERGENT B0 ;  /* 0x0000000000007941 */ /* 0x000fea0003800200 */
.L_x_5399:
        /* <DEDUP_REMOVED lines=42> */
.L_x_5406:
[----:B------:R-:W-:Y:S05]  /*1780*/  BSYNC.RECONVERGENT B1 ;  /* 0x0000000000017941 */ /* 0x000fea0003800200 */
.L_x_5405:
[----:B------:R-:W-:-:S07]  /*1790*/  F2FP.F16.F32.PACK_AB R9, RZ, R9 ;  /* 0x00000009ff09723e */ /* 0x000fce00000000ff */
.L_x_5404:
[----:B------:R-:W-:Y:S05]  /*17a0*/  BSYNC.RECONVERGENT B0 ;  /* 0x0000000000007941 */ /* 0x000fea0003800200 */
.L_x_5403:
        /* <DEDUP_REMOVED lines=42> */
.L_x_5410:
[----:B------:R-:W-:Y:S05]  /*1a50*/  BSYNC.RECONVERGENT B1 ;  /* 0x0000000000017941 */ /* 0x000fea0003800200 */
.L_x_5409:
[----:B------:R-:W-:-:S07]  /*1a60*/  F2FP.F16.F32.PACK_AB R10, RZ, R13 ;  /* 0x0000000dff0a723e */ /* 0x000fce00000000ff */
.L_x_5408:
[----:B------:R-:W-:Y:S05]  /*1a70*/  BSYNC.RECONVERGENT B0 ;  /* 0x0000000000007941 */ /* 0x000fea0003800200 */
.L_x_5407:
        /* <DEDUP_REMOVED lines=21> */
.L_x_5413:
[----:B------:R-:W-:-:S13]  /*1bd0*/  ISETP.GE.U32.AND P0, PT, R17, R16, PT ;  /* 0x000000101100720c */ /* 0x000fda0003f06070 */
[----:B------:R-:W-:Y:S05]  /*1be0*/  @P0 BRA `(.L_x_5415) ;  /* 0x0000000000300947 */ /* 0x000fea0003800000 */
[----:B0-----:R-:W0:Y:S01]  /*1bf0*/  LDC.64 R2, c[0x0][0x398] ;  /* 0x0000e600ff027b82 */ /* 0x001e220000000a00 */
[----:B------:R-:W-:Y:S02]  /*1c00*/  IADD3 R5, PT, PT, R0, R17, RZ ;  /* 0x0000001100057210 */ /* 0x000fe40007ffe0ff */
[----:B------:R-:W-:-:S03]  /*1c10*/  IADD3 R17, PT, PT, R17, 0x80, RZ ;  /* 0x0000008011117810 */ /* 0x000fc60007ffe0ff */
[----:B0-----:R-:W-:-:S05]  /*1c20*/  IMAD.WIDE.U32 R2, R5, 0x2, R2 ;  /* 0x0000000205027825 */ /* 0x001fca00078e0002 */
[----:B------:R1:W-:Y:S02]  /*1c30*/  STG.E.U16 desc[UR4][R2.64], R6 ;  /* 0x0000000602007986 */ /* 0x0003e4000c101504 */
.L_x_5414:
[----:B------:R-:W-:-:S13]  /*1c40*/  ISETP.GE.U32.AND P0, PT, R17, R16, PT ;  /* 0x000000101100720c */ /* 0x000fda0003f06070 */
[----:B------:R-:W-:Y:S05]  /*1c50*/  @P0 BRA `(.L_x_5416) ;  /* 0x0000000000340947 */ /* 0x000fea0003800000 */
[----:B01----:R-:W0:Y:S01]  /*1c60*/  LDC.64 R2, c[0x0][0x398] ;  /* 0x0000e600ff027b82 */ /* 0x003e220000000a00 */
[----:B------:R-:W-:Y:S02]  /*1c70*/  IADD3 R5, PT, PT, R0, R17, RZ ;  /* 0x0000001100057210 */ /* 0x000fe40007ffe0ff */
[----:B------:R-:W-:-:S03]  /*1c80*/  IADD3 R17, PT, PT, R17, 0x80, RZ ;  /* 0x0000008011117810 */ /* 0x000fc60007ffe0ff */
[----:B0-----:R-:W-:-:S05]  /*1c90*/  IMAD.WIDE.U32 R2, R5, 0x2, R2 ;  /* 0x0000000205027825 */ /* 0x001fca00078e0002 */
[----:B------:R1:W-:Y:S02]  /*1ca0*/  STG.E.U16 desc[UR4][R2.64], R7 ;  /* 0x0000000702007986 */ /* 0x0003e4000c101504 */
.L_x_5415:
        /* <DEDUP_REMOVED lines=8> */
.L_x_5416:
[----:B------:R-:W-:Y:S05]  /*1d30*/  BSYNC.RELIABLE B1 ;  /* 0x0000000000017941 */ /* 0x000fea0003800100 */
.L_x_5412:
[----:B------:R-:W-:-:S13]  /*1d40*/  ISETP.GE.U32.AND P0, PT, R17, R16, PT ;  /* 0x000000101100720c */ /* 0x000fda0003f06070 */
[----:B012---:R-:W0:Y:S01]  /*1d50*/  @!P0 LDC.64 R2, c[0x0][0x398] ;  /* 0x0000e600ff028b82 */ /* 0x007e220000000a00 */
[----:B------:R-:W-:Y:S02]  /*1d60*/  @!P0 IADD3 R5, PT, PT, R0, R17, RZ ;  /* 0x0000001100058210 */ /* 0x000fe40007ffe0ff */
[----:B------:R-:W-:-:S03]  /*1d70*/  @!P0 IADD3 R17, PT, PT, R17, 0x80, RZ ;  /* 0x0000008011118810 */ /* 0x000fc60007ffe0ff */
[----:B0-----:R-:W-:-:S05]  /*1d80*/  @!P0 IMAD.WIDE.U32 R2, R5, 0x2, R2 ;  /* 0x0000000205028825 */ /* 0x001fca00078e0002 */
[----:B------:R2:W-:Y:S02]  /*1d90*/  @!P0 STG.E.U16 desc[UR4][R2.64], R9 ;  /* 0x0000000902008986 */ /* 0x0005e4000c101504 */
.L_x_5417:
[----:B------:R-:W-:Y:S05]  /*1da0*/  BSYNC.RECONVERGENT B0 ;  /* 0x0000000000007941 */ /* 0x000fea0003800200 */
.L_x_5411:
        /* <DEDUP_REMOVED lines=8> */
.L_x_5378:
        /* <DEDUP_REMOVED lines=11> */
[----:B---3--:R-:W-:-:S02]  /*1ee0*/  HADD2.F32 R5, -RZ, R4.H0_H0 ;  /* 0x20000004ff057230 */ /* 0x008fc40000004100 */
[----:B------:R-:W-:-:S03]  /*1ef0*/  HADD2.F32 R4, -RZ, R4.H1_H1 ;  /* 0x30000004ff047230 */ /* 0x000fc60000004100 */
        /* <DEDUP_REMOVED lines=37> */
.L_x_5419:
[----:B------:R-:W-:Y:S05]  /*2150*/  BSYNC.RECONVERGENT B0 ;  /* 0x0000000000007941 */ /* 0x000fea0003800200 */
.L_x_5418:
        /* <DEDUP_REMOVED lines=34> */
.L_x_5421:
[----:B------:R-:W-:Y:S05]  /*2380*/  BSYNC.RECONVERGENT B0 ;  /* 0x0000000000007941 */ /* 0x000fea0003800200 */
.L_x_5420:
[----:B-----5:R-:W-:Y:S01]  /*2390*/  HADD2.F32 R16, -RZ, R9.H0_H0 ;  /* 0x20000009ff107230 */ /* 0x020fe20000004100 */
[----:B------:R-:W-:Y:S01]  /*23a0*/  BSSY.RECONVERGENT B0, `(.L_x_5422) ;  /* 0x0000035000007945 */ /* 0x000fe20003800200 */
[----:B------:R-:W-:-:S04]  /*23b0*/  IMAD.WIDE.U32 R2, R0, 0x2, R2 ;  /* 0x0000000200027825 */ /* 0x000fc800078e0002 */
[----:B------:R-:W-:Y:S01]  /*23c0*/  FMUL.FTZ R17, R16, UR6 ;  /* 0x0000000610117c20 */ /* 0x000fe20008410000 */
[--C-:B------:R-:W-:Y:S02]  /*23d0*/  HADD2.F32 R0, -RZ, R6.reuse.H0_H0 ;  /* 0x20000006ff007230 */ /* 0x100fe40000004100 */
[----:B------:R-:W-:Y:S02]  /*23e0*/  HADD2.F32 R11, -RZ, R6.H1_H1 ;  /* 0x30000006ff0b7230 */ /* 0x000fe40000004100 */
[----:B------:R-:W-:Y:S01]  /*23f0*/  FSETP.GT.FTZ.AND P5, PT, R17, UR7, PT ;  /* 0x0000000711007c0b */ /* 0x000fe2000bfb4000 */
[----:B------:R-:W-:Y:S02]  /*2400*/  HADD2.F32 R9, -RZ, R9.H1_H1 ;  /* 0x30000009ff097230 */ /* 0x000fe40000004100 */
[----:B------:R-:W-:Y:S01]  /*2410*/  FMUL.FTZ R14, R0, UR6 ;  /* 0x00000006000e7c20 */ /* 0x000fe20008410000 */
[--C-:B------:R-:W-:Y:S02]  /*2420*/  HADD2.F32 R6, -RZ, R8.reuse.H0_H0 ;  /* 0x20000008ff067230 */ /* 0x100fe40000004100 */
[----:B------:R-:W-:Y:S01]  /*2430*/  FMUL.FTZ R12, R11, UR6 ;  /* 0x000000060b0c7c20 */ /* 0x000fe20008410000 */
[----:B------:R-:W-:-:S02]  /*2440*/  HADD2.F32 R13, -RZ, R8.H1_H1 ;  /* 0x30000008ff0d7230 */ /* 0x000fc40000004100 */
[----:B------:R-:W-:Y:S01]  /*2450*/  FMUL.FTZ R15, R9, UR6 ;  /* 0x00000006090f7c20 */ /* 0x000fe20008410000 */
[----:B------:R-:W-:Y:S01]  /*2460*/  FSETP.GT.FTZ.AND P1, PT, R14, UR7, PT ;  /* 0x000000070e007c0b */ /* 0x000fe2000bf34000 */
[----:B------:R-:W-:Y:S01]  /*2470*/  FMUL.FTZ R10, R6, UR6 ;  /* 0x00000006060a7c20 */ /* 0x000fe20008410000 */
[----:B------:R-:W-:Y:S01]  /*2480*/  FSETP.GT.FTZ.AND P2, PT, R12, UR7, PT ;  /* 0x000000070c007c0b */ /* 0x000fe2000bf54000 */
[----:B------:R-:W-:Y:S01]  /*2490*/  FMUL.FTZ R8, R13, UR6 ;  /* 0x000000060d087c20 */ /* 0x000fe20008410000 */
[----:B------:R-:W-:Y:S01]  /*24a0*/  FSETP.GT.FTZ.AND P0, PT, R15, UR7, PT ;  /* 0x000000070f007c0b */ /* 0x000fe2000bf14000 */
[----:B------:R-:W-:Y:S01]  /*24b0*/  IMAD.WIDE.U32 R2, R7, 0x4, R2 ;  /* 0x0000000407027825 */ /* 0x000fe200078e0002 */
        /* <DEDUP_REMOVED lines=35> */
.L_x_5423:
[----:B------:R-:W-:Y:S05]  /*26f0*/  BSYNC.RECONVERGENT B0 ;  /* 0x0000000000007941 */ /* 0x000fea0003800200 */
.L_x_5422:
        /* <DEDUP_REMOVED lines=34> */
.L_x_5425:
[----:B------:R-:W-:Y:S05]  /*2920*/  BSYNC.RECONVERGENT B0 ;  /* 0x0000000000007941 */ /* 0x000fea0003800200 */
.L_x_5424:
        /* <DEDUP_REMOVED lines=34> */
.L_x_5427:
[----:B------:R-:W-:Y:S05]  /*2b50*/  BSYNC.RECONVERGENT B0 ;  /* 0x0000000000007941 */ /* 0x000fea0003800200 */
.L_x_5426:
        /* <DEDUP_REMOVED lines=34> */
.L_x_5429:
[----:B------:R-:W-:Y:S05]  /*2d80*/  BSYNC.RECONVERGENT B0 ;  /* 0x0000000000007941 */ /* 0x000fea0003800200 */
.L_x_5428:
        /* <DEDUP_REMOVED lines=34> */
.L_x_5431:
[----:B------:R-:W-:Y:S05]  /*2fb0*/  BSYNC.RECONVERGENT B0 ;  /* 0x0000000000007941 */ /* 0x000fea0003800200 */
.L_x_5430:
        /* <DEDUP_REMOVED lines=34> */
.L_x_5433:
[----:B------:R-:W-:Y:S05]  /*31e0*/  BSYNC.RECONVERGENT B0 ;  /* 0x0000000000007941 */ /* 0x000fea0003800200 */
.L_x_5432:
[----:B------:R-:W-:Y:S02]  /*31f0*/  F2FP.F16.F32.PACK_AB R5, R4, R5 ;  /* 0x000000050405723e */ /* 0x000fe400000000ff */
[----:B------:R-:W-:Y:S02]  /*3200*/  F2FP.F16.F32.PACK_AB R9, R9, R16 ;  /* 0x000000100909723e */ /* 0x000fe400000000ff */
[----:B------:R-:W-:Y:S01]  /*3210*/  F2FP.F16.F32.PACK_AB R11, R11, R0 ;  /* 0x000000000b0b723e */ /* 0x000fe200000000ff */
[----:B------:R-:W-:Y:S01]  /*3220*/  STG.E desc[UR4][R2.64], R5 ;  /* 0x0000000502007986 */ /* 0x000fe2000c101904 */
[----:B------:R-:W-:-:S03]  /*3230*/  F2FP.F16.F32.PACK_AB R13, R13, R6 ;  /* 0x000000060d0d723e */ /* 0x000fc600000000ff */
[----:B------:R-:W-:Y:S04]  /*3240*/  STG.E desc[UR4][R2.64+0x200], R9 ;  /* 0x0002000902007986 */ /* 0x000fe8000c101904 */
[----:B------:R-:W-:Y:S04]  /*3250*/  STG.E desc[UR4][R2.64+0x400], R11 ;  /* 0x0004000b02007986 */ /* 0x000fe8000c101904 */
[----:B------:R-:W-:Y:S01]  /*3260*/  STG.E desc[UR4][R2.64+0x600], R13 ;  /* 0x0006000d02007986 */ /* 0x000fe2000c101904 */
[----:B------:R-:W-:Y:S05]  /*3270*/  EXIT ;  /* 0x000000000000794d */ /* 0x000fea0003800000 */
.L_x_5434:
        /* <DEDUP_REMOVED lines=16> */
.L_x_7594:


//--------------------- .text._ZN2at6native29vectorized_elementwise_kernelILi4EZZZNS0_65_GLOBAL__N__cd49fe81_27_ActivationSoftplusKernel_cu_9e10b42f_310015softplus_kernelERNS_18TensorIteratorBaseERKN3c106ScalarES8_ENKUlvE_clEvENKUlvE1_clEvEUlNS5_4HalfEE_St5arrayIPcLm2EEEEviT0_T1_ --------------------------
	.section	.text._ZN2at6native29vectorized_elementwise_kernelILi4EZZZNS0_65_GLOBAL__N__cd49fe81_27_ActivationSoftplusKernel_cu_9e10b42f_310015softplus_kernelERNS_18TensorIteratorBaseERKN3c106ScalarES8_ENKUlvE_clEvENKUlvE1_clEvEUlNS5_4HalfEE_St5arrayIPcLm2EEEEviT0_T1_,"ax",@progbits
	.align	128
        .global         _ZN2at6native29vectorized_elementwise_kernelILi4EZZZNS0_65_GLOBAL__N__cd49fe81_27_ActivationSoftplusKernel_cu_9e10b42f_310015softplus_kernelERNS_18TensorIteratorBaseERKN3c106ScalarES8_ENKUlvE_clEvENKUlvE1_clEvEUlNS5_4HalfEE_St5arrayIPcLm2EEEEviT0_T1_
        .type           _ZN2at6native29vectorized_elementwise_kernelILi4EZZZNS0_65_GLOBAL__N__cd49fe81_27_ActivationSoftplusKernel_cu_9e10b42f_310015softplus_kernelERNS_18TensorIteratorBaseERKN3c106ScalarES8_ENKUlvE_clEvENKUlvE1_clEvEUlNS5_4HalfEE_St5arrayIPcLm2EEEEviT0_T1_,@function
        .size           _ZN2at6native29vectorized_elementwise_kernelILi4EZZZNS0_65_GLOBAL__N__cd49fe81_27_ActivationSoftplusKernel_cu_9e10b42f_310015softplus_kernelERNS_18TensorIteratorBaseERKN3c106ScalarES8_ENKUlvE_clEvENKUlvE1_clEvEUlNS5_4HalfEE_St5arrayIPcLm2EEEEviT0_T1_,(.L_x_7595 - _ZN2at6native29vectorized_elementwise_kernelILi4EZZZNS0_65_GLOBAL__N__cd49fe81_27_ActivationSoftplusKernel_cu_9e10b42f_310015softplus_kernelERNS_18TensorIteratorBaseERKN3c106ScalarES8_ENKUlvE_clEvENKUlvE1_clEvEUlNS5_4HalfEE_St5arrayIPcLm2EEEEviT0_T1_)
        .other          _ZN2at6native29vectorized_elementwise_kernelILi4EZZZNS0_65_GLOBAL__N__cd49fe81_27_ActivationSoftplusKernel_cu_9e10b42f_310015softplus_kernelERNS_18TensorIteratorBaseERKN3c106ScalarES8_ENKUlvE_clEvENKUlvE1_clEvEUlNS5_4HalfEE_St5arrayIPcLm2EEEEviT0_T1_,@"STO_CUDA_ENTRY STV_DEFAULT"
_ZN2at6native29vectorized_elementwise_kernelILi4EZZZNS0_65_GLOBAL__N__cd49fe81_27_ActivationSoftplusKernel_cu_9e10b42f_310015softplus_kernelERNS_18TensorIteratorBaseERKN3c106ScalarES8_ENKUlvE_clEvENKUlvE1_clEvEUlNS5_4HalfEE_St5arrayIPcLm2EEEEviT0_T1_:
.text._ZN2at6native29vectorized_elementwise_kernelILi4EZZZNS0_65_GLOBAL__N__cd49fe81_27_ActivationSoftplusKernel_cu_9e10b42f_310015softplus_kernelERNS_18TensorIteratorBaseERKN3c106ScalarES8_ENKUlvE_clEvENKUlvE1_clEvEUlNS5_4HalfEE_St5arrayIPcLm2EEEEviT0_T1_:
        /* <DEDUP_REMOVED lines=106> */
.L_x_5439:
[----:B------:R-:W-:Y:S05]  /*06a0*/  BSYNC.RECONVERGENT B1 ;  /* 0x0000000000017941 */ /* 0x000fea0003800200 */
.L_x_5438:
[----:B------:R-:W-:-:S07]  /*06b0*/  F2FP.F16.F32.PACK_AB R2, RZ, R5 ;  /* 0x00000005ff02723e */ /* 0x000fce00000000ff */
.L_x_5437:
[----:B------:R-:W-:Y:S05]  /*06c0*/  BSYNC.RECONVERGENT B0 ;  /* 0x0000000000007941 */ /* 0x000fea0003800200 */
.L_x_5436:
        /* <DEDUP_REMOVED lines=42> */
.L_x_5443:
[----:B------:R-:W-:Y:S05]  /*0970*/  BSYNC.RECONVERGENT B1 ;  /* 0x0000000000017941 */ /* 0x000fea0003800200 */
.L_x_5442:
[----:B------:R-:W-:-:S07]  /*0980*/  F2FP.F16.F32.PACK_AB R4, RZ, R7 ;  /* 0x00000007ff04723e */ /* 0x000fce00000000ff */
.L_x_5441:
[----:B------:R-:W-:Y:S05]  /*0990*/  BSYNC.RECONVERGENT B0 ;  /* 0x0000000000007941 */ /* 0x000fea0003800200 */
.L_x_5440:
        /* <DEDUP_REMOVED lines=42> */
.L_x_5447:
[----:B------:R-:W-:Y:S05]  /*0c40*/  BSYNC.RECONVERGENT B1 ;  /* 0x0000000000017941 */ /* 0x000fea0003800200 */
.L_x_5446:
[----:B------:R-:W-:-:S07]  /*0c50*/  F2FP.F16.F32.PACK_AB R5, RZ, R5 ;  /* 0x00000005ff05723e */ /* 0x000fce00000000ff */
.L_x_5445:
[----:B------:R-:W-:Y:S05]  /*0c60*/  BSYNC.RECONVERGENT B0 ;  /* 0x0000000000007941 */ /* 0x000fea0003800200 */
.L_x_5444:
        /* <DEDUP_REMOVED lines=42> */
.L_x_5451:
[----:B------:R-:W-:Y:S05]  /*0f10*/  BSYNC.RECONVERGENT B1 ;  /* 0x0000000000017941 */ /* 0x000fea0003800200 */
.L_x_5450:
[----:B------:R-:W-:-:S07]  /*0f20*/  F2FP.F16.F32.PACK_AB R6, RZ, R23 ;  /* 0x00000017ff06723e */ /* 0x000fce00000000ff */
.L_x_5449:
[----:B------:R-:W-:Y:S05]  /*0f30*/  BSYNC.RECONVERGENT B0 ;  /* 0x0000000000007941 */ /* 0x000fea0003800200 */
.L_x_5448:
        /* <DEDUP_REMOVED lines=42> */
.L_x_5455:
[----:B------:R-:W-:Y:S05]  /*11e0*/  BSYNC.RECONVERGENT B1 ;  /* 0x0000000000017941 */ /* 0x000fea0003800200 */
.L_x_5454:
[----:B------:R-:W-:-:S07]  /*11f0*/  F2FP.F16.F32.PACK_AB R7, RZ, R7 ;  /* 0x00000007ff07723e */ /* 0x000fce00000000ff */
.L_x_5453:
[----:B------:R-:W-:Y:S05]  /*1200*/  BSYNC.RECONVERGENT B0 ;  /* 0x0000000000007941 */ /* 0x000fea0003800200 */
.L_x_5452:
        /* <DEDUP_REMOVED lines=42> */
.L_x_5459:
[----:B------:R-:W-:Y:S05]  /*14b0*/  BSYNC.RECONVERGENT B1 ;  /* 0x0000000000017941 */ /* 0x000fea0003800200 */
.L_x_5458:
[----:B------:R-:W-:-:S07]  /*14c0*/  F2FP.F16.F32.PACK_AB R8, RZ, R19 ;  /* 0x00000013ff08723e */ /* 0x000fce00000000ff */
.L_x_5457:
[----:B------:R-:W-:Y:S05]  /*14d0*/  BSYNC.RECONVERGENT B0 ;  /* 0x0000000000007941 */ /* 0x000fea0003800200 */
.L_x_5456:
        /* <DEDUP_REMOVED lines=42> */
.L_x_5463:
[----:B------:R-:W-:Y:S05]  /*1780*/  BSYNC.RECONVERGENT B1 ;  /* 0x0000000000017941 */ /* 0x000fea0003800200 */
.L_x_5462:
[----:B------:R-:W-:-:S07]  /*1790*/  F2FP.F16.F32.PACK_AB R9, RZ, R9 ;  /* 0x00000009ff09723e */ /* 0x000fce00000000ff */
.L_x_5461:
[----:B------:R-:W-:Y:S05]  /*17a0*/  BSYNC.RECONVERGENT B0 ;  /* 0x0000000000007941 */ /* 0x000fea0003800200 */
.L_x_5460:
        /* <DEDUP_REMOVED lines=42> */
.L_x_5467:
[----:B------:R-:W-:Y:S05]  /*1a50*/  BSYNC.RECONVERGENT B1 ;  /* 0x0000000000017941 */ /* 0x000fea0003800200 */
.L_x_5466:
[----:B------:R-:W-:-:S07]  /*1a60*/  F2FP.F16.F32.PACK_AB R10, RZ, R13 ;  /* 0x0000000dff0a723e */ /* 0x000fce00000000ff */
.L_x_5465:
[----:B------:R-:W-:Y:S05]  /*1a70*/  BSYNC.RECONVERGENT B0 ;  /* 0x0000000000007941 */ /* 0x000fea0003800200 */
.L_x_5464:
        /* <DEDUP_REMOVED lines=21> */
.L_x_5470:
[----:B------:R-:W-:-:S13]  /*1bd0*/  ISETP.GE.U32.AND P0, PT, R17, R16, PT ;  /* 0x000000101100720c */ /* 0x000fda0003f06070 */
[----:B------:R-:W-:Y:S05]  /*1be0*/  @P0 BRA `(.L_x_5472) ;  /* 0x0000000000300947 */ /* 0x000fea0003800000 */
[----:B0-----:R-:W0:Y:S01]  /*1bf0*/  LDC.64 R2, c[0x0][0x398] ;  /* 0x0000e600ff027b82 */ /* 0x001e220000000a00 */
[----:B------:R-:W-:Y:S02]  /*1c00*/  IADD3 R5, PT, PT, R0, R17, RZ ;  /* 0x0000001100057210 */ /* 0x000fe40007ffe0ff */
[----:B------:R-:W-:-:S03]  /*1c10*/  IADD3 R17, PT, PT, R17, 0x80, RZ ;  /* 0x0000008011117810 */ /* 0x000fc60007ffe0ff */
[----:B0-----:R-:W-:-:S05]  /*1c20*/  IMAD.WIDE.U32 R2, R5, 0x2, R2 ;  /* 0x0000000205027825 */ /* 0x001fca00078e0002 */
[----:B------:R1:W-:Y:S02]  /*1c30*/  STG.E.U16 desc[UR4][R2.64], R6 ;  /* 0x0000000602007986 */ /* 0x0003e4000c101504 */
.L_x_5471:
[----:B------:R-:W-:-:S13]  /*1c40*/  ISETP.GE.U32.AND P0, PT, R17, R16, PT ;  /* 0x000000101100720c */ /* 0x000fda0003f06070 */
[----:B------:R-:W-:Y:S05]  /*1c50*/  @P0 BRA `(.L_x_5473) ;  /* 0x0000000000340947 */ /* 0x000fea0003800000 */
[----:B01----:R-:W0:Y:S01]  /*1c60*/  LDC.64 R2, c[0x0][0x398] ;  /* 0x0000e600ff027b82 */ /* 0x003e220000000a00 */
[----:B------:R-:W-:Y:S02]  /*1c70*/  IADD3 R5, PT, PT, R0, R17, RZ ;  /* 0x0000001100057210 */ /* 0x000fe40007ffe0ff */
[----:B------:R-:W-:-:S03]  /*1c80*/  IADD3 R17, PT, PT, R17, 0x80, RZ ;  /* 0x0000008011117810 */ /* 0x000fc60007ffe0ff */
[----:B0-----:R-:W-:-:S05]  /*1c90*/  IMAD.WIDE.U32 R2, R5, 0x2, R2 ;  /* 0x0000000205027825 */ /* 0x001fca00078e0002 */
[----:B------:R1:W-:Y:S02]  /*1ca0*/  STG.E.U16 desc[UR4][R2.64], R7 ;  /* 0x0000000702007986 */ /* 0x0003e4000c101504 */
.L_x_5472:
        /* <DEDUP_REMOVED lines=8> */
.L_x_5473:
[----:B------:R-:W-:Y:S05]  /*1d30*/  BSYNC.RELIABLE B1 ;  /* 0x0000000000017941 */ /* 0x000fea0003800100 */
.L_x_5469:
[----:B------:R-:W-:-:S13]  /*1d40*/  ISETP.GE.U32.AND P0, PT, R17, R16, PT ;  /* 0x000000101100720c */ /* 0x000fda0003f06070 */
[----:B012---:R-:W0:Y:S01]  /*1d50*/  @!P0 LDC.64 R2, c[0x0][0x398] ;  /* 0x0000e600ff028b82 */ /* 0x007e220000000a00 */
[----:B------:R-:W-:Y:S02]  /*1d60*/  @!P0 IADD3 R5, PT, PT, R0, R17, RZ ;  /* 0x0000001100058210 */ /* 0x000fe40007ffe0ff */
[----:B------:R-:W-:-:S03]  /*1d70*/  @!P0 IADD3 R17, PT, PT, R17, 0x80, RZ ;  /* 0x0000008011118810 */ /* 0x000fc60007ffe0ff */
[----:B0-----:R-:W-:-:S05]  /*1d80*/  @!P0 IMAD.WIDE.U32 R2, R5, 0x2, R2 ;  /* 0x0000000205028825 */ /* 0x001fca00078e0002 */
[----:B------:R2:W-:Y:S02]  /*1d90*/  @!P0 STG.E.U16 desc[UR4][R2.64], R9 ;  /* 0x0000000902008986 */ /* 0x0005e4000c101504 */
.L_x_5474:
[----:B------:R-:W-:Y:S05]  /*1da0*/  BSYNC.RECONVERGENT B0 ;  /* 0x0000000000007941 */ /* 0x000fea0003800200 */
.L_x_5468:
        /* <DEDUP_REMOVED lines=8> */
.L_x_5435:
        /* <DEDUP_REMOVED lines=9> */
[----:B0-----:R-:W-:-:S04]  /*1ec0*/  IMAD.WIDE.U32 R2, R0, 0x2, R2 ;  /* 0x0000000200027825 */ /* 0x001fc800078e0002 */
[--C-:B---3--:R-:W-:Y:S02]  /*1ed0*/  HADD2.F32 R4, -RZ, R10.reuse.H0_H0 ;  /* 0x2000000aff047230 */ /* 0x108fe40000004100 */
[----:B------:R-:W-:-:S03]  /*1ee0*/  HADD2.F32 R5, -RZ, R10.H1_H1 ;  /* 0x3000000aff057230 */ /* 0x000fc60000004100 */
[----:B--2---:R-:W-:Y:S02]  /*1ef0*/  FMUL.FTZ R10, R4, UR6 ;  /* 0x00000006040a7c20 */ /* 0x004fe40008410000 */
[----:B------:R-:W-:-:S03]  /*1f00*/  FMUL.FTZ R8, R5, UR6 ;  /* 0x0000000605087c20 */ /* 0x000fc60008410000 */
[----:B------:R-:W-:Y:S02]  /*1f10*/  FSETP.GT.FTZ.AND P0, PT, R10, UR7, PT ;  /* 0x000000070a007c0b */ /* 0x000fe4000bf14000 */
[----:B------:R-:W-:-:S11]  /*1f20*/  FSETP.GT.FTZ.AND P1, PT, R8, UR7, PT ;  /* 0x0000000708007c0b */ /* 0x000fd6000bf34000 */
[----:B-1----:R-:W-:Y:S05]  /*1f30*/  @P0 BRA `(.L_x_5476) ;  /* 0x0000000000800947 */ /* 0x002fea0003800000 */
        /* <DEDUP_REMOVED lines=32> */
.L_x_5476:
[----:B------:R-:W-:Y:S05]  /*2140*/  BSYNC.RECONVERGENT B0 ;  /* 0x0000000000007941 */ /* 0x000fea0003800200 */
.L_x_5475:
        /* <DEDUP_REMOVED lines=34> */
.L_x_5478:
[----:B------:R-:W-:Y:S05]  /*2370*/  BSYNC.RECONVERGENT B0 ;  /* 0x0000000000007941 */ /* 0x000fea0003800200 */
.L_x_5477:
[----:B------:R-:W-:Y:S01]  /*2380*/  HADD2.F32 R16, -RZ, R11.H0_H0 ;  /* 0x2000000bff107230 */ /* 0x000fe20000004100 */
[----:B------:R-:W-:Y:S01]  /*2390*/  BSSY.RECONVERGENT B0, `(.L_x_5479) ;  /* 0x0000034000007945 */ /* 0x000fe20003800200 */
[--C-:B-----5:R-:W-:Y:S02]  /*23a0*/  HADD2.F32 R0, -RZ, R6.reuse.H0_H0 ;  /* 0x20000006ff007230 */ /* 0x120fe40000004100 */
[----:B------:R-:W-:Y:S02]  /*23b0*/  HADD2.F32 R13, -RZ, R6.H1_H1 ;  /* 0x30000006ff0d7230 */ /* 0x000fe40000004100 */
[----:B------:R-:W-:Y:S01]  /*23c0*/  FMUL.FTZ R17, R16, UR6 ;  /* 0x0000000610117c20 */ /* 0x000fe20008410000 */
[----:B------:R-:W-:Y:S02]  /*23d0*/  HADD2.F32 R6, -RZ, R7.H0_H0 ;  /* 0x20000007ff067230 */ /* 0x000fe40000004100 */
[----:B------:R-:W-:Y:S01]  /*23e0*/  FMUL.FTZ R14, R0, UR6 ;  /* 0x00000006000e7c20 */ /* 0x000fe20008410000 */
[----:B------:R-:W-:-:S02]  /*23f0*/  HADD2.F32 R11, -RZ, R11.H1_H1 ;  /* 0x3000000bff0b7230 */ /* 0x000fc40000004100 */
[----:B------:R-:W-:Y:S01]  /*2400*/  FMUL.FTZ R12, R13, UR6 ;  /* 0x000000060d0c7c20 */ /* 0x000fe20008410000 */
[----:B------:R-:W-:Y:S01]  /*2410*/  FSETP.GT.FTZ.AND P5, PT, R17, UR7, PT ;  /* 0x0000000711007c0b */ /* 0x000fe2000bfb4000 */
[----:B------:R-:W-:Y:S02]  /*2420*/  HADD2.F32 R7, -RZ, R7.H1_H1 ;  /* 0x30000007ff077230 */ /* 0x000fe40000004100 */
[----:B------:R-:W-:Y:S01]  /*2430*/  FMUL.FTZ R10, R6, UR6 ;  /* 0x00000006060a7c20 */ /* 0x000fe20008410000 */
[----:B------:R-:W-:Y:S01]  /*2440*/  FMUL.FTZ R15, R11, UR6 ;  /* 0x000000060b0f7c20 */ /* 0x000fe20008410000 */
[----:B------:R-:W-:Y:S01]  /*2450*/  FSETP.GT.FTZ.AND P1, PT, R14, UR7, PT ;  /* 0x000000070e007c0b */ /* 0x000fe2000bf34000 */
[----:B------:R-:W-:-:S04]  /*2460*/  IMAD.WIDE.U32 R2, R9, 0x8, R2 ;  /* 0x0000000809027825 */ /* 0x000fc800078e0002 */
[----:B------:R-:W-:Y:S01]  /*2470*/  FMUL.FTZ R8, R7, UR6 ;  /* 0x0000000607087c20 */ /* 0x000fe20008410000 */
[----:B------:R-:W-:Y:S02]  /*2480*/  FSETP.GT.FTZ.AND P2, PT, R12, UR7, PT ;  /* 0x000000070c007c0b */ /* 0x000fe4000bf54000 */
[----:B------:R-:W-:Y:S02]  /*2490*/  FSETP.GT.FTZ.AND P0, PT, R15, UR7, PT ;  /* 0x000000070f007c0b */ /* 0x000fe4000bf14000 */
        /* <DEDUP_REMOVED lines=35> */
.L_x_5480:
[----:B------:R-:W-:Y:S05]  /*26d0*/  BSYNC.RECONVERGENT B0 ;  /* 0x0000000000007941 */ /* 0x000fea0003800200 */
.L_x_5479:
        /* <DEDUP_REMOVED lines=34> */
.L_x_5482:
[----:B------:R-:W-:Y:S05]  /*2900*/  BSYNC.RECONVERGENT B0 ;  /* 0x0000000000007941 */ /* 0x000fea0003800200 */
.L_x_5481:
        /* <DEDUP_REMOVED lines=34> */
.L_x_5484:
[----:B------:R-:W-:Y:S05]  /*2b30*/  BSYNC.RECONVERGENT B0 ;  /* 0x0000000000007941 */ /* 0x000fea0003800200 */
.L_x_5483:
        /* <DEDUP_REMOVED lines=34> */
.L_x_5486:
[----:B------:R-:W-:Y:S05]  /*2d60*/  BSYNC.RECONVERGENT B0 ;  /* 0x0000000000007941 */ /* 0x000fea0003800200 */
.L_x_5485:
        /* <DEDUP_REMOVED lines=34> */
.L_x_5488:
[----:B------:R-:W-:Y:S05]  /*2f90*/  BSYNC.RECONVERGENT B0 ;  /* 0x0000000000007941 */ /* 0x000fea0003800200 */
.L_x_5487:
        /* <DEDUP_REMOVED lines=34> */
.L_x_5490:
[----:B------:R-:W-:Y:S05]  /*31c0*/  BSYNC.RECONVERGENT B0 ;  /* 0x0000000000007941 */ /* 0x000fea0003800200 */
.L_x_5489:
[----:B------:R-:W-:Y:S02]  /*31d0*/  F2FP.F16.F32.PACK_AB R4, R5, R4 ;  /* 0x000000040504723e */ /* 0x000fe400000000ff */
[----:B------:R-:W-:Y:S02]  /*31e0*/  F2FP.F16.F32.PACK_AB R5, R11, R16 ;  /* 0x000000100b05723e */ /* 0x000fe400000000ff */
[----:B------:R-:W-:Y:S02]  /*31f0*/  F2FP.F16.F32.PACK_AB R8, R13, R0 ;  /* 0x000000000d08723e */ /* 0x000fe400000000ff */
[----:B------:R-:W-:Y:S01]  /*3200*/  F2FP.F16.F32.PACK_AB R9, R7, R6 ;  /* 0x000000060709723e */ /* 0x000fe200000000ff */
[----:B------:R-:W-:Y:S04]  /*3210*/  STG.E.64 desc[UR4][R2.64], R4 ;  /* 0x0000000402007986 */ /* 0x000fe8000c101b04 */
[----:B------:R-:W-:Y:S01]  /*3220*/  STG.E.64 desc[UR4][R2.64+0x400], R8 ;  /* 0x0004000802007986 */ /* 0x000fe2000c101b04 */
[----:B------:R-:W-:Y:S05]  /*3230*/  EXIT ;  /* 0x000000000000794d */ /* 0x000fea0003800000 */
.L_x_5491:
        /* <DEDUP_REMOVED lines=12> */
.L_x_7595:


//--------------------- .text._ZN2at6native29vectorized_elementwise_kernelILi8EZZZNS0_65_GLOBAL__N__cd49fe81_27_ActivationSoftplusKernel_cu_9e10b42f_310015softplus_kernelERNS_18TensorIteratorBaseERKN3c106ScalarES8_ENKUlvE_clEvENKUlvE1_clEvEUlNS5_4HalfEE_St5arrayIPcLm2EEEEviT0_T1_ --------------------------
	.section	.text._ZN2at6native29vectorized_elementwise_kernelILi8EZZZNS0_65_GLOBAL__N__cd49fe81_27_ActivationSoftplusKernel_cu_9e10b42f_310015softplus_kernelERNS_18TensorIteratorBaseERKN3c106ScalarES8_ENKUlvE_clEvENKUlvE1_clEvEUlNS5_4HalfEE_St5arrayIPcLm2EEEEviT0_T1_,"ax",@progbits
	.align	128
        .global         _ZN2at6native29vectorized_elementwise_kernelILi8EZZZNS0_65_GLOBAL__N__cd49fe81_27_ActivationSoftplusKernel_cu_9e10b42f_310015softplus_kernelERNS_18TensorIteratorBaseERKN3c106ScalarES8_ENKUlvE_clEvENKUlvE1_clEvEUlNS5_4HalfEE_St5arrayIPcLm2EEEEviT0_T1_
        .type           _ZN2at6native29vectorized_elementwise_kernelILi8EZZZNS0_65_GLOBAL__N__cd49fe81_27_ActivationSoftplusKernel_cu_9e10b42f_310015softplus_kernelERNS_18TensorIteratorBaseERKN3c106ScalarES8_ENKUlvE_clEvENKUlvE1_clEvEUlNS5_4HalfEE_St5arrayIPcLm2EEEEviT0_T1_,@function
        .size           _ZN2at6native29vectorized_elementwise_kernelILi8EZZZNS0_65_GLOBAL__N__cd49fe81_27_ActivationSoftplusKernel_cu_9e10b42f_310015softplus_kernelERNS_18TensorIteratorBaseERKN3c106ScalarES8_ENKUlvE_clEvENKUlvE1_clEvEUlNS5_4HalfEE_St5arrayIPcLm2EEEEviT0_T1_,(.L_x_7596 - _ZN2at6native29vectorized_elementwise_kernelILi8EZZZNS0_65_GLOBAL__N__cd49fe81_27_ActivationSoftplusKernel_cu_9e10b42f_310015softplus_kernelERNS_18TensorIteratorBaseERKN3c106ScalarES8_ENKUlvE_clEvENKUlvE1_clEvEUlNS5_4HalfEE_St5arrayIPcLm2EEEEviT0_T1_)
        .other          _ZN2at6native29vectorized_elementwise_kernelILi8EZZZNS0_65_GLOBAL__N__cd49fe81_27_ActivationSoftplusKernel_cu_9e10b42f_310015softplus_kernelERNS_18TensorIteratorBaseERKN3c106ScalarES8_ENKUlvE_clEvENKUlvE1_clEvEUlNS5_4HalfEE_St5arrayIPcLm2EEEEviT0_T1_,@"STO_CUDA_ENTRY STV_DEFAULT"
_ZN2at6native29vectorized_elementwise_kernelILi8EZZZNS0_65_GLOBAL__N__cd49fe81_27_ActivationSoftplusKernel_cu_9e10b42f_310015softplus_kernelERNS_18TensorIteratorBaseERKN3c106ScalarES8_ENKUlvE_clEvENKUlvE1_clEvEUlNS5_4HalfEE_St5arrayIPcLm2EEEEviT0_T1_:
.text._ZN2at6native29vectorized_elementwise_kernelILi8EZZZNS0_65_GLOBAL__N__cd49fe81_27_ActivationSoftplusKernel_cu_9e10b42f_310015softplus_kernelERNS_18TensorIteratorBaseERKN3c106ScalarES8_ENKUlvE_clEvENKUlvE1_clEvEUlNS5_4HalfEE_St5arrayIPcLm2EEEEviT0_T1_:
        /* <DEDUP_REMOVED lines=106> */
.L_x_5496:
[----:B------:R-:W-:Y:S05]  /*06a0*/  BSYNC.RECONVERGENT B1 ;  /* 0x0000000000017941 */ /* 0x000fea0003800200 */
.L_x_5495:
[----:B------:R-:W-:-:S07]  /*06b0*/  F2FP.F16.F32.PACK_AB R2, RZ, R5 ;  /* 0x00000005ff02723e */ /* 0x000fce00000000ff */
.L_x_5494:
[----:B------:R-:W-:Y:S05]  /*06c0*/  BSYNC.RECONVERGENT B0 ;  /* 0x0000000000007941 */ /* 0x000fea0003800200 */
.L_x_5493:
        /* <DEDUP_REMOVED lines=42> */
.L_x_5500:
[----:B------:R-:W-:Y:S05]  /*0970*/  BSYNC.RECONVERGENT B1 ;  /* 0x0000000000017941 */ /* 0x000fea0003800200 */
.L_x_5499:
[----:B------:R-:W-:-:S07]  /*0980*/  F2FP.F16.F32.PACK_AB R4, RZ, R7 ;  /* 0x00000007ff04723e */ /* 0x000fce00000000ff */
.L_x_5498:
[----:B------:R-:W-:Y:S05]  /*0990*/  BSYNC.RECONVERGENT B0 ;  /* 0x0000000000007941 */ /* 0x000fea0003800200 */
.L_x_5497:
        /* <DEDUP_REMOVED lines=42> */
.L_x_5504:
[----:B------:R-:W-:Y:S05]  /*0c40*/  BSYNC.RECONVERGENT B1 ;  /* 0x0000000000017941 */ /* 0x000fea0003800200 */
.L_x_5503:
[----:B------:R-:W-:-:S07]  /*0c50*/  F2FP.F16.F32.PACK_AB R5, RZ, R5 ;  /* 0x00000005ff05723e */ /* 0x000fce00000000ff */
.L_x_5502:
[----:B------:R-:W-:Y:S05]  /*0c60*/  BSYNC.RECONVERGENT B0 ;  /* 0x0000000000007941 */ /* 0x000fea0003800200 */
.L_x_5501:
        /* <DEDUP_REMOVED lines=42> */
.L_x_5508:
[----:B------:R-:W-:Y:S05]  /*0f10*/  BSYNC.RECONVERGENT B1 ;  /* 0x0000000000017941 */ /* 0x000fea0003800200 */
.L_x_5507:
[----:B------:R-:W-:-:S07]  /*0f20*/  F2FP.F16.F32.PACK_AB R6, RZ, R23 ;  /* 0x00000017ff06723e */ /* 0x000fce00000000ff */
.L_x_5506:
[----:B------:R-:W-:Y:S05]  /*0f30*/  BSYNC.RECONVERGENT B0 ;  /* 0x0000000000007941 */ /* 0x000fea0003800200 */
.L_x_5505:
        /* <DEDUP_REMOVED lines=42> */
.L_x_5512:
[----:B------:R-:W-:Y:S05]  /*11e0*/  BSYNC.RECONVERGENT B1 ;  /* 0x0000000000017941 */ /* 0x000fea0003800200 */
.L_x_5511:
[----:B------:R-:W-:-:S07]  /*11f0*/  F2FP.F16.F32.PACK_AB R7, RZ, R7 ;  /* 0x00000007ff07723e */ /* 0x000fce00000000ff */
.L_x_5510:
[----:B------:R-:W-:Y:S05]  /*1200*/  BSYNC.RECONVERGENT B0 ;  /* 0x0000000000007941 */ /* 0x000fea0003800200 */
.L_x_5509:
        /* <DEDUP_REMOVED lines=42> */
.L_x_5516:
[----:B------:R-:W-:Y:S05]  /*14b0*/  BSYNC.RECONVERGENT B1 ;  /* 0x0000000000017941 */ /* 0x000fea0003800200 */
.L_x_5515:
[----:B------:R-:W-:-:S07]  /*14c0*/  F2FP.F16.F32.PACK_AB R8, RZ, R19 ;  /* 0x00000013ff08723e */ /* 0x000fce00000000ff */
.L_x_5514:
[----:B------:R-:W-:Y:S05]  /*14d0*/  BSYNC.RECONVERGENT B0 ;  /* 0x0000000000007941 */ /* 0x000fea0003800200 */
.L_x_5513:
        /* <DEDUP_REMOVED lines=42> */
.L_x_5520:
[----:B------:R-:W-:Y:S05]  /*1780*/  BSYNC.RECONVERGENT B1 ;  /* 0x0000000000017941 */ /* 0x000fea0003800200 */
.L_x_5519:
[----:B------:R-:W-:-:S07]  /*1790*/  F2FP.F16.F32.PACK_AB R9, RZ, R9 ;  /* 0x00000009ff09723e */ /* 0x000fce00000000ff */
.L_x_5518:
[----:B------:R-:W-:Y:S05]  /*17a0*/  BSYNC.RECONVERGENT B0 ;  /* 0x0000000000007941 */ /* 0x000fea0003800200 */
.L_x_5517:
        /* <DEDUP_REMOVED lines=42> */
.L_x_5524:
[----:B------:R-:W-:Y:S05]  /*1a50*/  BSYNC.RECONVERGENT B1 ;  /* 0x0000000000017941 */ /* 0x000fea0003800200 */
.L_x_5523:
[----:B------:R-:W-:-:S07]  /*1a60*/  F2FP.F16.F32.PACK_AB R10, RZ, R13 ;  /* 0x0000000dff0a723e */ /* 0x000fce00000000ff */
.L_x_5522:
[----:B------:R-:W-:Y:S05]  /*1a70*/  BSYNC.RECONVERGENT B0 ;  /* 0x0000000000007941 */ /* 0x000fea0003800200 */
.L_x_5521:
        /* <DEDUP_REMOVED lines=21> */
.L_x_5527:
[----:B------:R-:W-:-:S13]  /*1bd0*/  ISETP.GE.U32.AND P0, PT, R17, R16, PT ;  /* 0x000000101100720c */ /* 0x000fda0003f06070 */
[----:B------:R-:W-:Y:S05]  /*1be0*/  @P0 BRA `(.L_x_5529) ;  /* 0x0000000000300947 */ /* 0x000fea0003800000 */
[----:B0-----:R-:W0:Y:S01]  /*1bf0*/  LDC.64 R2, c[0x0][0x398] ;  /* 0x0000e600ff027b82 */ /* 0x001e220000000a00 */
[----:B------:R-:W-:Y:S02]  /*1c00*/  IADD3 R5, PT, PT, R0, R17, RZ ;  /* 0x0000001100057210 */ /* 0x000fe40007ffe0ff */
[----:B------:R-:W-:-:S03]  /*1c10*/  IADD3 R17, PT, PT, R17, 0x80, RZ ;  /* 0x0000008011117810 */ /* 0x000fc60007ffe0ff */
[----:B0-----:R-:W-:-:S05]  /*1c20*/  IMAD.WIDE.U32 R2, R5, 0x2, R2 ;  /* 0x0000000205027825 */ /* 0x001fca00078e0002 */
[----:B------:R1:W-:Y:S02]  /*1c30*/  STG.E.U16 desc[UR4][R2.64], R6 ;  /* 0x0000000602007986 */ /* 0x0003e4000c101504 */
.L_x_5528:
[----:B------:R-:W-:-:S13]  /*1c40*/  ISETP.GE.U32.AND P0, PT, R17, R16, PT ;  /* 0x000000101100720c */ /* 0x000fda0003f06070 */
[----:B------:R-:W-:Y:S05]  /*1c50*/  @P0 BRA `(.L_x_5530) ;  /* 0x0000000000340947 */ /* 0x000fea0003800000 */
[----:B01----:R-:W0:Y:S01]  /*1c60*/  LDC.64 R2, c[0x0][0x398] ;  /* 0x0000e600ff027b82 */ /* 0x003e220000000a00 */
[----:B------:R-:W-:Y:S02]  /*1c70*/  IADD3 R5, PT, PT, R0, R17, RZ ;  /* 0x0000001100057210 */ /* 0x000fe40007ffe0ff */
[----:B------:R-:W-:-:S03]  /*1c80*/  IADD3 R17, PT, PT, R17, 0x80, RZ ;  /* 0x0000008011117810 */ /* 0x000fc60007ffe0ff */
[----:B0-----:R-:W-:-:S05]  /*1c90*/  IMAD.WIDE.U32 R2, R5, 0x2, R2 ;  /* 0x0000000205027825 */ /* 0x001fca00078e0002 */
[----:B------:R1:W-:Y:S02]  /*1ca0*/  STG.E.U16 desc[UR4][R2.64], R7 ;  /* 0x0000000702007986 */ /* 0x0003e4000c101504 */
.L_x_5529:
        /* <DEDUP_REMOVED lines=8> */
.L_x_5530:
[----:B------:R-:W-:Y:S05]  /*1d30*/  BSYNC.RELIABLE B1 ;  /* 0x0000000000017941 */ /* 0x000fea0003800100 */
.L_x_5526:
[----:B------:R-:W-:-:S13]  /*1d40*/  ISETP.GE.U32.AND P0, PT, R17, R16, PT ;  /* 0x000000101100720c */ /* 0x000fda0003f06070 */
[----:B012---:R-:W0:Y:S01]  /*1d50*/  @!P0 LDC.64 R2, c[0x0][0x398] ;  /* 0x0000e600ff028b82 */ /* 0x007e220000000a00 */
[----:B------:R-:W-:Y:S02]  /*1d60*/  @!P0 IADD3 R5, PT, PT, R0, R17, RZ ;  /* 0x0000001100058210 */ /* 0x000fe40007ffe0ff */
[----:B------:R-:W-:-:S03]  /*1d70*/  @!P0 IADD3 R17, PT, PT, R17, 0x80, RZ ;  /* 0x0000008011118810 */ /* 0x000fc60007ffe0ff */
[----:B0-----:R-:W-:-:S05]  /*1d80*/  @!P0 IMAD.WIDE.U32 R2, R5, 0x2, R2 ;  /* 0x0000000205028825 */ /* 0x001fca00078e0002 */
[----:B------:R2:W-:Y:S02]  /*1d90*/  @!P0 STG.E.U16 desc[UR4][R2.64], R9 ;  /* 0x0000000902008986 */ /* 0x0005e4000c101504 */
.L_x_5531:
[----:B------:R-:W-:Y:S05]  /*1da0*/  BSYNC.RECONVERGENT B0 ;  /* 0x0000000000007941 */ /* 0x000fea0003800200 */
.L_x_5525:
        /* <DEDUP_REMOVED lines=8> */
.L_x_5492:
        /* <DEDUP_REMOVED lines=8> */
[--C-:B---3--:R-:W-:Y:S02]  /*1eb0*/  HADD2.F32 R8, -RZ, R4.reuse.H0_H0 ;  /* 0x20000004ff087230 */ /* 0x108fe40000004100 */
[----:B------:R-:W-:-:S02]  /*1ec0*/  HADD2.F32 R9, -RZ, R4.H1_H1 ;  /* 0x30000004ff097230 */ /* 0x000fc40000004100 */
[----:B------:R-:W-:Y:S02]  /*1ed0*/  HADD2.F32 R4, -RZ, R5.H0_H0 ;  /* 0x20000005ff047230 */ /* 0x000fe40000004100 */
[----:B--2---:R-:W-:Y:S01]  /*1ee0*/  FMUL.FTZ R14, R8, UR6 ;  /* 0x00000006080e7c20 */ /* 0x004fe20008410000 */
[--C-:B------:R-:W-:Y:S02]  /*1ef0*/  HADD2.F32 R11, -RZ, R6.reuse.H0_H0 ;  /* 0x20000006ff0b7230 */ /* 0x100fe40000004100 */
[----:B------:R-:W-:Y:S01]  /*1f00*/  FMUL.FTZ R12, R9, UR6 ;  /* 0x00000006090c7c20 */ /* 0x000fe20008410000 */
[----:B------:R-:W-:Y:S01]  /*1f10*/  HADD2.F32 R10, -RZ, R7.H0_H0 ;  /* 0x20000007ff0a7230 */ /* 0x000fe20000004100 */
[----:B------:R-:W-:Y:S01]  /*1f20*/  FSETP.GT.FTZ.AND P0, PT, R14, UR7, PT ;  /* 0x000000070e007c0b */ /* 0x000fe2000bf14000 */
[----:B------:R-:W-:Y:S02]  /*1f30*/  HADD2.F32 R5, -RZ, R5.H1_H1 ;  /* 0x30000005ff057230 */ /* 0x000fe40000004100 */
[----:B------:R-:W-:Y:S01]  /*1f40*/  FSETP.GT.FTZ.AND P1, PT, R12, UR7, PT ;  /* 0x000000070c007c0b */ /* 0x000fe2000bf34000 */
[----:B------:R-:W-:-:S02]  /*1f50*/  HADD2.F32 R6, -RZ, R6.H1_H1 ;  /* 0x30000006ff067230 */ /* 0x000fc40000004100 */
[----:B------:R-:W-:-:S07]  /*1f60*/  HADD2.F32 R7, -RZ, R7.H1_H1 ;  /* 0x30000007ff077230 */ /* 0x000fce0000004100 */
        /* <DEDUP_REMOVED lines=33> */
.L_x_5533:
[----:B------:R-:W-:Y:S05]  /*2180*/  BSYNC.RECONVERGENT B0 ;  /* 0x0000000000007941 */ /* 0x000fea0003800200 */
.L_x_5532:
        /* <DEDUP_REMOVED lines=34> */
.L_x_5535:
[----:B------:R-:W-:Y:S05]  /*23b0*/  BSYNC.RECONVERGENT B0 ;  /* 0x0000000000007941 */ /* 0x000fea0003800200 */
.L_x_5534:
[----:B------:R-:W-:Y:S01]  /*23c0*/  FMUL.FTZ R17, R4, UR6 ;  /* 0x0000000604117c20 */ /* 0x000fe20008410000 */
[----:B------:R-:W-:-:S04]  /*23d0*/  IMAD.WIDE.U32 R2, R0, 0x2, R2 ;  /* 0x0000000200027825 */ /* 0x000fc800078e0002 */
[----:B------:R-:W-:Y:S01]  /*23e0*/  FMUL.FTZ R16, R5, UR6 ;  /* 0x0000000605107c20 */ /* 0x000fe20008410000 */
[----:B------:R-:W-:Y:S01]  /*23f0*/  FMUL.FTZ R15, R11, UR6 ;  /* 0x000000060b0f7c20 */ /* 0x000fe20008410000 */
[----:B------:R-:W-:Y:S01]  /*2400*/  FMUL.FTZ R14, R6, UR6 ;  /* 0x00000006060e7c20 */ /* 0x000fe20008410000 */
[----:B------:R-:W-:Y:S01]  /*2410*/  FSETP.GT.FTZ.AND P5, PT, R17, UR7, PT ;  /* 0x0000000711007c0b */ /* 0x000fe2000bfb4000 */
[----:B------:R-:W-:Y:S01]  /*2420*/  FMUL.FTZ R12, R10, UR6 ;  /* 0x000000060a0c7c20 */ /* 0x000fe20008410000 */
[----:B------:R-:W-:Y:S01]  /*2430*/  FMUL.FTZ R0, R7, UR6 ;  /* 0x0000000607007c20 */ /* 0x000fe20008410000 */
[----:B------:R-:W-:Y:S01]  /*2440*/  BSSY.RECONVERGENT B0, `(.L_x_5536) ;  /* 0x0000028000007945 */ /* 0x000fe20003800200 */
[----:B------:R-:W-:Y:S01]  /*2450*/  FSETP.GT.FTZ.AND P0, PT, R16, UR7, PT ;  /* 0x0000000710007c0b */ /* 0x000fe2000bf14000 */
[----:B------:R-:W-:Y:S01]  /*2460*/  IMAD.WIDE.U32 R2, R13, 0x10, R2 ;  /* 0x000000100d027825 */ /* 0x000fe200078e0002 */
[----:B------:R-:W-:Y:S02]  /*2470*/  FSETP.GT.FTZ.AND P1, PT, R15, UR7, PT ;  /* 0x000000070f007c0b */ /* 0x000fe4000bf34000 */
        /* <DEDUP_REMOVED lines=36> */
.L_x_5537:
[----:B------:R-:W-:Y:S05]  /*26c0*/  BSYNC.RECONVERGENT B0 ;  /* 0x0000000000007941 */ /* 0x000fea0003800200 */
.L_x_5536:
        /* <DEDUP_REMOVED lines=34> */
.L_x_5539:
[----:B------:R-:W-:Y:S05]  /*28f0*/  BSYNC.RECONVERGENT B0 ;  /* 0x0000000000007941 */ /* 0x000fea0003800200 */
.L_x_5538:
        /* <DEDUP_REMOVED lines=34> */
.L_x_5541:
[----:B------:R-:W-:Y:S05]  /*2b20*/  BSYNC.RECONVERGENT B0 ;  /* 0x0000000000007941 */ /* 0x000fea0003800200 */
.L_x_5540:
        /* <DEDUP_REMOVED lines=34> */
.L_x_5543:
[----:B------:R-:W-:Y:S05]  /*2d50*/  BSYNC.RECONVERGENT B0 ;  /* 0x0000000000007941 */ /* 0x000fea0003800200 */
.L_x_5542:
        /* <DEDUP_REMOVED lines=34> */
.L_x_5545:
[----:B------:R-:W-:Y:S05]  /*2f80*/  BSYNC.RECONVERGENT B0 ;  /* 0x0000000000007941 */ /* 0x000fea0003800200 */
.L_x_5544:
        /* <DEDUP_REMOVED lines=34> */
.L_x_5547:
[----:B------:R-:W-:Y:S05]  /*31b0*/  BSYNC.RECONVERGENT B0 ;  /* 0x0000000000007941 */ /* 0x000fea0003800200 */
.L_x_5546:
[----:B------:R-:W-:Y:S02]  /*31c0*/  F2FP.F16.F32.PACK_AB R5, R5, R4 ;  /* 0x000000040505723e */ /* 0x000fe400000000ff */
[----:B------:R-:W-:Y:S02]  /*31d0*/  F2FP.F16.F32.PACK_AB R6, R6, R11 ;  /* 0x0000000b0606723e */ /* 0x000fe400000000ff */
[----:B------:R-:W-:Y:S02]  /*31e0*/  F2FP.F16.F32.PACK_AB R4, R9, R8 ;  /* 0x000000080904723e */ /* 0x000fe400000000ff */
[----:B------:R-:W-:-:S05]  /*31f0*/  F2FP.F16.F32.PACK_AB R7, R7, R10 ;  /* 0x0000000a0707723e */ /* 0x000fca00000000ff */
[----:B------:R-:W-:Y:S01]  /*3200*/  STG.E.128 desc[UR4][R2.64], R4 ;  /* 0x0000000402007986 */ /* 0x000fe2000c101d04 */
[----:B------:R-:W-:Y:S05]  /*3210*/  EXIT ;  /* 0x000000000000794d */ /* 0x000fea0003800000 */
.L_x_5548:
        /* <DEDUP_REMOVED lines=14> */
.L_x_7596:


//--------------------- .text._ZN2at6native18elementwise_kernelILi128ELi4EZNS0_15gpu_kernel_implIZZZNS0_65_GLOBAL__N__cd49fe81_27_ActivationSoftplusKernel_cu_9e10b42f_310015softplus_kernelERNS_18TensorIteratorBaseERKN3c106ScalarES9_ENKUlvE_clEvENKUlvE0_clEvEUlfE_EEvS5_RKT_EUliE_EEviT1_ --------------------------
	.section	.text._ZN2at6native18elementwise_kernelILi128ELi4EZNS0_15gpu_kernel_implIZZZNS0_65_GLOBAL__N__cd49fe81_27_ActivationSoftplusKernel_cu_9e10b42f_310015softplus_kernelERNS_18TensorIteratorBaseERKN3c106ScalarES9_ENKUlvE_clEvENKUlvE0_clEvEUlfE_EEvS5_RKT_EUliE_EEviT1_,"ax",@progbits
	.align	128
        .global         _ZN2at6native18elementwise_kernelILi128ELi4EZNS0_15gpu_kernel_implIZZZNS0_65_GLOBAL__N__cd49fe81_27_ActivationSoftplusKernel_cu_9e10b42f_310015softplus_kernelERNS_18TensorIteratorBaseERKN3c106ScalarES9_ENKUlvE_clEvENKUlvE0_clEvEUlfE_EEvS5_RKT_EUliE_EEviT1_
        .type           _ZN2at6native18elementwise_kernelILi128ELi4EZNS0_15gpu_kernel_implIZZZNS0_65_GLOBAL__N__cd49fe81_27_ActivationSoftplusKernel_cu_9e10b42f_310015softplus_kernelERNS_18TensorIteratorBaseERKN3c106ScalarES9_ENKUlvE_clEvENKUlvE0_clEvEUlfE_EEvS5_RKT_EUliE_EEviT1_,@function
        .size           _ZN2at6native18elementwise_kernelILi128ELi4EZNS0_15gpu_kernel_implIZZZNS0_65_GLOBAL__N__cd49fe81_27_ActivationSoftplusKernel_cu_9e10b42f_310015softplus_kernelERNS_18TensorIteratorBaseERKN3c106ScalarES9_ENKUlvE_clEvENKUlvE0_clEvEUlfE_EEvS5_RKT_EUliE_EEviT1_,(.L_x_7597 - _ZN2at6native18elementwise_kernelILi128ELi4EZNS0_15gpu_kernel_implIZZZNS0_65_GLOBAL__N__cd49fe81_27_ActivationSoftplusKernel_cu_9e10b42f_310015softplus_kernelERNS_18TensorIteratorBaseERKN3c106ScalarES9_ENKUlvE_clEvENKUlvE0_clEvEUlfE_EEvS5_RKT_EUliE_EEviT1_)
        .other          _ZN2at6native18elementwise_kernelILi128ELi4EZNS0_15gpu_kernel_implIZZZNS0_65_GLOBAL__N__cd49fe81_27_ActivationSoftplusKernel_cu_9e10b42f_310015softplus_kernelERNS_18TensorIteratorBaseERKN3c106ScalarES9_ENKUlvE_clEvENKUlvE0_clEvEUlfE_EEvS5_RKT_EUliE_EEviT1_,@"STO_CUDA_ENTRY STV_DEFAULT"
_ZN2at6native18elementwise_kernelILi128ELi4EZNS0_15gpu_kernel_implIZZZNS0_65_GLOBAL__N__cd49fe81_27_ActivationSoftplusKernel_cu_9e10b42f_310015softplus_kernelERNS_18TensorIteratorBaseERKN3c106ScalarES9_ENKUlvE_clEvENKUlvE0_clEvEUlfE_EEvS5_RKT_EUliE_EEviT1_:
.text._ZN2at6native18elementwise_kernelILi128ELi4EZNS0_15gpu_kernel_implIZZZNS0_65_GLOBAL__N__cd49fe81_27_ActivationSoftplusKernel_cu_9e10b42f_310015softplus_kernelERNS_18TensorIteratorBaseERKN3c106ScalarES9_ENKUlvE_clEvENKUlvE0_clEvEUlfE_EEvS5_RKT_EUliE_EEviT1_:
        /* <DEDUP_REMOVED lines=319> */
.L_x_5551:
        /* <DEDUP_REMOVED lines=18> */
.L_x_5556:
[----:B------:R-:W2:Y:S02]  /*1510*/  LDG.E.U8 R2, desc[UR36][R2.64] ;  /* 0x0000002402027981 */ /* 0x000ea4000c1e1100 */
[----:B--2---:R-:W-:Y:S01]  /*1520*/  I2FP.F32.U32 R4, R2 ;  /* 0x0000000200047245 */ /* 0x004fe20000201000 */
[----:B------:R-:W-:Y:S06]  /*1530*/  BRA `(.L_x_5558) ;  /* 0x0000000c00247947 */ /* 0x000fec0003800000 */
.L_x_5555:
        /* <DEDUP_REMOVED lines=9> */
.L_x_5560:
[----:B------:R-:W2:Y:S02]  /*15d0*/  LDG.E R2, desc[UR36][R2.64] ;  /* 0x0000002402027981 */ /* 0x000ea4000c1e1900 */
[----:B--2---:R-:W-:Y:S01]  /*15e0*/  I2FP.F32.S32 R4, R2 ;  /* 0x0000000200047245 */ /* 0x004fe20000201400 */
[----:B------:R-:W-:Y:S06]  /*15f0*/  BRA `(.L_x_5558) ;  /* 0x0000000800f47947 */ /* 0x000fec0003800000 */
.L_x_5559:
[----:B------:R-:W2:Y:S02]  /*1600*/  LDG.E.U16 R2, desc[UR36][R2.64] ;  /* 0x0000002402027981 */ /* 0x000ea4000c1e1500 */
[----:B--2---:R0:W1:Y:S01]  /*1610*/  I2F.S16 R4, R2 ;  /* 0x0000000200047306 */ /* 0x0040620000101400 */
[----:B------:R-:W-:Y:S05]  /*1620*/  BRA `(.L_x_5558) ;  /* 0x0000000800e87947 */ /* 0x000fea0003800000 */
.L_x_5554:
        /* <DEDUP_REMOVED lines=8> */
.L_x_5562:
[----:B------:R-:W2:Y:S02]  /*16b0*/  LDG.E.U16 R2, desc[UR36][R2.64] ;  /* 0x0000002402027981 */ /* 0x000ea4000c1e1500 */
[----:B--2---:R-:W-:Y:S01]  /*16c0*/  HADD2.F32 R4, -RZ, R2.H0_H0 ;  /* 0x20000002ff047230 */ /* 0x004fe20000004100 */
[----:B------:R-:W-:Y:S06]  /*16d0*/  BRA `(.L_x_5558) ;  /* 0x0000000800bc7947 */ /* 0x000fec0003800000 */
.L_x_5561:
        /* <DEDUP_REMOVED lines=8> */
.L_x_5564:
[----:B------:R-:W2:Y:S02]  /*1760*/  LDG.E.U16 R2, desc[UR36][R2.64] ;  /* 0x0000002402027981 */ /* 0x000ea4000c1e1500 */
[----:B--2---:R-:W-:Y:S01]  /*1770*/  HADD2.F32 R4, -RZ, R2.H0_H0 ;  /* 0x20000002ff047230 */ /* 0x004fe20000004100 */
[----:B------:R-:W-:Y:S06]  /*1780*/  BRA `(.L_x_5558) ;  /* 0x0000000800907947 */ /* 0x000fec0003800000 */
.L_x_5563:
[----:B------:R-:W2:Y:S01]  /*1790*/  LDG.E.64 R2, desc[UR36][R2.64] ;  /* 0x0000002402027981 */ /* 0x000ea2000c1e1b00 */
[----:B------:R-:W-:Y:S01]  /*17a0*/  UMOV UR4, 0xf0000000 ;  /* 0xf000000000047882 */ /* 0x000fe20000000000 */
[----:B------:R-:W-:Y:S01]  /*17b0*/  UMOV UR5, 0x380fffff ;  /* 0x380fffff00057882 */ /* 0x000fe20000000000 */
[----:B--2---:R-:W0:Y:S01]  /*17c0*/  F2F.F32.F64 R4, R2 ;  /* 0x0000000200047310 */ /* 0x004e220000301000 */
[----:B------:R-:W-:-:S14]  /*17d0*/  DSETP.GEU.AND P0, PT, |R2|, UR4, PT ;  /* 0x0000000402007e2a */ /* 0x000fdc000bf0e200 */
[----:B0-----:R-:W-:Y:S01]  /*17e0*/  @!P0 FMUL R4, R4, 1.175494350822287508e-38 ;  /* 0x0080000004048820 */ /* 0x001fe20000400000 */
[----:B------:R-:W-:Y:S06]  /*17f0*/  BRA `(.L_x_5558) ;  /* 0x0000000800747947 */ /* 0x000fec0003800000 */
.L_x_5553:
        /* <DEDUP_REMOVED lines=12> */
.L_x_5567:
[----:B------:R-:W2:Y:S01]  /*18c0*/  LDG.E.64 R2, desc[UR36][R2.64] ;  /* 0x0000002402027981 */ /* 0x000ea2000c1e1b00 */
[----:B------:R-:W-:Y:S01]  /*18d0*/  UMOV UR4, 0xf0000000 ;  /* 0xf000000000047882 */ /* 0x000fe20000000000 */
[----:B------:R-:W-:Y:S01]  /*18e0*/  UMOV UR5, 0x380fffff ;  /* 0x380fffff00057882 */ /* 0x000fe20000000000 */
[----:B--2---:R-:W0:Y:S01]  /*18f0*/  F2F.F32.F64 R4, R2 ;  /* 0x0000000200047310 */ /* 0x004e220000301000 */
[----:B------:R-:W-:-:S14]  /*1900*/  DSETP.GEU.AND P0, PT, |R2|, UR4, PT ;  /* 0x0000000402007e2a */ /* 0x000fdc000bf0e200 */
[----:B0-----:R-:W-:Y:S01]  /*1910*/  @!P0 FMUL R4, R4, 1.175494350822287508e-38 ;  /* 0x0080000004048820 */ /* 0x001fe20000400000 */
[----:B------:R-:W-:Y:S06]  /*1920*/  BRA `(.L_x_5558) ;  /* 0x0000000800287947 */ /* 0x000fec0003800000 */
.L_x_5566:
        /* <DEDUP_REMOVED lines=25> */
.L_x_5569:
        /* <DEDUP_REMOVED lines=12> */
.L_x_5568:
[----:B------:R-:W2:Y:S02]  /*1b80*/  LDG.E.U16 R2, desc[UR36][R2.64] ;  /* 0x0000002402027981 */ /* 0x000ea4000c1e1500 */
[----:B--2---:R-:W-:Y:S01]  /*1b90*/  SHF.L.U32 R4, R2, 0x10, RZ ;  /* 0x0000001002047819 */ /* 0x004fe200000006ff */
[----:B------:R-:W-:Y:S06]  /*1ba0*/  BRA `(.L_x_5558) ;  /* 0x0000000400887947 */ /* 0x000fec0003800000 */
.L_x_5565:
        /* <DEDUP_REMOVED lines=11> */
.L_x_5572:
        /* <DEDUP_REMOVED lines=20> */
.L_x_5574:
[----:B------:R-:W-:Y:S05]  /*1da0*/  BSYNC.RECONVERGENT B0 ;  /* 0x0000000000007941 */ /* 0x000fea0003800200 */
.L_x_5573:
[----:B------:R-:W-:Y:S01]  /*1db0*/  IMAD.SHL.U32 R0, R0, 0x100000, RZ ;  /* 0x0010000000007824 */ /* 0x000fe200078e00ff */
[----:B------:R-:W-:-:S04]  /*1dc0*/  LEA R2, R2, 0x3b800000, 0x17 ;  /* 0x3b80000002027811 */ /* 0x000fc800078eb8ff */
[----:B------:R-:W-:Y:S01]  /*1dd0*/  LOP3.LUT R4, R2, R0, R7, 0xfe, !PT ;  /* 0x0000000002047212 */ /* 0x000fe200078efe07 */
[----:B------:R-:W-:Y:S06]  /*1de0*/  BRA `(.L_x_5558) ;  /* 0x0000000000f87947 */ /* 0x000fec0003800000 */
.L_x_5571:
        /* <DEDUP_REMOVED lines=20> */
.L_x_5576:
[----:B------:R-:W-:Y:S05]  /*1f30*/  BSYNC.RECONVERGENT B0 ;  /* 0x0000000000007941 */ /* 0x000fea0003800200 */
.L_x_5575:
[----:B------:R-:W-:Y:S01]  /*1f40*/  IMAD.SHL.U32 R0, R0, 0x200000, RZ ;  /* 0x0020000000007824 */ /* 0x000fe200078e00ff */
[----:B------:R-:W-:-:S04]  /*1f50*/  LEA R2, R2, 0x37800000, 0x17 ;  /* 0x3780000002027811 */ /* 0x000fc800078eb8ff */
[----:B------:R-:W-:Y:S01]  /*1f60*/  LOP3.LUT R4, R2, R0, R7, 0xfe, !PT ;  /* 0x0000000002047212 */ /* 0x000fe200078efe07 */
[----:B------:R-:W-:Y:S06]  /*1f70*/  BRA `(.L_x_5558) ;  /* 0x0000000000947947 */ /* 0x000fec0003800000 */
.L_x_5570:
[----:B------:R-:W-:-:S09]  /*1f80*/  UISETP.NE.AND UP0, UPT, UR4, 0x1c, UPT ;  /* 0x0000001c0400788c */ /* 0x000fd2000bf05270 */
[----:B------:R-:W-:Y:S05]  /*1f90*/  BRA.U !UP0, `(.L_x_5577) ;  /* 0x0000000108847547 */ /* 0x000fea000b800000 */
[----:B------:R-:W-:-:S09]  /*1fa0*/  UISETP.NE.AND UP0, UPT, UR4, 0x1d, UPT ;  /* 0x0000001d0400788c */ /* 0x000fd2000bf05270 */
[----:B------:R-:W-:Y:S05]  /*1fb0*/  BRA.U !UP0, `(.L_x_5578) ;  /* 0x0000000108707547 */ /* 0x000fea000b800000 */
[----:B------:R-:W-:-:S09]  /*1fc0*/  UISETP.NE.AND UP0, UPT, UR4, 0x2c, UPT ;  /* 0x0000002c0400788c */ /* 0x000fd2000bf05270 */
[----:B------:R-:W-:Y:S05]  /*1fd0*/  BRA.U !UP0, `(.L_x_5579) ;  /* 0x0000000108487547 */ /* 0x000fea000b800000 */
.L_x_5557:
        /* <DEDUP_REMOVED lines=16> */
.L_x_5580:
[----:B------:R-:W-:Y:S01]  /*20e0*/  IMAD.MOV.U32 R4, RZ, RZ, RZ ;  /* 0x000000ffff047224 */ /* 0x000fe200078e00ff */
[----:B------:R-:W-:Y:S06]  /*20f0*/  BRA `(.L_x_5558) ;  /* 0x0000000000347947 */ /* 0x000fec0003800000 */
.L_x_5579:
[----:B------:R-:W2:Y:S01]  /*2100*/  LDG.E.U8 R2, desc[UR36][R2.64] ;  /* 0x0000002402027981 */ /* 0x000ea2000c1e1100 */
[----:B------:R-:W-:Y:S02]  /*2110*/  MOV R4, 0x400000 ;  /* 0x0040000000047802 */ /* 0x000fe40000000f00 */
[----:B--2---:R-:W-:-:S13]  /*2120*/  ISETP.NE.AND P0, PT, R2, RZ, PT ;  /* 0x000000ff0200720c */ /* 0x004fda0003f05270 */
[----:B------:R-:W-:Y:S05]  /*2130*/  @!P0 BRA `(.L_x_5558) ;  /* 0x0000000000248947 */ /* 0x000fea0003800000 */
[----:B------:R-:W-:-:S13]  /*2140*/  ISETP.NE.AND P0, PT, R2, 0xff, PT ;  /* 0x000000ff0200780c */ /* 0x000fda0003f05270 */
[----:B------:R-:W-:Y:S02]  /*2150*/  @!P0 IMAD.MOV.U32 R4, RZ, RZ, 0x7f800001 ;  /* 0x7f800001ff048424 */ /* 0x000fe400078e00ff */
[----:B------:R-:W-:Y:S01]  /*2160*/  @P0 IMAD.SHL.U32 R4, R2, 0x800000, RZ ;  /* 0x0080000002040824 */ /* 0x000fe200078e00ff */
[----:B------:R-:W-:Y:S06]  /*2170*/  BRA `(.L_x_5558) ;  /* 0x0000000000147947 */ /* 0x000fec0003800000 */
.L_x_5578:
[----:B------:R-:W2:Y:S02]  /*2180*/  LDG.E.64 R4, desc[UR36][R2.64] ;  /* 0x0000002402047981 */ /* 0x000ea4000c1e1b00 */
[----:B--2---:R0:W1:Y:S01]  /*2190*/  I2F.U64 R4, R4 ;  /* 0x0000000400047312 */ /* 0x0040620000301000 */
[----:B------:R-:W-:Y:S05]  /*21a0*/  BRA `(.L_x_5558) ;  /* 0x0000000000087947 */ /* 0x000fea0003800000 */
.L_x_5577:
[----:B------:R-:W2:Y:S02]  /*21b0*/  LDG.E R2, desc[UR36][R2.64] ;  /* 0x0000002402027981 */ /* 0x000ea4000c1e1900 */
[----:B--2---:R-:W-:-:S07]  /*21c0*/  I2FP.F32.U32 R4, R2 ;  /* 0x0000000200047245 */ /* 0x004fce0000201000 */
.L_x_5558:
[----:B------:R-:W-:Y:S05]  /*21d0*/  BSYNC.RECONVERGENT B6 ;  /* 0x0000000000067941 */ /* 0x000fea0003800200 */
.L_x_5552:
[----:B0-23--:R-:W1:Y:S01]  /*21e0*/  LDC.64 R2, c[0x0][0x590] ;  /* 0x00016400ff027b82 */ /* 0x00de620000000a00 */
[----:B------:R-:W-:Y:S01]  /*21f0*/  BSSY.RECONVERGENT B0, `(.L_x_5581) ;  /* 0x0000024000007945 */ /* 0x000fe20003800200 */
[----:B-1---5:R-:W-:-:S05]  /*2200*/  FMUL.FTZ R0, R4, R2 ;  /* 0x0000000204007220 */ /* 0x022fca0000410000 */
[----:B------:R-:W-:-:S13]  /*2210*/  FSETP.GT.FTZ.AND P0, PT, R0, R3, PT ;  /* 0x000000030000720b */ /* 0x000fda0003f14000 */
[----:B------:R-:W-:Y:S05]  /*2220*/  @P0 BRA `(.L_x_5582) ;  /* 0x0000000000800947 */ /* 0x000fea0003800000 */
[----:B------:R-:W-:Y:S01]  /*2230*/  FMUL.FTZ R0, R0, 1.4426950216293334961 ;  /* 0x3fb8aa3b00007820 */ /* 0x000fe20000410000 */
[----:B------:R-:W-:Y:S02]  /*2240*/  IMAD.MOV.U32 R6, RZ, RZ, 0x3e800000 ;  /* 0x3e800000ff067424 */ /* 0x000fe400078e00ff */
[----:B------:R-:W-:Y:S01]  /*2250*/  HFMA2 R7, -RZ, RZ, 1.3056640625, -1.8671875 ;  /* 0x3d39bf78ff077431 */ /* 0x000fe200000001ff */
[----:B------:R-:W0:Y:S02]  /*2260*/  MUFU.EX2 R8, R0 ;  /* 0x0000000000087308 */ /* 0x000e240000000800 */
[C---:B0-----:R-:W-:Y:S01]  /*2270*/  FADD.FTZ.RZ R3, R8.reuse, 1 ;  /* 0x3f80000008037421 */ /* 0x041fe2000001c000 */
[----:B------:R-:W-:-:S04]  /*2280*/  ISETP.GE.U32.AND P0, PT, R8, 0x7f800000, PT ;  /* 0x7f8000000800780c */ /* 0x000fc80003f06070 */
[----:B------:R-:W-:Y:S02]  /*2290*/  IADD3 R3, PT, PT, R3, -0x3f400000, RZ ;  /* 0xc0c0000003037810 */ /* 0x000fe40007ffe0ff */
[----:B------:R-:W-:Y:S02]  /*22a0*/  ISETP.GT.AND P1, PT, R8, -0x40800000, P0 ;  /* 0xbf8000000800780c */ /* 0x000fe40000724270 */
[----:B------:R-:W-:-:S04]  /*22b0*/  LOP3.LUT R3, R3, 0xff800000, RZ, 0xc0, !PT ;  /* 0xff80000003037812 */ /* 0x000fc800078ec0ff */
[----:B----4-:R-:W-:Y:S01]  /*22c0*/  IADD3 R5, PT, PT, -R3, 0x40800000, RZ ;  /* 0x4080000003057810 */ /* 0x010fe20007ffe1ff */
[----:B------:R-:W-:Y:S01]  /*22d0*/  IMAD.IADD R4, R8, 0x1, -R3 ;  /* 0x0000000108047824 */ /* 0x000fe200078e0a03 */
[----:B------:R-:W-:Y:S01]  /*22e0*/  I2FP.F32.S32 R3, R3 ;  /* 0x0000000300037245 */ /* 0x000fe20000201400 */
[----:B------:R-:W-:Y:S02]  /*22f0*/  @P0 IMAD.MOV.U32 R0, RZ, RZ, 0x7f800000 ;  /* 0x7f800000ff000424 */ /* 0x000fe400078e00ff */
        /* <DEDUP_REMOVED lines=13> */
[----:B------:R-:W0:Y:S02]  /*23d0*/  MUFU.RCP R5, R2 ;  /* 0x0000000200057308 */ /* 0x000e240000001000 */
[----:B------:R-:W-:Y:S01]  /*23e0*/  FFMA.FTZ R4, R3, 0.69314718246459960938, R4 ;  /* 0x3f31721803047823 */ /* 0x000fe20000010004 */
[C---:B------:R-:W-:Y:S01]  /*23f0*/  @P1 FFMA.FTZ R4, R8.reuse, R0, +INF ;  /* 0x7f80000008041423 */ /* 0x040fe20000010000 */
[----:B------:R-:W-:-:S04]  /*2400*/  @P0 FSETP.NEU.FTZ.AND P1, PT, R8, RZ, PT ;  /* 0x000000ff0800020b */ /* 0x000fc80003f3d000 */
[----:B------:R-:W-:-:S05]  /*2410*/  @P0 FSEL R4, R4, -RZ, P1 ;  /* 0x800000ff04040208 */ /* 0x000fca0000800000 */
[----:B0-----:R-:W-:-:S07]  /*2420*/  FMUL.FTZ R4, R5, R4 ;  /* 0x0000000405047220 */ /* 0x001fce0000410000 */
.L_x_5582:
[----:B------:R-:W-:Y:S05]  /*2430*/  BSYNC.RECONVERGENT B0 ;  /* 0x0000000000007941 */ /* 0x000fea0003800200 */
.L_x_5581:
        /* <DEDUP_REMOVED lines=14> */
[----:B----4-:R-:W0:Y:S02]  /*2520*/  F2I.FTZ.TRUNC.NTZ R5, R4 ;  /* 0x0000000400057305 */ /* 0x010e24000021f100 */
[----:B0-----:R0:W-:Y:S01]  /*2530*/  STG.E.U8 desc[UR36][R2.64], R5 ;  /* 0x0000000502007986 */ /* 0x0011e2000c101124 */
[----:B------:R-:W-:Y:S05]  /*2540*/  BRA `(.L_x_5588) ;  /* 0x0000000c003c7947 */ /* 0x000fea0003800000 */
.L_x_5586:
[----:B----4-:R-:W0:Y:S02]  /*2550*/  F2I.S64.TRUNC R4, R4 ;  /* 0x0000000400047311 */ /* 0x010e24000020d900 */
[----:B0-----:R-:W-:-:S05]  /*2560*/  MOV R7, R4 ;  /* 0x0000000400077202 */ /* 0x001fca0000000f00 */
[----:B------:R1:W-:Y:S01]  /*2570*/  STG.E.U8 desc[UR36][R2.64], R7 ;  /* 0x0000000702007986 */ /* 0x0003e2000c101124 */
[----:B------:R-:W-:Y:S05]  /*2580*/  BRA `(.L_x_5588) ;  /* 0x0000000c002c7947 */ /* 0x000fea0003800000 */
.L_x_5585:
[----:B------:R-:W-:-:S09]  /*2590*/  UISETP.NE.AND UP0, UPT, UR4, 0x2, UPT ;  /* 0x000000020400788c */ /* 0x000fd2000bf05270 */
[----:B------:R-:W-:Y:S05]  /*25a0*/  BRA.U !UP0, `(.L_x_5589) ;  /* 0x0000000108287547 */ /* 0x000fea000b800000 */
[----:B------:R-:W-:-:S09]  /*25b0*/  UISETP.NE.AND UP0, UPT, UR4, 0x3, UPT ;  /* 0x000000030400788c */ /* 0x000fd2000bf05270 */
[----:B------:R-:W-:Y:S05]  /*25c0*/  BRA.U !UP0, `(.L_x_5590) ;  /* 0x0000000108147547 */ /* 0x000fea000b800000 */
[----:B------:R-:W-:-:S09]  /*25d0*/  UISETP.NE.AND UP0, UPT, UR4, 0x4, UPT ;  /* 0x000000040400788c */ /* 0x000fd2000bf05270 */
[----:B------:R-:W-:Y:S05]  /*25e0*/  BRA.U UP0, `(.L_x_5587) ;  /* 0x0000000900807547 */ /* 0x000fea000b800000 */
[----:B----4-:R-:W0:Y:S02]  /*25f0*/  F2I.S64.TRUNC R4, R4 ;  /* 0x0000000400047311 */ /* 0x010e24000020d900 */
[----:B0-----:R4:W-:Y:S01]  /*2600*/  STG.E.64 desc[UR36][R2.64], R4 ;  /* 0x0000000402007986 */ /* 0x0019e2000c101b24 */
[----:B------:R-:W-:Y:S05]  /*2610*/  BRA `(.L_x_5588) ;  /* 0x0000000c00087947 */ /* 0x000fea0003800000 */
.L_x_5590:
[----:B----4-:R-:W0:Y:S02]  /*2620*/  F2I.FTZ.TRUNC.NTZ R5, R4 ;  /* 0x0000000400057305 */ /* 0x010e24000021f100 */
[----:B0-----:R3:W-:Y:S01]  /*2630*/  STG.E desc[UR36][R2.64], R5 ;  /* 0x0000000502007986 */ /* 0x0017e2000c101924 */
[----:B------:R-:W-:Y:S05]  /*2640*/  BRA `(.L_x_5588) ;  /* 0x0000000800fc7947 */ /* 0x000fea0003800000 */
.L_x_5589:
[----:B----4-:R-:W0:Y:S02]  /*2650*/  F2I.FTZ.TRUNC.NTZ R5, R4 ;  /* 0x0000000400057305 */ /* 0x010e24000021f100 */
[----:B0-----:R2:W-:Y:S01]  /*2660*/  STG.E.U16 desc[UR36][R2.64], R5 ;  /* 0x0000000502007986 */ /* 0x0015e2000c101524 */
[----:B------:R-:W-:Y:S05]  /*2670*/  BRA `(.L_x_5588) ;  /* 0x0000000800f07947 */ /* 0x000fea0003800000 */
.L_x_5584:
        /* <DEDUP_REMOVED lines=8> */
.L_x_5592:
[----:B------:R-:W-:-:S05]  /*2700*/  F2FP.F16.F32.PACK_AB R4, RZ, R4 ;  /* 0x00000004ff04723e */ /* 0x000fca00000000ff */
[----:B------:R0:W-:Y:S01]  /*2710*/  STG.E.U16 desc[UR36][R2.64], R4 ;  /* 0x0000000402007986 */ /* 0x0001e2000c101524 */
[----:B------:R-:W-:Y:S05]  /*2720*/  BRA `(.L_x_5588) ;  /* 0x0000000800c47947 */ /* 0x000fea0003800000 */
.L_x_5591:
[----:B------:R-:W-:-:S09]  /*2730*/  UISETP.NE.AND UP0, UPT, UR4, 0x7, UPT ;  /* 0x000000070400788c */ /* 0x000fd2000bf05270 */
[----:B------:R-:W-:Y:S05]  /*2740*/  BRA.U !UP0, `(.L_x_5593) ;  /* 0x00000001082c7547 */ /* 0x000fea000b800000 */
[----:B------:R-:W-:-:S09]  /*2750*/  UISETP.NE.AND UP0, UPT, UR4, 0x8, UPT ;  /* 0x000000080400788c */ /* 0x000fd2000bf05270 */
[----:B------:R-:W-:Y:S05]  /*2760*/  BRA.U !UP0, `(.L_x_5594) ;  /* 0x0000000108147547 */ /* 0x000fea000b800000 */
[----:B------:R-:W-:-:S09]  /*2770*/  UISETP.NE.AND UP0, UPT, UR4, 0x9, UPT ;  /* 0x000000090400788c */ /* 0x000fd2000bf05270 */
[----:B------:R-:W-:Y:S05]  /*2780*/  BRA.U UP0, `(.L_x_5587) ;  /* 0x0000000900187547 */ /* 0x000fea000b800000 */
[----:B----4-:R-:W-:-:S05]  /*2790*/  IMAD.MOV.U32 R5, RZ, RZ, RZ ;  /* 0x000000ffff057224 */ /* 0x010fca00078e00ff */
[----:B------:R0:W-:Y:S01]  /*27a0*/  STG.E.64 desc[UR36][R2.64], R4 ;  /* 0x0000000402007986 */ /* 0x0001e2000c101b24 */
[----:B------:R-:W-:Y:S05]  /*27b0*/  BRA `(.L_x_5588) ;  /* 0x0000000800a07947 */ /* 0x000fea0003800000 */
.L_x_5594:
[----:B----4-:R-:W-:-:S04]  /*27c0*/  F2FP.F16.F32.PACK_AB R5, RZ, R4 ;  /* 0x00000004ff05723e */ /* 0x010fc800000000ff */
[----:B------:R-:W-:-:S05]  /*27d0*/  PRMT R5, R5, 0x5410, RZ ;  /* 0x0000541005057816 */ /* 0x000fca00000000ff */
[----:B------:R0:W-:Y:S01]  /*27e0*/  STG.E desc[UR36][R2.64], R5 ;  /* 0x0000000502007986 */ /* 0x0001e2000c101924 */
[----:B------:R-:W-:Y:S05]  /*27f0*/  BRA `(.L_x_5588) ;  /* 0x0000000800907947 */ /* 0x000fea0003800000 */
.L_x_5593:
[----:B------:R-:W-:-:S06]  /*2800*/  FMUL.FTZ R4, R4, 1 ;  /* 0x3f80000004047820 */ /* 0x000fcc0000410000 */
[----:B----4-:R-:W0:Y:S02]  /*2810*/  F2F.F64.F32 R4, R4 ;  /* 0x0000000400047310 */ /* 0x010e240000201800 */
[----:B0-----:R0:W-:Y:S01]  /*2820*/  STG.E.64 desc[UR36][R2.64], R4 ;  /* 0x0000000402007986 */ /* 0x0011e2000c101b24 */
[----:B------:R-:W-:Y:S05]  /*2830*/  BRA `(.L_x_5588) ;  /* 0x0000000800807947 */ /* 0x000fea0003800000 */
.L_x_5583:
        /* <DEDUP_REMOVED lines=9> */
[----:B----4-:R-:W-:-:S05]  /*28d0*/  SEL R5, RZ, 0x1, !P0 ;  /* 0x00000001ff057807 */ /* 0x010fca0004000000 */
[----:B------:R0:W-:Y:S01]  /*28e0*/  STG.E.U8 desc[UR36][R2.64], R5 ;  /* 0x0000000502007986 */ /* 0x0001e2000c101124 */
[----:B------:R-:W-:Y:S05]  /*28f0*/  BRA `(.L_x_5588) ;  /* 0x0000000800507947 */ /* 0x000fea0003800000 */
.L_x_5597:
[----:B------:R-:W-:Y:S01]  /*2900*/  FMUL.FTZ R4, R4, 1 ;  /* 0x3f80000004047820 */ /* 0x000fe20000410000 */
[----:B------:R-:W-:-:S05]  /*2910*/  CS2R R6, SRZ ;  /* 0x0000000000067805 */ /* 0x000fca000001ff00 */
[----:B----4-:R-:W0:Y:S02]  /*2920*/  F2F.F64.F32 R4, R4 ;  /* 0x0000000400047310 */ /* 0x010e240000201800 */
[----:B0-----:R0:W-:Y:S01]  /*2930*/  STG.E.128 desc[UR36][R2.64], R4 ;  /* 0x0000000402007986 */ /* 0x0011e2000c101d24 */
[----:B------:R-:W-:Y:S05]  /*2940*/  BRA `(.L_x_5588) ;  /* 0x00000008003c7947 */ /* 0x000fea0003800000 */
.L_x_5596:
        /* <DEDUP_REMOVED lines=14> */
[----:B----4-:R-:W-:Y:S01]  /*2a30*/  @P0 LOP3.LUT R5, R0, 0x1, RZ, 0xc0, !PT ;  /* 0x0000000100050812 */ /* 0x010fe200078ec0ff */
[----:B------:R-:W-:-:S03]  /*2a40*/  @!P0 FADD.FTZ R0, R6, 16384 ;  /* 0x4680000006008421 */ /* 0x000fc60000010000 */
[----:B------:R-:W-:-:S04]  /*2a50*/  @P0 IADD3 R5, PT, PT, R4, 0x407ffff, R5 ;  /* 0x0407ffff04050810 */ /* 0x000fc80007ffe005 */
[----:B------:R-:W-:-:S07]  /*2a60*/  @P0 SHF.R.U32.HI R0, RZ, 0x14, R5 ;  /* 0x00000014ff000819 */ /* 0x000fce0000011605 */
.L_x_5601:
[----:B------:R-:W-:Y:S05]  /*2a70*/  BSYNC.RECONVERGENT B0 ;  /* 0x0000000000007941 */ /* 0x000fea0003800200 */
.L_x_5600:
[----:B------:R-:W-:-:S05]  /*2a80*/  LOP3.LUT R7, R0, 0x80, R7, 0xf8, !PT ;  /* 0x0000008000077812 */ /* 0x000fca00078ef807 */
[----:B------:R0:W-:Y:S01]  /*2a90*/  STG.E.U8 desc[UR36][R2.64], R7 ;  /* 0x0000000702007986 */ /* 0x0001e2000c101124 */
[----:B------:R-:W-:Y:S05]  /*2aa0*/  BRA `(.L_x_5588) ;  /* 0x0000000400e47947 */ /* 0x000fea0003800000 */
.L_x_5599:
        /* <DEDUP_REMOVED lines=10> */
[----:B----4-:R-:W-:Y:S01]  /*2b50*/  @P0 LOP3.LUT R5, R0, 0x1, RZ, 0xc0, !PT ;  /* 0x0000000100050812 */ /* 0x010fe200078ec0ff */
[----:B------:R-:W-:-:S03]  /*2b60*/  @!P0 FADD.FTZ R0, R6, 128 ;  /* 0x4300000006008421 */ /* 0x000fc60000010000 */
[----:B------:R-:W-:-:S04]  /*2b70*/  @P0 IADD3 R5, PT, PT, R4, 0x80fffff, R5 ;  /* 0x080fffff04050810 */ /* 0x000fc80007ffe005 */
[----:B------:R-:W-:-:S07]  /*2b80*/  @P0 SHF.R.U32.HI R0, RZ, 0x15, R5 ;  /* 0x00000015ff000819 */ /* 0x000fce0000011605 */
.L_x_5603:
[----:B------:R-:W-:Y:S05]  /*2b90*/  BSYNC.RECONVERGENT B0 ;  /* 0x0000000000007941 */ /* 0x000fea0003800200 */
.L_x_5602:
[----:B----4-:R-:W-:-:S05]  /*2ba0*/  LOP3.LUT R5, R0, 0x80, R7, 0xf8, !PT ;  /* 0x0000008000057812 */ /* 0x010fca00078ef807 */
[----:B------:R0:W-:Y:S01]  /*2bb0*/  STG.E.U8 desc[UR36][R2.64], R5 ;  /* 0x0000000502007986 */ /* 0x0001e2000c101124 */
[----:B------:R-:W-:Y:S05]  /*2bc0*/  BRA `(.L_x_5588) ;  /* 0x00000004009c7947 */ /* 0x000fea0003800000 */
.L_x_5598:
[----:B------:R-:W-:-:S05]  /*2bd0*/  F2FP.BF16.F32.PACK_AB R4, RZ, R4 ;  /* 0x00000004ff04723e */ /* 0x000fca00000010ff */
[----:B------:R0:W-:Y:S01]  /*2be0*/  STG.E.U16 desc[UR36][R2.64], R4 ;  /* 0x0000000402007986 */ /* 0x0001e2000c101524 */
[----:B------:R-:W-:Y:S05]  /*2bf0*/  BRA `(.L_x_5588) ;  /* 0x0000000400907947 */ /* 0x000fea0003800000 */
.L_x_5595:
        /* <DEDUP_REMOVED lines=8> */
[----:B----4-:R-:W0:Y:S02]  /*2c80*/  F2I.FTZ.U32.TRUNC.NTZ R5, R4 ;  /* 0x0000000400057305 */ /* 0x010e24000021f000 */
[----:B0-----:R0:W-:Y:S01]  /*2c90*/  STG.E.U16 desc[UR36][R2.64], R5 ;  /* 0x0000000502007986 */ /* 0x0011e2000c101524 */
[----:B------:R-:W-:Y:S05]  /*2ca0*/  BRA `(.L_x_5588) ;  /* 0x0000000400647947 */ /* 0x000fea0003800000 */
.L_x_5606:
[----:B----4-:R-:W-:Y:S01]  /*2cb0*/  LOP3.LUT R5, R4, 0x7fffffff, RZ, 0xc0, !PT ;  /* 0x7fffffff04057812 */ /* 0x010fe200078ec0ff */
        /* <DEDUP_REMOVED lines=11> */
.L_x_5609:
[----:B------:R-:W-:-:S04]  /*2d70*/  SHF.R.U32.HI R0, RZ, 0x14, R4 ;  /* 0x00000014ff007819 */ /* 0x000fc80000011604 */
[----:B------:R-:W-:-:S04]  /*2d80*/  LOP3.LUT R5, R0, 0x1, RZ, 0xc0, !PT ;  /* 0x0000000100057812 */ /* 0x000fc800078ec0ff */
[----:B------:R-:W-:-:S04]  /*2d90*/  IADD3 R0, PT, PT, R4, 0x487ffff, R5 ;  /* 0x0487ffff04007810 */ /* 0x000fc80007ffe005 */
[----:B------:R-:W-:-:S04]  /*2da0*/  SHF.R.U32.HI R0, RZ, 0x14, R0 ;  /* 0x00000014ff007819 */ /* 0x000fc80000011600 */
[----:B------:R-:W-:-:S07]  /*2db0*/  LOP3.LUT R5, R0, 0xff, RZ, 0xc0, !PT ;  /* 0x000000ff00057812 */ /* 0x000fce00078ec0ff */
.L_x_5610:
[----:B------:R-:W-:-:S04]  /*2dc0*/  SHF.R.U32.HI R4, RZ, 0x18, R4 ;  /* 0x00000018ff047819 */ /* 0x000fc80000011604 */
[----:B------:R-:W-:-:S04]  /*2dd0*/  LOP3.LUT R5, R5, 0x80, R4, 0xf8, !PT ;  /* 0x0000008005057812 */ /* 0x000fc800078ef804 */
[----:B------:R-:W-:-:S07]  /*2de0*/  PRMT R0, R5, 0x7610, R0 ;  /* 0x0000761005007816 */ /* 0x000fce0000000000 */
.L_x_5608:
[----:B------:R-:W-:Y:S05]  /*2df0*/  BSYNC.RECONVERGENT B0 ;  /* 0x0000000000007941 */ /* 0x000fea0003800200 */
.L_x_5607:
[----:B------:R0:W-:Y:S01]  /*2e00*/  STG.E.U8 desc[UR36][R2.64], R0 ;  /* 0x0000000002007986 */ /* 0x0001e2000c101124 */
[----:B------:R-:W-:Y:S05]  /*2e10*/  BRA `(.L_x_5588) ;  /* 0x0000000400087947 */ /* 0x000fea0003800000 */
.L_x_5605:
        /* <DEDUP_REMOVED lines=12> */
.L_x_5613:
[----:B------:R-:W-:-:S04]  /*2ee0*/  SHF.R.U32.HI R0, RZ, 0x15, R4 ;  /* 0x00000015ff007819 */ /* 0x000fc80000011604 */
[----:B------:R-:W-:-:S04]  /*2ef0*/  LOP3.LUT R5, R0, 0x1, RZ, 0xc0, !PT ;  /* 0x0000000100057812 */ /* 0x000fc800078ec0ff */
[----:B------:R-:W-:-:S04]  /*2f00*/  IADD3 R0, PT, PT, R4, 0x88fffff, R5 ;  /* 0x088fffff04007810 */ /* 0x000fc80007ffe005 */
[----:B------:R-:W-:-:S04]  /*2f10*/  SHF.R.U32.HI R0, RZ, 0x15, R0 ;  /* 0x00000015ff007819 */ /* 0x000fc80000011600 */
[----:B------:R-:W-:-:S07]  /*2f20*/  LOP3.LUT R5, R0, 0xff, RZ, 0xc0, !PT ;  /* 0x000000ff00057812 */ /* 0x000fce00078ec0ff */
.L_x_5614:
[----:B------:R-:W-:-:S04]  /*2f30*/  SHF.R.U32.HI R4, RZ, 0x18, R4 ;  /* 0x00000018ff047819 */ /* 0x000fc80000011604 */
[----:B------:R-:W-:-:S04]  /*2f40*/  LOP3.LUT R5, R5, 0x80, R4, 0xf8, !PT ;  /* 0x0000008005057812 */ /* 0x000fc800078ef804 */
[----:B------:R-:W-:-:S07]  /*2f50*/  PRMT R0, R5, 0x7610, R0 ;  /* 0x0000761005007816 */ /* 0x000fce0000000000 */
.L_x_5612:
[----:B------:R-:W-:Y:S05]  /*2f60*/  BSYNC.RECONVERGENT B0 ;  /* 0x0000000000007941 */ /* 0x000fea0003800200 */
.L_x_5611:
[----:B------:R0:W-:Y:S01]  /*2f70*/  STG.E.U8 desc[UR36][R2.64], R0 ;  /* 0x0000000002007986 */ /* 0x0001e2000c101124 */
[----:B------:R-:W-:Y:S05]  /*2f80*/  BRA `(.L_x_5588) ;  /* 0x0000000000ac7947 */ /* 0x000fea0003800000 */
.L_x_5604:
[----:B------:R-:W-:-:S09]  /*2f90*/  UISETP.NE.AND UP0, UPT, UR4, 0x1c, UPT ;  /* 0x0000001c0400788c */ /* 0x000fd2000bf05270 */
[----:B------:R-:W-:Y:S05]  /*2fa0*/  BRA.U !UP0, `(.L_x_5615) ;  /* 0x00000001089c7547 */ /* 0x000fea000b800000 */
[----:B------:R-:W-:-:S09]  /*2fb0*/  UISETP.NE.AND UP0, UPT, UR4, 0x1d, UPT ;  /* 0x0000001d0400788c */ /* 0x000fd2000bf05270 */
[----:B------:R-:W-:Y:S05]  /*2fc0*/  BRA.U !UP0, `(.L_x_5616) ;  /* 0x0000000108887547 */ /* 0x000fea000b800000 */
[----:B------:R-:W-:-:S09]  /*2fd0*/  UISETP.NE.AND UP0, UPT, UR4, 0x2c, UPT ;  /* 0x0000002c0400788c */ /* 0x000fd2000bf05270 */
[----:B------:R-:W-:Y:S05]  /*2fe0*/  BRA.U !UP0, `(.L_x_5617) ;  /* 0x0000000108447547 */ /* 0x000fea000b800000 */
.L_x_5587:
[----:B------:R-:W-:Y:S01]  /*2ff0*/  MOV R0, 0x0 ;  /* 0x0000000000007802 */ /* 0x000fe20000000f00 */
[----:B------:R-:W0:Y:S01]  /*3000*/  LDCU.64 UR6, c[0x4][0x128] ;  /* 0x01002500ff0677ac */ /* 0x000e220008000a00 */
[----:B------:R-:W-:Y:S02]  /*3010*/  HFMA2 R8, -RZ, RZ, 0, 6.020069122314453125e-06 ;  /* 0x00000065ff087431 */ /* 0x000fe400000001ff */
[----:B------:R-:W-:Y:S01]  /*3020*/  IMAD.MOV.U32 R12, RZ, RZ, 0x1 ;  /* 0x00000001ff0c7424 */ /* 0x000fe200078e00ff */
[----:B------:R1:W2:Y:S01]  /*3030*/  LDC.64 R2, c[0x4][R0] ;  /* 0x0100000000027b82 */ /* 0x0002a20000000a00 */
[----:B------:R-:W3:Y:S01]  /*3040*/  LDCU.64 UR8, c[0x4][0x130] ;  /* 0x01002600ff0877ac */ /* 0x000ee20008000a00 */
[----:B------:R-:W-:Y:S01]  /*3050*/  IMAD.MOV.U32 R13, RZ, RZ, RZ ;  /* 0x000000ffff0d7224 */ /* 0x000fe200078e00ff */
[----:B------:R-:W5:Y:S01]  /*3060*/  LDCU.64 UR4, c[0x4][0x20] ;  /* 0x01000400ff0477ac */ /* 0x000f620008000a00 */
[----:B0-----:R-:W-:Y:S01]  /*3070*/  MOV R4, UR6 ;  /* 0x0000000600047c02 */ /* 0x001fe20008000f00 */
[----:B----4-:R-:W-:-:S02]  /*3080*/  IMAD.U32 R5, RZ, RZ, UR7 ;  /* 0x00000007ff057e24 */ /* 0x010fc4000f8e00ff */
[----:B---3--:R-:W-:Y:S01]  /*3090*/  IMAD.U32 R6, RZ, RZ, UR8 ;  /* 0x00000008ff067e24 */ /* 0x008fe2000f8e00ff */
[----:B------:R-:W-:Y:S01]  /*30a0*/  MOV R7, UR9 ;  /* 0x0000000900077c02 */ /* 0x000fe20008000f00 */
[----:B-----5:R-:W-:Y:S02]  /*30b0*/  IMAD.U32 R10, RZ, RZ, UR4 ;  /* 0x00000004ff0a7e24 */ /* 0x020fe4000f8e00ff */
[----:B-1----:R-:W-:-:S07]  /*30c0*/  IMAD.U32 R11, RZ, RZ, UR5 ;  /* 0x00000005ff0b7e24 */ /* 0x002fce000f8e00ff */
[----:B------:R-:W-:-:S07]  /*30d0*/  LEPC R20, `(.L_x_5618) ;  /* 0x000000001014794e */ /* 0x000fce0000000000 */
[----:B--2---:R-:W-:Y:S05]  /*30e0*/  CALL.ABS.NOINC R2 ;  /* 0x0000000002007343 */ /* 0x004fea0003c00000 */
.L_x_5618:
[----:B------:R-:W-:Y:S05]  /*30f0*/  BRA `(.L_x_5588) ;  /* 0x0000000000507947 */ /* 0x000fea0003800000 */
.L_x_5617:
[----:B------:R-:W-:-:S04]  /*3100*/  SHF.R.U32.HI R6, RZ, 0x17, R4 ;  /* 0x00000017ff067819 */ /* 0x000fc80000011604 */
[----:B----4-:R-:W-:-:S04]  /*3110*/  LOP3.LUT R5, R6, 0xff, RZ, 0xc0, !PT ;  /* 0x000000ff06057812 */ /* 0x010fc800078ec0ff */
        /* <DEDUP_REMOVED lines=13> */
.L_x_5616:
[----:B----4-:R-:W0:Y:S02]  /*31f0*/  F2I.U64.TRUNC R4, R4 ;  /* 0x0000000400047311 */ /* 0x010e24000020d800 */
[----:B0-----:R0:W-:Y:S01]  /*3200*/  STG.E.64 desc[UR36][R2.64], R4 ;  /* 0x0000000402007986 */ /* 0x0011e2000c101b24 */
[----:B------:R-:W-:Y:S05]  /*3210*/  BRA `(.L_x_5588) ;  /* 0x0000000000087947 */ /* 0x000fea0003800000 */
.L_x_5615:
[----:B----4-:R-:W0:Y:S02]  /*3220*/  F2I.FTZ.U32.TRUNC.NTZ R5, R4 ;  /* 0x0000000400057305 */ /* 0x010e24000021f000 */
[----:B0-----:R0:W-:Y:S02]  /*3230*/  STG.E desc[UR36][R2.64], R5 ;  /* 0x0000000502007986 */ /* 0x0011e4000c101924 */
.L_x_5588:
[----:B------:R-:W-:-:S07]  /*3240*/  VIADD R17, R17, 0x80 ;  /* 0x0000008011117836 */ /* 0x000fce0000000000 */
.L_x_5550:
[----:B------:R-:W-:Y:S05]  /*3250*/  BSYNC.RECONVERGENT B7 ;  /* 0x0000000000077941 */ /* 0x000fea0003800200 */
.L_x_5549:
[----:B------:R-:W5:Y:S01]  /*3260*/  LDCU UR4, c[0x0][0x380] ;  /* 0x00007000ff0477ac */ /* 0x000f620008000800 */
[----:B------:R-:W-:Y:S01]  /*3270*/  BSSY.RECONVERGENT B7, `(.L_x_5619) ;  /* 0x0000317000077945 */ /* 0x000fe20003800200 */
[----:B-----5:R-:W-:-:S13]  /*3280*/  ISETP.GE.AND P0, PT, R17, UR4, PT ;  /* 0x0000000411007c0c */ /* 0x020fda000bf06270 */
[----:B------:R-:W-:Y:S05]  /*3290*/  @P0 BRA `(.L_x_5620) ;  /* 0x0000003000500947 */ /* 0x000fea0003800000 */
[----:B------:R-:W5:Y:S01]  /*32a0*/  LDCU UR4, c[0x0][0x388] ;  /* 0x00007100ff0477ac */ /* 0x000f620008000800 */
[----:B------:R-:W-:Y:S02]  /*32b0*/  HFMA2 R16, -RZ, RZ, 0, 0 ;  /* 0x00000000ff107431 */ /* 0x000fe400000001ff */
        /* <DEDUP_REMOVED lines=8> */
[----:B-1234-:R-:W-:-:S05]  /*3340*/  IMAD.HI.U32 R2, R17, UR4, R16 ;  /* 0x0000000411027c27 */ /* 0x01efca000f8e0010 */
[----:B------:R-:W-:-:S05]  /*3350*/  SHF.R.U32.HI R3, RZ, UR5, R2 ;  /* 0x00000005ff037c19 */ /* 0x000fca0008011602 */
[----:B------:R-:W-:-:S04]  /*3360*/  IMAD.MOV R0, RZ, RZ, -R3 ;  /* 0x000000ffff007224 */ /* 0x000fc800078e0a03 */
[----:B0-----:R-:W-:-:S04]  /*3370*/  IMAD R0, R0, UR6, R17 ;  /* 0x0000000600007c24 */ /* 0x001fc8000f8e0211 */
[C---:B-----5:R-:W-:Y:S02]  /*3380*/  IMAD R16, R0.reuse, UR8, RZ ;  /* 0x0000000800107c24 */ /* 0x060fe4000f8e02ff */
        /* <DEDUP_REMOVED lines=288> */
.L_x_5621:
        /* <DEDUP_REMOVED lines=16> */
[----:B--2---:R2:W3:Y:S01]  /*4690*/  I2F.S16 R4, R2 ;  /* 0x0000000200047306 */ /* 0x0044e20000101400 */
[----:B------:R-:W-:Y:S05]  /*46a0*/  BRA `(.L_x_5628) ;  /* 0x0000000c00307947 */ /* 0x000fea0003800000 */
.L_x_5626:
[----:B------:R-:W2:Y:S02]  /*46b0*/  LDG.E.U8 R2, desc[UR36][R2.64] ;  /* 0x0000002402027981 */ /* 0x000ea4000c1e1100 */
[----:B--2---:R-:W-:Y:S01]  /*46c0*/  I2FP.F32.U32 R4, R2 ;  /* 0x0000000200047245 */ /* 0x004fe20000201000 */
[----:B------:R-:W-:Y:S06]  /*46d0*/  BRA `(.L_x_5628) ;  /* 0x0000000c00247947 */ /* 0x000fec0003800000 */
.L_x_5625:
        /* <DEDUP_REMOVED lines=9> */
.L_x_5630:
[----:B------:R-:W2:Y:S02]  /*4770*/  LDG.E R2, desc[UR36][R2.64] ;  /* 0x0000002402027981 */ /* 0x000ea4000c1e1900 */
[----:B--2---:R-:W-:Y:S01]  /*4780*/  I2FP.F32.S32 R4, R2 ;  /* 0x0000000200047245 */ /* 0x004fe20000201400 */
[----:B------:R-:W-:Y:S06]  /*4790*/  BRA `(.L_x_5628) ;  /* 0x0000000800f47947 */ /* 0x000fec0003800000 */
.L_x_5629:
[----:B------:R-:W2:Y:S02]  /*47a0*/  LDG.E.U16 R2, desc[UR36][R2.64] ;  /* 0x0000002402027981 */ /* 0x000ea4000c1e1500 */
[----:B--2---:R4:W0:Y:S01]  /*47b0*/  I2F.S16 R4, R2 ;  /* 0x0000000200047306 */ /* 0x0048220000101400 */
[----:B------:R-:W-:Y:S05]  /*47c0*/  BRA `(.L_x_5628) ;  /* 0x0000000800e87947 */ /* 0x000fea0003800000 */
.L_x_5624:
        /* <DEDUP_REMOVED lines=8> */
.L_x_5632:
[----:B------:R-:W2:Y:S02]  /*4850*/  LDG.E.U16 R2, desc[UR36][R2.64] ;  /* 0x0000002402027981 */ /* 0x000ea4000c1e1500 */
[----:B--2---:R-:W-:Y:S01]  /*4860*/  HADD2.F32 R4, -RZ, R2.H0_H0 ;  /* 0x20000002ff047230 */ /* 0x004fe20000004100 */
[----:B------:R-:W-:Y:S06]  /*4870*/  BRA `(.L_x_5628) ;  /* 0x0000000800bc7947 */ /* 0x000fec0003800000 */
.L_x_5631:
        /* <DEDUP_REMOVED lines=8> */
.L_x_5634:
[----:B------:R-:W2:Y:S02]  /*4900*/  LDG.E.U16 R2, desc[UR36][R2.64] ;  /* 0x0000002402027981 */ /* 0x000ea4000c1e1500 */
[----:B--2---:R-:W-:Y:S01]  /*4910*/  HADD2.F32 R4, -RZ, R2.H0_H0 ;  /* 0x20000002ff047230 */ /* 0x004fe20000004100 */
[----:B------:R-:W-:Y:S06]  /*4920*/  BRA `(.L_x_5628) ;  /* 0x0000000800907947 */ /* 0x000fec0003800000 */
.L_x_5633:
[----:B------:R-:W2:Y:S01]  /*4930*/  LDG.E.64 R2, desc[UR36][R2.64] ;  /* 0x0000002402027981 */ /* 0x000ea2000c1e1b00 */
[----:B------:R-:W-:Y:S01]  /*4940*/  UMOV UR4, 0xf0000000 ;  /* 0xf000000000047882 */ /* 0x000fe20000000000 */
[----:B------:R-:W-:Y:S01]  /*4950*/  UMOV UR5, 0x380fffff ;  /* 0x380fffff00057882 */ /* 0x000fe20000000000 */
[----:B--2---:R-:W0:Y:S01]  /*4960*/  F2F.F32.F64 R4, R2 ;  /* 0x0000000200047310 */ /* 0x004e220000301000 */
[----:B------:R-:W-:-:S14]  /*4970*/  DSETP.GEU.AND P0, PT, |R2|, UR4, PT ;  /* 0x0000000402007e2a */ /* 0x000fdc000bf0e200 */
[----:B0-----:R-:W-:Y:S01]  /*4980*/  @!P0 FMUL R4, R4, 1.175494350822287508e-38 ;  /* 0x0080000004048820 */ /* 0x001fe20000400000 */
[----:B------:R-:W-:Y:S06]  /*4990*/  BRA `(.L_x_5628) ;  /* 0x0000000800747947 */ /* 0x000fec0003800000 */
.L_x_5623:
        /* <DEDUP_REMOVED lines=12> */
.L_x_5637:
[----:B------:R-:W2:Y:S01]  /*4a60*/  LDG.E.64 R2, desc[UR36][R2.64] ;  /* 0x0000002402027981 */ /* 0x000ea2000c1e1b00 */
[----:B------:R-:W-:Y:S01]  /*4a70*/  UMOV UR4, 0xf0000000 ;  /* 0xf000000000047882 */ /* 0x000fe20000000000 */
[----:B------:R-:W-:Y:S01]  /*4a80*/  UMOV UR5, 0x380fffff ;  /* 0x380fffff00057882 */ /* 0x000fe20000000000 */
[----:B--2---:R-:W0:Y:S01]  /*4a90*/  F2F.F32.F64 R4, R2 ;  /* 0x0000000200047310 */ /* 0x004e220000301000 */
[----:B------:R-:W-:-:S14]  /*4aa0*/  DSETP.GEU.AND P0, PT, |R2|, UR4, PT ;  /* 0x0000000402007e2a */ /* 0x000fdc000bf0e200 */
[----:B0-----:R-:W-:Y:S01]  /*4ab0*/  @!P0 FMUL R4, R4, 1.175494350822287508e-38 ;  /* 0x0080000004048820 */ /* 0x001fe20000400000 */
[----:B------:R-:W-:Y:S06]  /*4ac0*/  BRA `(.L_x_5628) ;  /* 0x0000000800287947 */ /* 0x000fec0003800000 */
.L_x_5636:
        /* <DEDUP_REMOVED lines=25> */
.L_x_5639:
        /* <DEDUP_REMOVED lines=12> */
.L_x_5638:
[----:B------:R-:W2:Y:S02]  /*4d20*/  LDG.E.U16 R2, desc[UR36][R2.64] ;  /* 0x0000002402027981 */ /* 0x000ea4000c1e1500 */
[----:B--2---:R-:W-:Y:S01]  /*4d30*/  IMAD.U32 R4, R2, 0x10000, RZ ;  /* 0x0001000002047824 */ /* 0x004fe200078e00ff */
[----:B------:R-:W-:Y:S06]  /*4d40*/  BRA `(.L_x_5628) ;  /* 0x0000000400887947 */ /* 0x000fec0003800000 */
.L_x_5635:
        /* <DEDUP_REMOVED lines=11> */
.L_x_5642:
        /* <DEDUP_REMOVED lines=20> */
.L_x_5644:
[----:B------:R-:W-:Y:S05]  /*4f40*/  BSYNC.RECONVERGENT B0 ;  /* 0x0000000000007941 */ /* 0x000fea0003800200 */
.L_x_5643:
[----:B------:R-:W-:Y:S02]  /*4f50*/  SHF.L.U32 R0, R0, 0x14, RZ ;  /* 0x0000001400007819 */ /* 0x000fe400000006ff */
[----:B------:R-:W-:-:S04]  /*4f60*/  LEA R2, R2, 0x3b800000, 0x17 ;  /* 0x3b80000002027811 */ /* 0x000fc800078eb8ff */
[----:B------:R-:W-:Y:S01]  /*4f70*/  LOP3.LUT R4, R2, R0, R7, 0xfe, !PT ;  /* 0x0000000002047212 */ /* 0x000fe200078efe07 */
[----:B------:R-:W-:Y:S06]  /*4f80*/  BRA `(.L_x_5628) ;  /* 0x0000000000f87947 */ /* 0x000fec0003800000 */
.L_x_5641:
        /* <DEDUP_REMOVED lines=20> */
.L_x_5646:
[----:B------:R-:W-:Y:S05]  /*50d0*/  BSYNC.RECONVERGENT B0 ;  /* 0x0000000000007941 */ /* 0x000fea0003800200 */
.L_x_5645:
[----:B------:R-:W-:Y:S01]  /*50e0*/  IMAD.SHL.U32 R0, R0, 0x200000, RZ ;  /* 0x0020000000007824 */ /* 0x000fe200078e00ff */
[----:B------:R-:W-:-:S04]  /*50f0*/  LEA R2, R2, 0x37800000, 0x17 ;  /* 0x3780000002027811 */ /* 0x000fc800078eb8ff */
[----:B------:R-:W-:Y:S01]  /*5100*/  LOP3.LUT R4, R2, R0, R7, 0xfe, !PT ;  /* 0x0000000002047212 */ /* 0x000fe200078efe07 */
[----:B------:R-:W-:Y:S06]  /*5110*/  BRA `(.L_x_5628) ;  /* 0x0000000000947947 */ /* 0x000fec0003800000 */
.L_x_5640:
        /* <DEDUP_REMOVED lines=14> */
.L_x_5627:
        /* <DEDUP_REMOVED lines=16> */
.L_x_5649:
[----:B------:R-:W-:Y:S01]  /*5300*/  MOV R4, RZ ;  /* 0x000000ff00047202 */ /* 0x000fe20000000f00 */
[----:B------:R-:W-:Y:S06]  /*5310*/  BRA `(.L_x_5628) ;  /* 0x0000000000147947 */ /* 0x000fec0003800000 */
.L_x_5648:
[----:B------:R-:W2:Y:S02]  /*5320*/  LDG.E.64 R4, desc[UR36][R2.64] ;  /* 0x0000002402047981 */ /* 0x000ea4000c1e1b00 */
[----:B--2---:R0:W1:Y:S01]  /*5330*/  I2F.U64 R4, R4 ;  /* 0x0000000400047312 */ /* 0x0040620000301000 */
[----:B------:R-:W-:Y:S05]  /*5340*/  BRA `(.L_x_5628) ;  /* 0x0000000000087947 */ /* 0x000fea0003800000 */
.L_x_5647:
[----:B------:R-:W2:Y:S02]  /*5350*/  LDG.E R2, desc[UR36][R2.64] ;  /* 0x0000002402027981 */ /* 0x000ea4000c1e1900 */
[----:B--2---:R-:W-:-:S07]  /*5360*/  I2FP.F32.U32 R4, R2 ;  /* 0x0000000200047245 */ /* 0x004fce0000201000 */
.L_x_5628:
[----:B------:R-:W-:Y:S05]  /*5370*/  BSYNC.RECONVERGENT B6 ;  /* 0x0000000000067941 */ /* 0x000fea0003800200 */
.L_x_5622:
[----:B012-4-:R-:W3:Y:S01]  /*5380*/  LDC.64 R2, c[0x0][0x590] ;  /* 0x00016400ff027b82 */ /* 0x017ee20000000a00 */
[----:B------:R-:W-:Y:S01]  /*5390*/  BSSY.RECONVERGENT B0, `(.L_x_5650) ;  /* 0x0000024000007945 */ /* 0x000fe20003800200 */
[----:B---3-5:R-:W-:-:S05]  /*53a0*/  FMUL.FTZ R0, R4, R2 ;  /* 0x0000000204007220 */ /* 0x028fca0000410000 */
[----:B------:R-:W-:-:S13]  /*53b0*/  FSETP.GT.FTZ.AND P0, PT, R0, R3, PT ;  /* 0x000000030000720b */ /* 0x000fda0003f14000 */
[----:B------:R-:W-:Y:S05]  /*53c0*/  @P0 BRA `(.L_x_5651) ;  /* 0x0000000000800947 */ /* 0x000fea0003800000 */
[----:B------:R-:W-:Y:S01]  /*53d0*/  FMUL.FTZ R0, R0, 1.4426950216293334961 ;  /* 0x3fb8aa3b00007820 */ /* 0x000fe20000410000 */
[----:B------:R-:W-:Y:S02]  /*53e0*/  IMAD.MOV.U32 R6, RZ, RZ, 0x3e800000 ;  /* 0x3e800000ff067424 */ /* 0x000fe400078e00ff */
[----:B------:R-:W-:-:S03]  /*53f0*/  IMAD.MOV.U32 R7, RZ, RZ, 0x3d39bf78 ;  /* 0x3d39bf78ff077424 */ /* 0x000fc600078e00ff */
        /* <DEDUP_REMOVED lines=13> */
[----:B------:R-:W0:Y:S02]  /*54d0*/  MUFU.RCP R7, R2 ;  /* 0x0000000200077308 */ /* 0x000e240000001000 */
        /* <DEDUP_REMOVED lines=14> */
[----:B0-----:R-:W-:-:S07]  /*55c0*/  FMUL.FTZ R4, R7, R4 ;  /* 0x0000000407047220 */ /* 0x001fce0000410000 */
.L_x_5651:
[----:B------:R-:W-:Y:S05]  /*55d0*/  BSYNC.RECONVERGENT B0 ;  /* 0x0000000000007941 */ /* 0x000fea0003800200 */
.L_x_5650:
        /* <DEDUP_REMOVED lines=17> */
.L_x_5655:
[----:B------:R-:W0:Y:S02]  /*56f0*/  F2I.S64.TRUNC R4, R4 ;  /* 0x0000000400047311 */ /* 0x000e24000020d900 */
[----:B0-----:R-:W-:-:S05]  /*5700*/  IMAD.MOV.U32 R7, RZ, RZ, R4 ;  /* 0x000000ffff077224 */ /* 0x001fca00078e0004 */
[----:B------:R0:W-:Y:S01]  /*5710*/  STG.E.U8 desc[UR36][R2.64], R7 ;  /* 0x0000000702007986 */ /* 0x0001e2000c101124 */
[----:B------:R-:W-:Y:S05]  /*5720*/  BRA `(.L_x_5657) ;  /* 0x0000000c00287947 */ /* 0x000fea0003800000 */
.L_x_5654:
        /* <DEDUP_REMOVED lines=9> */
.L_x_5659:
[----:B------:R-:W0:Y:S02]  /*57c0*/  F2I.FTZ.TRUNC.NTZ R5, R4 ;  /* 0x0000000400057305 */ /* 0x000e24000021f100 */
[----:B0-----:R0:W-:Y:S01]  /*57d0*/  STG.E desc[UR36][R2.64], R5 ;  /* 0x0000000502007986 */ /* 0x0011e2000c101924 */
[----:B------:R-:W-:Y:S05]  /*57e0*/  BRA `(.L_x_5657) ;  /* 0x0000000800f87947 */ /* 0x000fea0003800000 */
.L_x_5658:
[----:B------:R-:W0:Y:S02]  /*57f0*/  F2I.FTZ.TRUNC.NTZ R5, R4 ;  /* 0x0000000400057305 */ /* 0x000e24000021f100 */
[----:B0-----:R0:W-:Y:S01]  /*5800*/  STG.E.U16 desc[UR36][R2.64], R5 ;  /* 0x0000000502007986 */ /* 0x0011e2000c101524 */
[----:B------:R-:W-:Y:S05]  /*5810*/  BRA `(.L_x_5657) ;  /* 0x0000000800ec7947 */ /* 0x000fea0003800000 */
.L_x_5653:
        /* <DEDUP_REMOVED lines=8> */
.L_x_5661:
[----:B------:R-:W-:-:S05]  /*58a0*/  F2FP.F16.F32.PACK_AB R4, RZ, R4 ;  /* 0x00000004ff04723e */ /* 0x000fca00000000ff */
[----:B------:R0:W-:Y:S01]  /*58b0*/  STG.E.U16 desc[UR36][R2.64], R4 ;  /* 0x0000000402007986 */ /* 0x0001e2000c101524 */
[----:B------:R-:W-:Y:S05]  /*58c0*/  BRA `(.L_x_5657) ;  /* 0x0000000800c07947 */ /* 0x000fea0003800000 */
.L_x_5660:
        /* <DEDUP_REMOVED lines=9> */
.L_x_5663:
[----:B------:R-:W-:-:S04]  /*5960*/  F2FP.F16.F32.PACK_AB R5, RZ, R4 ;  /* 0x00000004ff05723e */ /* 0x000fc800000000ff */
[----:B------:R-:W-:-:S05]  /*5970*/  PRMT R5, R5, 0x5410, RZ ;  /* 0x0000541005057816 */ /* 0x000fca00000000ff */
[----:B------:R0:W-:Y:S01]  /*5980*/  STG.E desc[UR36][R2.64], R5 ;  /* 0x0000000502007986 */ /* 0x0001e2000c101924 */
[----:B------:R-:W-:Y:S05]  /*5990*/  BRA `(.L_x_5657) ;  /* 0x00000008008c7947 */ /* 0x000fea0003800000 */
.L_x_5662:
[----:B------:R-:W-:-:S06]  /*59a0*/  FMUL.FTZ R4, R4, 1 ;  /* 0x3f80000004047820 */ /* 0x000fcc0000410000 */
[----:B------:R-:W0:Y:S02]  /*59b0*/  F2F.F64.F32 R4, R4 ;  /* 0x0000000400047310 */ /* 0x000e240000201800 */
[----:B0-----:R0:W-:Y:S01]  /*59c0*/  STG.E.64 desc[UR36][R2.64], R4 ;  /* 0x0000000402007986 */ /* 0x0011e2000c101b24 */
[----:B------:R-:W-:Y:S05]  /*59d0*/  BRA `(.L_x_5657) ;  /* 0x00000008007c7947 */ /* 0x000fea0003800000 */
.L_x_5652:
        /* <DEDUP_REMOVED lines=13> */
.L_x_5667:
        /* <DEDUP_REMOVED lines=16> */
.L_x_5670:
[----:B------:R-:W-:-:S04]  /*5bb0*/  SHF.R.U32.HI R4, RZ, 0x18, R4 ;  /* 0x00000018ff047819 */ /* 0x000fc80000011604 */
[----:B------:R-:W-:-:S04]  /*5bc0*/  LOP3.LUT R4, R5, 0x80, R4, 0xf8, !PT ;  /* 0x0000008005047812 */ /* 0x000fc800078ef804 */
[----:B------:R-:W-:-:S07]  /*5bd0*/  PRMT R0, R4, 0x7610, R0 ;  /* 0x0000761004007816 */ /* 0x000fce0000000000 */
.L_x_5669:
[----:B------:R-:W-:Y:S05]  /*5be0*/  BSYNC.RECONVERGENT B0 ;  /* 0x0000000000007941 */ /* 0x000fea0003800200 */
.L_x_5668:
[----:B------:R0:W-:Y:S01]  /*5bf0*/  STG.E.U8 desc[UR36][R2.64], R0 ;  /* 0x0000000002007986 */ /* 0x0001e2000c101124 */
[----:B------:R-:W-:Y:S05]  /*5c00*/  BRA `(.L_x_5657) ;  /* 0x0000000400f07947 */ /* 0x000fea0003800000 */
.L_x_5666:
        /* <DEDUP_REMOVED lines=16> */
.L_x_5673:
[----:B------:R-:W-:-:S04]  /*5d10*/  SHF.R.U32.HI R4, RZ, 0x18, R4 ;  /* 0x00000018ff047819 */ /* 0x000fc80000011604 */
[----:B------:R-:W-:-:S04]  /*5d20*/  LOP3.LUT R5, R5, 0x80, R4, 0xf8, !PT ;  /* 0x0000008005057812 */ /* 0x000fc800078ef804 */
[----:B------:R-:W-:-:S07]  /*5d30*/  PRMT R0, R5, 0x7610, R0 ;  /* 0x0000761005007816 */ /* 0x000fce0000000000 */
.L_x_5672:
[----:B------:R-:W-:Y:S05]  /*5d40*/  BSYNC.RECONVERGENT B0 ;  /* 0x0000000000007941 */ /* 0x000fea0003800200 */
.L_x_5671:
[----:B------:R0:W-:Y:S01]  /*5d50*/  STG.E.U8 desc[UR36][R2.64], R0 ;  /* 0x0000000002007986 */ /* 0x0001e2000c101124 */
[----:B------:R-:W-:Y:S05]  /*5d60*/  BRA `(.L_x_5657) ;  /* 0x0000000400987947 */ /* 0x000fea0003800000 */
.L_x_5665:
        /* <DEDUP_REMOVED lines=21> */
.L_x_5675:
[----:B------:R-:W0:Y:S02]  /*5ec0*/  F2I.U64.TRUNC R4, R4 ;  /* 0x0000000400047311 */ /* 0x000e24000020d800 */
[----:B0-----:R0:W-:Y:S01]  /*5ed0*/  STG.E.64 desc[UR36][R2.64], R4 ;  /* 0x0000000402007986 */ /* 0x0011e2000c101b24 */
[----:B------:R-:W-:Y:S05]  /*5ee0*/  BRA `(.L_x_5657) ;  /* 0x0000000400387947 */ /* 0x000fea0003800000 */
.L_x_5674:
[----:B------:R-:W0:Y:S02]  /*5ef0*/  F2I.FTZ.U32.TRUNC.NTZ R5, R4 ;  /* 0x0000000400057305 */ /* 0x000e24000021f000 */
[----:B0-----:R0:W-:Y:S01]  /*5f00*/  STG.E desc[UR36][R2.64], R5 ;  /* 0x0000000502007986 */ /* 0x0011e2000c101924 */
[----:B------:R-:W-:Y:S05]  /*5f10*/  BRA `(.L_x_5657) ;  /* 0x00000004002c7947 */ /* 0x000fea0003800000 */
.L_x_5664:
        /* <DEDUP_REMOVED lines=10> */
.L_x_5677:
[----:B------:R-:W-:Y:S01]  /*5fc0*/  FMUL.FTZ R4, R4, 1 ;  /* 0x3f80000004047820 */ /* 0x000fe20000410000 */
[----:B------:R-:W-:-:S05]  /*5fd0*/  CS2R R6, SRZ ;  /* 0x0000000000067805 */ /* 0x000fca000001ff00 */
[----:B------:R-:W0:Y:S02]  /*5fe0*/  F2F.F64.F32 R4, R4 ;  /* 0x0000000400047310 */ /* 0x000e240000201800 */
[----:B0-----:R0:W-:Y:S01]  /*5ff0*/  STG.E.128 desc[UR36][R2.64], R4 ;  /* 0x0000000402007986 */ /* 0x0011e2000c101d24 */
[----:B------:R-:W-:Y:S05]  /*6000*/  BRA `(.L_x_5657) ;  /* 0x0000000000f07947 */ /* 0x000fea0003800000 */
.L_x_5676:
[----:B------:R-:W-:-:S09]  /*6010*/  UISETP.NE.AND UP0, UPT, UR4, 0xf, UPT ;  /* 0x0000000f0400788c */ /* 0x000fd2000bf05270 */
[----:B------:R-:W-:Y:S05]  /*6020*/  BRA.U !UP0, `(.L_x_5678) ;  /* 0x0000000108e07547 */ /* 0x000fea000b800000 */
[----:B------:R-:W-:-:S09]  /*6030*/  UISETP.NE.AND UP0, UPT, UR4, 0x17, UPT ;  /* 0x000000170400788c */ /* 0x000fd2000bf05270 */
[----:B------:R-:W-:Y:S05]  /*6040*/  BRA.U !UP0, `(.L_x_5679) ;  /* 0x00000001088c7547 */ /* 0x000fea000b800000 */
[----:B------:R-:W-:-:S09]  /*6050*/  UISETP.NE.AND UP0, UPT, UR4, 0x18, UPT ;  /* 0x000000180400788c */ /* 0x000fd2000bf05270 */
[----:B------:R-:W-:Y:S05]  /*6060*/  BRA.U !UP0, `(.L_x_5680) ;  /* 0x0000000108447547 */ /* 0x000fea000b800000 */
.L_x_5656:
        /* <DEDUP_REMOVED lines=16> */
.L_x_5681:
[----:B------:R-:W-:Y:S05]  /*6170*/  BRA `(.L_x_5657) ;  /* 0x0000000000947947 */ /* 0x000fea0003800000 */
.L_x_5680:
        /* <DEDUP_REMOVED lines=12> */
.L_x_5683:
[----:B------:R-:W-:Y:S05]  /*6240*/  BSYNC.RECONVERGENT B0 ;  /* 0x0000000000007941 */ /* 0x000fea0003800200 */
.L_x_5682:
[----:B------:R-:W-:-:S05]  /*6250*/  LOP3.LUT R5, R0, 0x80, R7, 0xf8, !PT ;  /* 0x0000008000057812 */ /* 0x000fca00078ef807 */
[----:B------:R3:W-:Y:S01]  /*6260*/  STG.E.U8 desc[UR36][R2.64], R5 ;  /* 0x0000000502007986 */ /* 0x0007e2000c101124 */
[----:B------:R-:W-:Y:S05]  /*6270*/  BRA `(.L_x_5657) ;  /* 0x0000000000547947 */ /* 0x000fea0003800000 */
.L_x_5679:
        /* <DEDUP_REMOVED lines=11> */
.L_x_5685:
[----:B------:R-:W-:Y:S01]  /*6330*/  HFMA2 R0, -RZ, RZ, 0, 7.569789886474609375e-06 ;  /* 0x0000007fff007431 */ /* 0x000fe200000001ff */
[----:B------:R-:W-:-:S04]  /*6340*/  ISETP.GT.U32.AND P0, PT, R6, 0x7f800000, PT ;  /* 0x7f8000000600780c */ /* 0x000fc80003f04070 */
[----:B------:R-:W-:-:S09]  /*6350*/  SEL R0, R0, 0x7c, P0 ;  /* 0x0000007c00007807 */ /* 0x000fd20000000000 */
.L_x_5686:
[----:B------:R-:W-:Y:S05]  /*6360*/  BSYNC.RECONVERGENT B0 ;  /* 0x0000000000007941 */ /* 0x000fea0003800200 */
.L_x_5684:
[----:B------:R-:W-:-:S04]  /*6370*/  SHF.R.U32.HI R5, RZ, 0x18, R4 ;  /* 0x00000018ff057819 */ /* 0x000fc80000011604 */
[----:B------:R-:W-:-:S05]  /*6380*/  LOP3.LUT R5, R0, 0x80, R5, 0xf8, !PT ;  /* 0x0000008000057812 */ /* 0x000fca00078ef805 */
[----:B------:R2:W-:Y:S01]  /*6390*/  STG.E.U8 desc[UR36][R2.64], R5 ;  /* 0x0000000502007986 */ /* 0x0005e2000c101124 */
[----:B------:R-:W-:Y:S05]  /*63a0*/  BRA `(.L_x_5657) ;  /* 0x0000000000087947 */ /* 0x000fea0003800000 */
.L_x_5678:
[----:B------:R-:W-:-:S05]  /*63b0*/  F2FP.BF16.F32.PACK_AB R4, RZ, R4 ;  /* 0x00000004ff04723e */ /* 0x000fca00000010ff */
[----:B------:R4:W-:Y:S02]  /*63c0*/  STG.E.U16 desc[UR36][R2.64], R4 ;  /* 0x0000000402007986 */ /* 0x0009e4000c101524 */
.L_x_5657:
[----:B------:R-:W-:-:S07]  /*63d0*/  VIADD R17, R17, 0x80 ;  /* 0x0000008011117836 */ /* 0x000fce0000000000 */
.L_x_5620:
[----:B------:R-:W-:Y:S05]  /*63e0*/  BSYNC.RECONVERGENT B7 ;  /* 0x0000000000077941 */ /* 0x000fea0003800200 */
.L_x_5619:
[----:B------:R-:W5:Y:S01]  /*63f0*/  LDCU UR4, c[0x0][0x380] ;  /* 0x00007000ff0477ac */ /* 0x000f620008000800 */
[----:B------:R-:W-:Y:S01]  /*6400*/  BSSY.RECONVERGENT B7, `(.L_x_5687) ;  /* 0x0000317000077945 */ /* 0x000fe20003800200 */
[----:B-----5:R-:W-:-:S13]  /*6410*/  ISETP.GE.AND P0, PT, R17, UR4, PT ;  /* 0x0000000411007c0c */ /* 0x020fda000bf06270 */
[----:B------:R-:W-:Y:S05]  /*6420*/  @P0 BRA `(.L_x_5688) ;  /* 0x0000003000500947 */ /* 0x000fea0003800000 */
[----:B------:R-:W5:Y:S01]  /*6430*/  LDCU UR4, c[0x0][0x388] ;  /* 0x00007100ff0477ac */ /* 0x000f620008000800 */
[----:B0-----:R-:W-:Y:S01]  /*6440*/  MOV R0, RZ ;  /* 0x000000ff00007202 */ /* 0x001fe20000000f00 */
[----:B------:R-:W-:Y:S01]  /*6450*/  IMAD.MOV.U32 R16, RZ, RZ, RZ ;  /* 0x000000ffff107224 */ /* 0x000fe200078e00ff */
[----:B-----5:R-:W-:-:S09]  /*6460*/  UISETP.NE.AND UP0, UPT, UR4, URZ, UPT ;  /* 0x000000ff0400728c */ /* 0x020fd2000bf05270 */
[----:B------:R-:W-:Y:S05]  /*6470*/  BRA.U !UP0, `(.L_x_5689) ;  /* 0x0000001108a87547 */ /* 0x000fea000b800000 */
[----:B------:R-:W1:Y:S01]  /*6480*/  LDCU.64 UR4, c[0x0][0x390] ;  /* 0x00007200ff0477ac */ /* 0x000e620008000a00 */
[----:B------:R-:W-:Y:S01]  /*6490*/  HFMA2 R16, -RZ, RZ, 0, 0 ;  /* 0x00000000ff107431 */ /* 0x000fe200000001ff */
[----:B------:R-:W0:Y:S01]  /*64a0*/  LDCU UR6, c[0x0][0x38c] ;  /* 0x00007180ff0677ac */ /* 0x000e220008000800 */
[----:B------:R-:W5:Y:S01]  /*64b0*/  LDCU.64 UR8, c[0x0][0x4b8] ;  /* 0x00009700ff0877ac */ /* 0x000f620008000a00 */
[----:B------:R-:W-:Y:S02]  /*64c0*/  UISETP.NE.AND UP0, UPT, UR40, URZ, UPT ;  /* 0x000000ff2800728c */ /* 0x000fe4000bf05270 */
        /* <DEDUP_REMOVED lines=293> */
.L_x_5689:
        /* <DEDUP_REMOVED lines=18> */
.L_x_5694:
[----:B------:R-:W2:Y:S02]  /*7840*/  LDG.E.U8 R2, desc[UR36][R2.64] ;  /* 0x0000002402027981 */ /* 0x000ea4000c1e1100 */
[----:B--2---:R-:W-:Y:S01]  /*7850*/  I2FP.F32.U32 R4, R2 ;  /* 0x0000000200047245 */ /* 0x004fe20000201000 */
[----:B------:R-:W-:Y:S06]  /*7860*/  BRA `(.L_x_5696) ;  /* 0x0000000c00247947 */ /* 0x000fec0003800000 */
.L_x_5693:
        /* <DEDUP_REMOVED lines=9> */
.L_x_5698:
[----:B------:R-:W2:Y:S02]  /*7900*/  LDG.E R2, desc[UR36][R2.64] ;  /* 0x0000002402027981 */ /* 0x000ea4000c1e1900 */
[----:B--2---:R-:W-:Y:S01]  /*7910*/  I2FP.F32.S32 R4, R2 ;  /* 0x0000000200047245 */ /* 0x004fe20000201400 */
[----:B------:R-:W-:Y:S06]  /*7920*/  BRA `(.L_x_5696) ;  /* 0x0000000800f47947 */ /* 0x000fec0003800000 */
.L_x_5697:
[----:B------:R-:W2:Y:S02]  /*7930*/  LDG.E.U16 R2, desc[UR36][R2.64] ;  /* 0x0000002402027981 */ /* 0x000ea4000c1e1500 */
[----:B--2---:R0:W1:Y:S01]  /*7940*/  I2F.S16 R4, R2 ;  /* 0x0000000200047306 */ /* 0x0040620000101400 */
[----:B------:R-:W-:Y:S05]  /*7950*/  BRA `(.L_x_5696) ;  /* 0x0000000800e87947 */ /* 0x000fea0003800000 */
.L_x_5692:
        /* <DEDUP_REMOVED lines=8> */
.L_x_5700:
[----:B------:R-:W2:Y:S02]  /*79e0*/  LDG.E.U16 R2, desc[UR36][R2.64] ;  /* 0x0000002402027981 */ /* 0x000ea4000c1e1500 */
[----:B--2---:R-:W-:Y:S01]  /*79f0*/  HADD2.F32 R4, -RZ, R2.H0_H0 ;  /* 0x20000002ff047230 */ /* 0x004fe20000004100 */
[----:B------:R-:W-:Y:S06]  /*7a00*/  BRA `(.L_x_5696) ;  /* 0x0000000800bc7947 */ /* 0x000fec0003800000 */
.L_x_5699:
        /* <DEDUP_REMOVED lines=8> */
.L_x_5702:
[----:B------:R-:W2:Y:S02]  /*7a90*/  LDG.E.U16 R2, desc[UR36][R2.64] ;  /* 0x0000002402027981 */ /* 0x000ea4000c1e1500 */
[----:B--2---:R-:W-:Y:S01]  /*7aa0*/  HADD2.F32 R4, -RZ, R2.H0_H0 ;  /* 0x20000002ff047230 */ /* 0x004fe20000004100 */
[----:B------:R-:W-:Y:S06]  /*7ab0*/  BRA `(.L_x_5696) ;  /* 0x0000000800907947 */ /* 0x000fec0003800000 */
.L_x_5701:
[----:B------:R-:W2:Y:S01]  /*7ac0*/  LDG.E.64 R2, desc[UR36][R2.64] ;  /* 0x0000002402027981 */ /* 0x000ea2000c1e1b00 */
[----:B------:R-:W-:Y:S01]  /*7ad0*/  UMOV UR4, 0xf0000000 ;  /* 0xf000000000047882 */ /* 0x000fe20000000000 */
[----:B------:R-:W-:Y:S01]  /*7ae0*/  UMOV UR5, 0x380fffff ;  /* 0x380fffff00057882 */ /* 0x000fe20000000000 */
[----:B--2---:R-:W0:Y:S01]  /*7af0*/  F2F.F32.F64 R4, R2 ;  /* 0x0000000200047310 */ /* 0x004e220000301000 */
[----:B------:R-:W-:-:S14]  /*7b00*/  DSETP.GEU.AND P0, PT, |R2|, UR4, PT ;  /* 0x0000000402007e2a */ /* 0x000fdc000bf0e200 */
[----:B0-----:R-:W-:Y:S01]  /*7b10*/  @!P0 FMUL R4, R4, 1.175494350822287508e-38 ;  /* 0x0080000004048820 */ /* 0x001fe20000400000 */
[----:B------:R-:W-:Y:S06]  /*7b20*/  BRA `(.L_x_5696) ;  /* 0x0000000800747947 */ /* 0x000fec0003800000 */
.L_x_5691:
        /* <DEDUP_REMOVED lines=12> */
.L_x_5705:
[----:B------:R-:W2:Y:S01]  /*7bf0*/  LDG.E.64 R2, desc[UR36][R2.64] ;  /* 0x0000002402027981 */ /* 0x000ea2000c1e1b00 */
[----:B------:R-:W-:Y:S01]  /*7c00*/  UMOV UR4, 0xf0000000 ;  /* 0xf000000000047882 */ /* 0x000fe20000000000 */
[----:B------:R-:W-:Y:S01]  /*7c10*/  UMOV UR5, 0x380fffff ;  /* 0x380fffff00057882 */ /* 0x000fe20000000000 */
[----:B--2---:R-:W0:Y:S01]  /*7c20*/  F2F.F32.F64 R4, R2 ;  /* 0x0000000200047310 */ /* 0x004e220000301000 */
[----:B------:R-:W-:-:S14]  /*7c30*/  DSETP.GEU.AND P0, PT, |R2|, UR4, PT ;  /* 0x0000000402007e2a */ /* 0x000fdc000bf0e200 */
[----:B0-----:R-:W-:Y:S01]  /*7c40*/  @!P0 FMUL R4, R4, 1.175494350822287508e-38 ;  /* 0x0080000004048820 */ /* 0x001fe20000400000 */
[----:B------:R-:W-:Y:S06]  /*7c50*/  BRA `(.L_x_5696) ;  /* 0x0000000800287947 */ /* 0x000fec0003800000 */
.L_x_5704:
        /* <DEDUP_REMOVED lines=23> */
[----:B------:R-:W-:Y:S01]  /*7dd0*/  LOP3.LUT R4, R5, 0x80000000, R4, 0xf8, !PT ;  /* 0x8000000005047812 */ /* 0x000fe200078ef804 */
[----:B------:R-:W-:Y:S06]  /*7de0*/  BRA `(.L_x_5696) ;  /* 0x0000000400c47947 */ /* 0x000fec0003800000 */
.L_x_5707:
        /* <DEDUP_REMOVED lines=12> */
.L_x_5706:
[----:B------:R-:W2:Y:S02]  /*7eb0*/  LDG.E.U16 R2, desc[UR36][R2.64] ;  /* 0x0000002402027981 */ /* 0x000ea4000c1e1500 */
[----:B--2---:R-:W-:Y:S01]  /*7ec0*/  SHF.L.U32 R4, R2, 0x10, RZ ;  /* 0x0000001002047819 */ /* 0x004fe200000006ff */
[----:B------:R-:W-:Y:S06]  /*7ed0*/  BRA `(.L_x_5696) ;  /* 0x0000000400887947 */ /* 0x000fec0003800000 */
.L_x_5703:
        /* <DEDUP_REMOVED lines=11> */
.L_x_5710:
        /* <DEDUP_REMOVED lines=20> */
.L_x_5712:
[----:B------:R-:W-:Y:S05]  /*80d0*/  BSYNC.RECONVERGENT B0 ;  /* 0x0000000000007941 */ /* 0x000fea0003800200 */
.L_x_5711:
[----:B------:R-:W-:Y:S01]  /*80e0*/  IMAD.SHL.U32 R0, R0, 0x100000, RZ ;  /* 0x0010000000007824 */ /* 0x000fe200078e00ff */
[----:B------:R-:W-:-:S04]  /*80f0*/  LEA R2, R2, 0x3b800000, 0x17 ;  /* 0x3b80000002027811 */ /* 0x000fc800078eb8ff */
[----:B------:R-:W-:Y:S01]  /*8100*/  LOP3.LUT R4, R2, R0, R7, 0xfe, !PT ;  /* 0x0000000002047212 */ /* 0x000fe200078efe07 */
[----:B------:R-:W-:Y:S06]  /*8110*/  BRA `(.L_x_5696) ;  /* 0x0000000000f87947 */ /* 0x000fec0003800000 */
.L_x_5709:
        /* <DEDUP_REMOVED lines=20> */
.L_x_5714:
[----:B------:R-:W-:Y:S05]  /*8260*/  BSYNC.RECONVERGENT B0 ;  /* 0x0000000000007941 */ /* 0x000fea0003800200 */
.L_x_5713:
[----:B------:R-:W-:Y:S02]  /*8270*/  SHF.L.U32 R0, R0, 0x15, RZ ;  /* 0x0000001500007819 */ /* 0x000fe400000006ff */
[----:B------:R-:W-:-:S04]  /*8280*/  LEA R2, R2, 0x37800000, 0x17 ;  /* 0x3780000002027811 */ /* 0x000fc800078eb8ff */
[----:B------:R-:W-:Y:S01]  /*8290*/  LOP3.LUT R4, R2, R0, R7, 0xfe, !PT ;  /* 0x0000000002047212 */ /* 0x000fe200078efe07 */
[----:B------:R-:W-:Y:S06]  /*82a0*/  BRA `(.L_x_5696) ;  /* 0x0000000000947947 */ /* 0x000fec0003800000 */
.L_x_5708:
        /* <DEDUP_REMOVED lines=14> */
.L_x_5695:
        /* <DEDUP_REMOVED lines=16> */
.L_x_5717:
[----:B------:R-:W-:Y:S01]  /*8490*/  IMAD.MOV.U32 R4, RZ, RZ, RZ ;  /* 0x000000ffff047224 */ /* 0x000fe200078e00ff */
[----:B------:R-:W-:Y:S06]  /*84a0*/  BRA `(.L_x_5696) ;  /* 0x0000000000147947 */ /* 0x000fec0003800000 */
.L_x_5716:
[----:B------:R-:W2:Y:S02]  /*84b0*/  LDG.E.64 R4, desc[UR36][R2.64] ;  /* 0x0000002402047981 */ /* 0x000ea4000c1e1b00 */
[----:B--2---:R0:W1:Y:S01]  /*84c0*/  I2F.U64 R4, R4 ;  /* 0x0000000400047312 */ /* 0x0040620000301000 */
[----:B------:R-:W-:Y:S05]  /*84d0*/  BRA `(.L_x_5696) ;  /* 0x0000000000087947 */ /* 0x000fea0003800000 */
.L_x_5715:
[----:B------:R-:W2:Y:S02]  /*84e0*/  LDG.E R2, desc[UR36][R2.64] ;  /* 0x0000002402027981 */ /* 0x000ea4000c1e1900 */
[----:B--2---:R-:W-:-:S07]  /*84f0*/  I2FP.F32.U32 R4, R2 ;  /* 0x0000000200047245 */ /* 0x004fce0000201000 */
.L_x_5696:
[----:B------:R-:W-:Y:S05]  /*8500*/  BSYNC.RECONVERGENT B6 ;  /* 0x0000000000067941 */ /* 0x000fea0003800200 */
.L_x_5690:
[----:B0-234-:R-:W1:Y:S01]  /*8510*/  LDC.64 R2, c[0x0][0x590] ;  /* 0x00016400ff027b82 */ /* 0x01de620000000a00 */
[----:B------:R-:W-:Y:S01]  /*8520*/  BSSY.RECONVERGENT B0, `(.L_x_5718) ;  /* 0x0000024000007945 */ /* 0x000fe20003800200 */
[----:B-1---5:R-:W-:-:S05]  /*8530*/  FMUL.FTZ R0, R4, R2 ;  /* 0x0000000204007220 */ /* 0x022fca0000410000 */
[----:B------:R-:W-:-:S13]  /*8540*/  FSETP.GT.FTZ.AND P0, PT, R0, R3, PT ;  /* 0x000000030000720b */ /* 0x000fda0003f14000 */
[----:B------:R-:W-:Y:S05]  /*8550*/  @P0 BRA `(.L_x_5719) ;  /* 0x0000000000800947 */ /* 0x000fea0003800000 */
[----:B------:R-:W-:Y:S01]  /*8560*/  FMUL.FTZ R0, R0, 1.4426950216293334961 ;  /* 0x3fb8aa3b00007820 */ /* 0x000fe20000410000 */
[----:B------:R-:W-:Y:S02]  /*8570*/  IMAD.MOV.U32 R6, RZ, RZ, 0x3e800000 ;  /* 0x3e800000ff067424 */ /* 0x000fe400078e00ff */
[----:B------:R-:W-:-:S03]  /*8580*/  IMAD.MOV.U32 R7, RZ, RZ, 0x3d39bf78 ;  /* 0x3d39bf78ff077424 */ /* 0x000fc600078e00ff */
        /* <DEDUP_REMOVED lines=29> */
.L_x_5719:
[----:B------:R-:W-:Y:S05]  /*8760*/  BSYNC.RECONVERGENT B0 ;  /* 0x0000000000007941 */ /* 0x000fea0003800200 */
.L_x_5718:
        /* <DEDUP_REMOVED lines=17> */
.L_x_5723:
[----:B------:R-:W0:Y:S02]  /*8880*/  F2I.S64.TRUNC R4, R4 ;  /* 0x0000000400047311 */ /* 0x000e24000020d900 */
[----:B0-----:R-:W-:-:S05]  /*8890*/  MOV R7, R4 ;  /* 0x0000000400077202 */ /* 0x001fca0000000f00 */
[----:B------:R4:W-:Y:S01]  /*88a0*/  STG.E.U8 desc[UR36][R2.64], R7 ;  /* 0x0000000702007986 */ /* 0x0009e2000c101124 */
[----:B------:R-:W-:Y:S05]  /*88b0*/  BRA `(.L_x_5725) ;  /* 0x0000000c00287947 */ /* 0x000fea0003800000 */
.L_x_5722:
        /* <DEDUP_REMOVED lines=9> */
.L_x_5727:
[----:B------:R-:W0:Y:S02]  /*8950*/  F2I.FTZ.TRUNC.NTZ R5, R4 ;  /* 0x0000000400057305 */ /* 0x000e24000021f100 */
[----:B0-----:R2:W-:Y:S01]  /*8960*/  STG.E desc[UR36][R2.64], R5 ;  /* 0x0000000502007986 */ /* 0x0015e2000c101924 */
[----:B------:R-:W-:Y:S05]  /*8970*/  BRA `(.L_x_5725) ;  /* 0x0000000800f87947 */ /* 0x000fea0003800000 */
.L_x_5726:
[----:B------:R-:W0:Y:S02]  /*8980*/  F2I.FTZ.TRUNC.NTZ R5, R4 ;  /* 0x0000000400057305 */ /* 0x000e24000021f100 */
[----:B0-----:R0:W-:Y:S01]  /*8990*/  STG.E.U16 desc[UR36][R2.64], R5 ;  /* 0x0000000502007986 */ /* 0x0011e2000c101524 */
[----:B------:R-:W-:Y:S05]  /*89a0*/  BRA `(.L_x_5725) ;  /* 0x0000000800ec7947 */ /* 0x000fea0003800000 */
.L_x_5721:
        /* <DEDUP_REMOVED lines=8> */
.L_x_5729:
[----:B------:R-:W-:-:S05]  /*8a30*/  F2FP.F16.F32.PACK_AB R4, RZ, R4 ;  /* 0x00000004ff04723e */ /* 0x000fca00000000ff */
[----:B------:R0:W-:Y:S01]  /*8a40*/  STG.E.U16 desc[UR36][R2.64], R4 ;  /* 0x0000000402007986 */ /* 0x0001e2000c101524 */
[----:B------:R-:W-:Y:S05]  /*8a50*/  BRA `(.L_x_5725) ;  /* 0x0000000800c07947 */ /* 0x000fea0003800000 */
.L_x_5728:
        /* <DEDUP_REMOVED lines=9> */
.L_x_5731:
[----:B------:R-:W-:-:S04]  /*8af0*/  F2FP.F16.F32.PACK_AB R5, RZ, R4 ;  /* 0x00000004ff05723e */ /* 0x000fc800000000ff */
[----:B------:R-:W-:-:S05]  /*8b00*/  PRMT R5, R5, 0x5410, RZ ;  /* 0x0000541005057816 */ /* 0x000fca00000000ff */
[----:B------:R0:W-:Y:S01]  /*8b10*/  STG.E desc[UR36][R2.64], R5 ;  /* 0x0000000502007986 */ /* 0x0001e2000c101924 */
[----:B------:R-:W-:Y:S05]  /*8b20*/  BRA `(.L_x_5725) ;  /* 0x00000008008c7947 */ /* 0x000fea0003800000 */
.L_x_5730:
[----:B------:R-:W-:-:S06]  /*8b30*/  FMUL.FTZ R4, R4, 1 ;  /* 0x3f80000004047820 */ /* 0x000fcc0000410000 */
[----:B------:R-:W0:Y:S02]  /*8b40*/  F2F.F64.F32 R4, R4 ;  /* 0x0000000400047310 */ /* 0x000e240000201800 */
[----:B0-----:R0:W-:Y:S01]  /*8b50*/  STG.E.64 desc[UR36][R2.64], R4 ;  /* 0x0000000402007986 */ /* 0x0011e2000c101b24 */
[----:B------:R-:W-:Y:S05]  /*8b60*/  BRA `(.L_x_5725) ;  /* 0x00000008007c7947 */ /* 0x000fea0003800000 */
.L_x_5720:
        /* <DEDUP_REMOVED lines=13> */
.L_x_5735:
        /* <DEDUP_REMOVED lines=16> */
.L_x_5738:
[----:B------:R-:W-:-:S04]  /*8d40*/  SHF.R.U32.HI R4, RZ, 0x18, R4 ;  /* 0x00000018ff047819 */ /* 0x000fc80000011604 */
[----:B------:R-:W-:-:S04]  /*8d50*/  LOP3.LUT R4, R5, 0x80, R4, 0xf8, !PT ;  /* 0x0000008005047812 */ /* 0x000fc800078ef804 */
[----:B------:R-:W-:-:S07]  /*8d60*/  PRMT R0, R4, 0x7610, R0 ;  /* 0x0000761004007816 */ /* 0x000fce0000000000 */
.L_x_5737:
[----:B------:R-:W-:Y:S05]  /*8d70*/  BSYNC.RECONVERGENT B0 ;  /* 0x0000000000007941 */ /* 0x000fea0003800200 */
.L_x_5736:
[----:B------:R0:W-:Y:S01]  /*8d80*/  STG.E.U8 desc[UR36][R2.64], R0 ;  /* 0x0000000002007986 */ /* 0x0001e2000c101124 */
[----:B------:R-:W-:Y:S05]  /*8d90*/  BRA `(.L_x_5725) ;  /* 0x0000000400f07947 */ /* 0x000fea0003800000 */
.L_x_5734:
        /* <DEDUP_REMOVED lines=16> */
.L_x_5741:
[----:B------:R-:W-:-:S04]  /*8ea0*/  SHF.R.U32.HI R4, RZ, 0x18, R4 ;  /* 0x00000018ff047819 */ /* 0x000fc80000011604 */
[----:B------:R-:W-:-:S04]  /*8eb0*/  LOP3.LUT R5, R5, 0x80, R4, 0xf8, !PT ;  /* 0x0000008005057812 */ /* 0x000fc800078ef804 */
[----:B------:R-:W-:-:S07]  /*8ec0*/  PRMT R0, R5, 0x7610, R0 ;  /* 0x0000761005007816 */ /* 0x000fce0000000000 */
.L_x_5740:
[----:B------:R-:W-:Y:S05]  /*8ed0*/  BSYNC.RECONVERGENT B0 ;  /* 0x0000000000007941 */ /* 0x000fea0003800200 */
.L_x_5739:
[----:B------:R0:W-:Y:S01]  /*8ee0*/  STG.E.U8 desc[UR36][R2.64], R0 ;  /* 0x0000000002007986 */ /* 0x0001e2000c101124 */
[----:B------:R-:W-:Y:S05]  /*8ef0*/  BRA `(.L_x_5725) ;  /* 0x0000000400987947 */ /* 0x000fea0003800000 */
.L_x_5733:
        /* <DEDUP_REMOVED lines=21> */
.L_x_5743:
[----:B------:R-:W0:Y:S02]  /*9050*/  F2I.U64.TRUNC R4, R4 ;  /* 0x0000000400047311 */ /* 0x000e24000020d800 */
[----:B0-----:R0:W-:Y:S01]  /*9060*/  STG.E.64 desc[UR36][R2.64], R4 ;  /* 0x0000000402007986 */ /* 0x0011e2000c101b24 */
[----:B------:R-:W-:Y:S05]  /*9070*/  BRA `(.L_x_5725) ;  /* 0x0000000400387947 */ /* 0x000fea0003800000 */
.L_x_5742:
[----:B------:R-:W0:Y:S02]  /*9080*/  F2I.FTZ.U32.TRUNC.NTZ R5, R4 ;  /* 0x0000000400057305 */ /* 0x000e24000021f000 */
[----:B0-----:R0:W-:Y:S01]  /*9090*/  STG.E desc[UR36][R2.64], R5 ;  /* 0x0000000502007986 */ /* 0x0011e2000c101924 */
[----:B------:R-:W-:Y:S05]  /*90a0*/  BRA `(.L_x_5725) ;  /* 0x00000004002c7947 */ /* 0x000fea0003800000 */
.L_x_5732:
        /* <DEDUP_REMOVED lines=10> */
.L_x_5745:
[----:B------:R-:W-:Y:S01]  /*9150*/  FMUL.FTZ R4, R4, 1 ;  /* 0x3f80000004047820 */ /* 0x000fe20000410000 */
[----:B------:R-:W-:-:S05]  /*9160*/  CS2R R6, SRZ ;  /* 0x0000000000067805 */ /* 0x000fca000001ff00 */
[----:B------:R-:W0:Y:S02]  /*9170*/  F2F.F64.F32 R4, R4 ;  /* 0x0000000400047310 */ /* 0x000e240000201800 */
[----:B0-----:R0:W-:Y:S01]  /*9180*/  STG.E.128 desc[UR36][R2.64], R4 ;  /* 0x0000000402007986 */ /* 0x0011e2000c101d24 */
[----:B------:R-:W-:Y:S05]  /*9190*/  BRA `(.L_x_5725) ;  /* 0x0000000000f07947 */ /* 0x000fea0003800000 */
.L_x_5744:
[----:B------:R-:W-:-:S09]  /*91a0*/  UISETP.NE.AND UP0, UPT, UR4, 0xf, UPT ;  /* 0x0000000f0400788c */ /* 0x000fd2000bf05270 */
[----:B------:R-:W-:Y:S05]  /*91b0*/  BRA.U !UP0, `(.L_x_5746) ;  /* 0x0000000108e07547 */ /* 0x000fea000b800000 */
[----:B------:R-:W-:-:S09]  /*91c0*/  UISETP.NE.AND UP0, UPT, UR4, 0x17, UPT ;  /* 0x000000170400788c */ /* 0x000fd2000bf05270 */
[----:B------:R-:W-:Y:S05]  /*91d0*/  BRA.U !UP0, `(.L_x_5747) ;  /* 0x00000001088c7547 */ /* 0x000fea000b800000 */
[----:B------:R-:W-:-:S09]  /*91e0*/  UISETP.NE.AND UP0, UPT, UR4, 0x18, UPT ;  /* 0x000000180400788c */ /* 0x000fd2000bf05270 */
[----:B------:R-:W-:Y:S05]  /*91f0*/  BRA.U !UP0, `(.L_x_5748) ;  /* 0x0000000108447547 */ /* 0x000fea000b800000 */
.L_x_5724:
        /* <DEDUP_REMOVED lines=16> */
.L_x_5749:
[----:B------:R-:W-:Y:S05]  /*9300*/  BRA `(.L_x_5725) ;  /* 0x0000000000947947 */ /* 0x000fea0003800000 */
.L_x_5748:
        /* <DEDUP_REMOVED lines=12> */
.L_x_5751:
[----:B------:R-:W-:Y:S05]  /*93d0*/  BSYNC.RECONVERGENT B0 ;  /* 0x0000000000007941 */ /* 0x000fea0003800200 */
.L_x_5750:
[----:B------:R-:W-:-:S05]  /*93e0*/  LOP3.LUT R5, R0, 0x80, R7, 0xf8, !PT ;  /* 0x0000008000057812 */ /* 0x000fca00078ef807 */
[----:B------:R0:W-:Y:S01]  /*93f0*/  STG.E.U8 desc[UR36][R2.64], R5 ;  /* 0x0000000502007986 */ /* 0x0001e2000c101124 */
[----:B------:R-:W-:Y:S05]  /*9400*/  BRA `(.L_x_5725) ;  /* 0x0000000000547947 */ /* 0x000fea0003800000 */
.L_x_5747:
        /* <DEDUP_REMOVED lines=11> */
.L_x_5753:
[----:B------:R-:W-:Y:S01]  /*94c0*/  HFMA2 R0, -RZ, RZ, 0, 7.569789886474609375e-06 ;  /* 0x0000007fff007431 */ /* 0x000fe200000001ff */
[----:B------:R-:W-:-:S04]  /*94d0*/  ISETP.GT.U32.AND P0, PT, R6, 0x7f800000, PT ;  /* 0x7f8000000600780c */ /* 0x000fc80003f04070 */
[----:B------:R-:W-:-:S09]  /*94e0*/  SEL R0, R0, 0x7c, P0 ;  /* 0x0000007c00007807 */ /* 0x000fd20000000000 */
.L_x_5754:
[----:B------:R-:W-:Y:S05]  /*94f0*/  BSYNC.RECONVERGENT B0 ;  /* 0x0000000000007941 */ /* 0x000fea0003800200 */
.L_x_5752:
[----:B------:R-:W-:-:S04]  /*9500*/  SHF.R.U32.HI R5, RZ, 0x18, R4 ;  /* 0x00000018ff057819 */ /* 0x000fc80000011604 */
[----:B------:R-:W-:-:S05]  /*9510*/  LOP3.LUT R5, R0, 0x80, R5, 0xf8, !PT ;  /* 0x0000008000057812 */ /* 0x000fca00078ef805 */
[----:B------:R0:W-:Y:S01]  /*9520*/  STG.E.U8 desc[UR36][R2.64], R5 ;  /* 0x0000000502007986 */ /* 0x0001e2000c101124 */
[----:B------:R-:W-:Y:S05]  /*9530*/  BRA `(.L_x_5725) ;  /* 0x0000000000087947 */ /* 0x000fea0003800000 */
.L_x_5746:
[----:B------:R-:W-:-:S05]  /*9540*/  F2FP.BF16.F32.PACK_AB R4, RZ, R4 ;  /* 0x00000004ff04723e */ /* 0x000fca00000010ff */
[----:B------:R0:W-:Y:S02]  /*9550*/  STG.E.U16 desc[UR36][R2.64], R4 ;  /* 0x0000000402007986 */ /* 0x0001e4000c101524 */
.L_x_5725:
[----:B------:R-:W-:-:S07]  /*9560*/  VIADD R17, R17, 0x80 ;  /* 0x0000008011117836 */ /* 0x000fce0000000000 */
.L_x_5688:
[----:B------:R-:W-:Y:S05]  /*9570*/  BSYNC.RECONVERGENT B7 ;  /* 0x0000000000077941 */ /* 0x000fea0003800200 */
.L_x_5687:
[----:B------:R-:W5:Y:S02]  /*9580*/  LDCU UR4, c[0x0][0x380] ;  /* 0x00007000ff0477ac */ /* 0x000f640008000800 */
[----:B-----5:R-:W-:-:S13]  /*9590*/  ISETP.GE.AND P0, PT, R17, UR4, PT ;  /* 0x0000000411007c0c */ /* 0x020fda000bf06270 */
[----:B------:R-:W-:Y:S05]  /*95a0*/  @P0 EXIT ;  /* 0x000000000000094d */ /* 0x000fea0003800000 */
        /* <DEDUP_REMOVED lines=303> */
.L_x_5755:
[----:B------:R-:W1:Y:S01]  /*a8a0*/  LDCU.128 UR8, c[0x0][0x580] ;  /* 0x0000b000ff0877ac */ /* 0x000e620008000c00 */
[----:B------:R-:W-:Y:S01]  /*a8b0*/  BSSY.RECONVERGENT B6, `(.L_x_5756) ;  /* 0x00000df000067945 */ /* 0x000fe20003800200 */
[----:B------:R-:W-:-:S04]  /*a8c0*/  UPRMT UR4, UR42, 0x9910, URZ ;  /* 0x000099102a047896 */ /* 0x000fc800080000ff */
[----:B------:R-:W-:Y:S01]  /*a8d0*/  UISETP.GT.AND UP0, UPT, UR4, 0x9, UPT ;  /* 0x000000090400788c */ /* 0x000fe2000bf04270 */
[----:B-1234-:R-:W-:Y:S02]  /*a8e0*/  IADD3 R2, P1, PT, R0, UR10, RZ ;  /* 0x0000000a00027c10 */ /* 0x01efe4000ff3e0ff */
        /* <DEDUP_REMOVED lines=15> */
.L_x_5760:
[----:B------:R-:W2:Y:S02]  /*a9e0*/  LDG.E.U8 R2, desc[UR36][R2.64] ;  /* 0x0000002402027981 */ /* 0x000ea4000c1e1100 */
[----:B--2---:R-:W-:Y:S01]  /*a9f0*/  I2FP.F32.U32 R4, R2 ;  /* 0x0000000200047245 */ /* 0x004fe20000201000 */
[----:B------:R-:W-:Y:S06]  /*aa00*/  BRA `(.L_x_5762) ;  /* 0x0000000c00247947 */ /* 0x000fec0003800000 */
.L_x_5759:
        /* <DEDUP_REMOVED lines=9> */
.L_x_5764:
[----:B------:R-:W2:Y:S02]  /*aaa0*/  LDG.E R2, desc[UR36][R2.64] ;  /* 0x0000002402027981 */ /* 0x000ea4000c1e1900 */
[----:B--2---:R-:W-:Y:S01]  /*aab0*/  I2FP.F32.S32 R4, R2 ;  /* 0x0000000200047245 */ /* 0x004fe20000201400 */
[----:B------:R-:W-:Y:S06]  /*aac0*/  BRA `(.L_x_5762) ;  /* 0x0000000800f47947 */ /* 0x000fec0003800000 */
.L_x_5763:
[----:B------:R-:W2:Y:S02]  /*aad0*/  LDG.E.U16 R2, desc[UR36][R2.64] ;  /* 0x0000002402027981 */ /* 0x000ea4000c1e1500 */
[----:B--2---:R2:W3:Y:S01]  /*aae0*/  I2F.S16 R4, R2 ;  /* 0x0000000200047306 */ /* 0x0044e20000101400 */
[----:B------:R-:W-:Y:S05]  /*aaf0*/  BRA `(.L_x_5762) ;  /* 0x0000000800e87947 */ /* 0x000fea0003800000 */
.L_x_5758:
        /* <DEDUP_REMOVED lines=8> */
.L_x_5766:
[----:B------:R-:W2:Y:S02]  /*ab80*/  LDG.E.U16 R2, desc[UR36][R2.64] ;  /* 0x0000002402027981 */ /* 0x000ea4000c1e1500 */
[----:B--2---:R-:W-:Y:S01]  /*ab90*/  HADD2.F32 R4, -RZ, R2.H0_H0 ;  /* 0x20000002ff047230 */ /* 0x004fe20000004100 */
[----:B------:R-:W-:Y:S06]  /*aba0*/  BRA `(.L_x_5762) ;  /* 0x0000000800bc7947 */ /* 0x000fec0003800000 */
.L_x_5765:
        /* <DEDUP_REMOVED lines=8> */
.L_x_5768:
[----:B------:R-:W2:Y:S02]  /*ac30*/  LDG.E.U16 R2, desc[UR36][R2.64] ;  /* 0x0000002402027981 */ /* 0x000ea4000c1e1500 */
[----:B--2---:R-:W-:Y:S01]  /*ac40*/  HADD2.F32 R4, -RZ, R2.H0_H0 ;  /* 0x20000002ff047230 */ /* 0x004fe20000004100 */
[----:B------:R-:W-:Y:S06]  /*ac50*/  BRA `(.L_x_5762) ;  /* 0x0000000800907947 */ /* 0x000fec0003800000 */
.L_x_5767:
[----:B------:R-:W2:Y:S01]  /*ac60*/  LDG.E.64 R2, desc[UR36][R2.64] ;  /* 0x0000002402027981 */ /* 0x000ea2000c1e1b00 */
[----:B------:R-:W-:Y:S01]  /*ac70*/  UMOV UR4, 0xf0000000 ;  /* 0xf000000000047882 */ /* 0x000fe20000000000 */
[----:B------:R-:W-:Y:S01]  /*ac80*/  UMOV UR5, 0x380fffff ;  /* 0x380fffff00057882 */ /* 0x000fe20000000000 */
[----:B--2---:R-:W0:Y:S01]  /*ac90*/  F2F.F32.F64 R4, R2 ;  /* 0x0000000200047310 */ /* 0x004e220000301000 */
[----:B------:R-:W-:-:S14]  /*aca0*/  DSETP.GEU.AND P0, PT, |R2|, UR4, PT ;  /* 0x0000000402007e2a */ /* 0x000fdc000bf0e200 */
[----:B0-----:R-:W-:Y:S01]  /*acb0*/  @!P0 FMUL R4, R4, 1.175494350822287508e-38 ;  /* 0x0080000004048820 */ /* 0x001fe20000400000 */
[----:B------:R-:W-:Y:S06]  /*acc0*/  BRA `(.L_x_5762) ;  /* 0x0000000800747947 */ /* 0x000fec0003800000 */
.L_x_5757:
        /* <DEDUP_REMOVED lines=12> */
.L_x_5771:
[----:B------:R-:W2:Y:S01]  /*ad90*/  LDG.E.64 R2, desc[UR36][R2.64] ;  /* 0x0000002402027981 */ /* 0x000ea2000c1e1b00 */
[----:B------:R-:W-:Y:S01]  /*ada0*/  UMOV UR4, 0xf0000000 ;  /* 0xf000000000047882 */ /* 0x000fe20000000000 */
[----:B------:R-:W-:Y:S01]  /*adb0*/  UMOV UR5, 0x380fffff ;  /* 0x380fffff00057882 */ /* 0x000fe20000000000 */
[----:B--2---:R-:W0:Y:S01]  /*adc0*/  F2F.F32.F64 R4, R2 ;  /* 0x0000000200047310 */ /* 0x004e220000301000 */
[----:B------:R-:W-:-:S14]  /*add0*/  DSETP.GEU.AND P0, PT, |R2|, UR4, PT ;  /* 0x0000000402007e2a */ /* 0x000fdc000bf0e200 */
[----:B0-----:R-:W-:Y:S01]  /*ade0*/  @!P0 FMUL R4, R4, 1.175494350822287508e-38 ;  /* 0x0080000004048820 */ /* 0x001fe20000400000 */
[----:B------:R-:W-:Y:S06]  /*adf0*/  BRA `(.L_x_5762) ;  /* 0x0000000800287947 */ /* 0x000fec0003800000 */
.L_x_5770:
        /* <DEDUP_REMOVED lines=25> */
.L_x_5773:
        /* <DEDUP_REMOVED lines=12> */
.L_x_5772:
[----:B------:R-:W2:Y:S02]  /*b050*/  LDG.E.U16 R2, desc[UR36][R2.64] ;  /* 0x0000002402027981 */ /* 0x000ea4000c1e1500 */
[----:B--2---:R-:W-:Y:S01]  /*b060*/  IMAD.U32 R4, R2, 0x10000, RZ ;  /* 0x0001000002047824 */ /* 0x004fe200078e00ff */
[----:B------:R-:W-:Y:S06]  /*b070*/  BRA `(.L_x_5762) ;  /* 0x0000000400887947 */ /* 0x000fec0003800000 */
.L_x_5769:
        /* <DEDUP_REMOVED lines=11> */
.L_x_5776:
        /* <DEDUP_REMOVED lines=20> */
.L_x_5778:
[----:B------:R-:W-:Y:S05]  /*b270*/  BSYNC.RECONVERGENT B0 ;  /* 0x0000000000007941 */ /* 0x000fea0003800200 */
.L_x_5777:
[----:B------:R-:W-:Y:S02]  /*b280*/  SHF.L.U32 R0, R0, 0x14, RZ ;  /* 0x0000001400007819 */ /* 0x000fe400000006ff */
[----:B------:R-:W-:-:S04]  /*b290*/  LEA R2, R2, 0x3b800000, 0x17 ;  /* 0x3b80000002027811 */ /* 0x000fc800078eb8ff */
[----:B------:R-:W-:Y:S01]  /*b2a0*/  LOP3.LUT R4, R2, R0, R7, 0xfe, !PT ;  /* 0x0000000002047212 */ /* 0x000fe200078efe07 */
[----:B------:R-:W-:Y:S06]  /*b2b0*/  BRA `(.L_x_5762) ;  /* 0x0000000000f87947 */ /* 0x000fec0003800000 */
.L_x_5775:
        /* <DEDUP_REMOVED lines=20> */
.L_x_5780:
[----:B------:R-:W-:Y:S05]  /*b400*/  BSYNC.RECONVERGENT B0 ;  /* 0x0000000000007941 */ /* 0x000fea0003800200 */
.L_x_5779:
[----:B------:R-:W-:Y:S01]  /*b410*/  IMAD.SHL.U32 R0, R0, 0x200000, RZ ;  /* 0x0020000000007824 */ /* 0x000fe200078e00ff */
[----:B------:R-:W-:-:S04]  /*b420*/  LEA R2, R2, 0x37800000, 0x17 ;  /* 0x3780000002027811 */ /* 0x000fc800078eb8ff */
[----:B------:R-:W-:Y:S01]  /*b430*/  LOP3.LUT R4, R2, R0, R7, 0xfe, !PT ;  /* 0x0000000002047212 */ /* 0x000fe200078efe07 */
[----:B------:R-:W-:Y:S06]  /*b440*/  BRA `(.L_x_5762) ;  /* 0x0000000000947947 */ /* 0x000fec0003800000 */
.L_x_5774:
        /* <DEDUP_REMOVED lines=11> */
[----:B------:R-:W-:Y:S01]  /*b500*/  @!P0 IMAD.MOV.U32 R4, RZ, RZ, 0x7f800001 ;  /* 0x7f800001ff048424 */ /* 0x000fe200078e00ff */
[----:B------:R-:W-:Y:S01]  /*b510*/  @P0 SHF.L.U32 R4, R2, 0x17, RZ ;  /* 0x0000001702040819 */ /* 0x000fe200000006ff */
[----:B------:R-:W-:Y:S06]  /*b520*/  BRA `(.L_x_5762) ;  /* 0x00000000005c7947 */ /* 0x000fec0003800000 */
.L_x_5761:
        /* <DEDUP_REMOVED lines=16> */
.L_x_5783:
[----:B------:R-:W-:Y:S01]  /*b630*/  MOV R4, RZ ;  /* 0x000000ff00047202 */ /* 0x000fe20000000f00 */
[----:B------:R-:W-:Y:S06]  /*b640*/  BRA `(.L_x_5762) ;  /* 0x0000000000147947 */ /* 0x000fec0003800000 */
.L_x_5782:
[----:B------:R-:W2:Y:S02]  /*b650*/  LDG.E.64 R4, desc[UR36][R2.64] ;  /* 0x0000002402047981 */ /* 0x000ea4000c1e1b00 */
[----:B--2---:R0:W1:Y:S01]  /*b660*/  I2F.U64 R4, R4 ;  /* 0x0000000400047312 */ /* 0x0040620000301000 */
[----:B------:R-:W-:Y:S05]  /*b670*/  BRA `(.L_x_5762) ;  /* 0x0000000000087947 */ /* 0x000fea0003800000 */
.L_x_5781:
[----:B------:R-:W2:Y:S02]  /*b680*/  LDG.E R2, desc[UR36][R2.64] ;  /* 0x0000002402027981 */ /* 0x000ea4000c1e1900 */
[----:B--2---:R-:W-:-:S07]  /*b690*/  I2FP.F32.U32 R4, R2 ;  /* 0x0000000200047245 */ /* 0x004fce0000201000 */
.L_x_5762:
[----:B------:R-:W-:Y:S05]  /*b6a0*/  BSYNC.RECONVERGENT B6 ;  /* 0x0000000000067941 */ /* 0x000fea0003800200 */
.L_x_5756:
[----:B012---:R-:W3:Y:S01]  /*b6b0*/  LDC.64 R2, c[0x0][0x590] ;  /* 0x00016400ff027b82 */ /* 0x007ee20000000a00 */
[----:B------:R-:W-:Y:S01]  /*b6c0*/  BSSY.RECONVERGENT B0, `(.L_x_5784) ;  /* 0x0000024000007945 */ /* 0x000fe20003800200 */
[----:B---3-5:R-:W-:-:S05]  /*b6d0*/  FMUL.FTZ R0, R4, R2 ;  /* 0x0000000204007220 */ /* 0x028fca0000410000 */
[----:B------:R-:W-:-:S13]  /*b6e0*/  FSETP.GT.FTZ.AND P0, PT, R0, R3, PT ;  /* 0x000000030000720b */ /* 0x000fda0003f14000 */
[----:B------:R-:W-:Y:S05]  /*b6f0*/  @P0 BRA `(.L_x_5785) ;  /* 0x0000000000800947 */ /* 0x000fea0003800000 */
[----:B------:R-:W-:Y:S01]  /*b700*/  FMUL.FTZ R0, R0, 1.4426950216293334961 ;  /* 0x3fb8aa3b00007820 */ /* 0x000fe20000410000 */
[----:B------:R-:W-:Y:S01]  /*b710*/  HFMA2 R6, -RZ, RZ, 1.625, 0 ;  /* 0x3e800000ff067431 */ /* 0x000fe200000001ff */
[----:B------:R-:W-:-:S04]  /*b720*/  MOV R7, 0x3d39bf78 ;  /* 0x3d39bf7800077802 */ /* 0x000fc80000000f00 */
[----:B------:R-:W0:Y:S02]  /*b730*/  MUFU.EX2 R0, R0 ;  /* 0x0000000000007308 */ /* 0x000e240000000800 */
[C---:B0-----:R-:W-:Y:S01]  /*b740*/  FADD.FTZ.RZ R3, R0.reuse, 1 ;  /* 0x3f80000000037421 */ /* 0x041fe2000001c000 */
[----:B------:R-:W-:-:S03]  /*b750*/  ISETP.GE.U32.AND P0, PT, R0, 0x7f800000, PT ;  /* 0x7f8000000000780c */ /* 0x000fc60003f06070 */
[----:B------:R-:W-:Y:S01]  /*b760*/  VIADD R3, R3, 0xc0c00000 ;  /* 0xc0c0000003037836 */ /* 0x000fe20000000000 */
[----:B------:R-:W-:-:S04]  /*b770*/  ISETP.GT.AND P1, PT, R0, -0x40800000, P0 ;  /* 0xbf8000000000780c */ /* 0x000fc80000724270 */
[----:B------:R-:W-:-:S04]  /*b780*/  LOP3.LUT R3, R3, 0xff800000, RZ, 0xc0, !PT ;  /* 0xff80000003037812 */ /* 0x000fc800078ec0ff */
[----:B----4-:R-:W-:Y:S01]  /*b790*/  IADD3 R5, PT, PT, -R3, 0x40800000, RZ ;  /* 0x4080000003057810 */ /* 0x010fe20007ffe1ff */
[----:B------:R-:W-:Y:S01]  /*b7a0*/  IMAD.IADD R4, R0, 0x1, -R3 ;  /* 0x0000000100047824 */ /* 0x000fe200078e0a03 */
[----:B------:R-:W-:-:S03]  /*b7b0*/  I2FP.F32.S32 R3, R3 ;  /* 0x0000000300037245 */ /* 0x000fc60000201400 */
[----:B------:R-:W-:Y:S02]  /*b7c0*/  FFMA.FTZ R5, R5, R6, -1 ;  /* 0xbf80000005057423 */ /* 0x000fe40000010006 */
[----:B------:R-:W-:Y:S02]  /*b7d0*/  FMUL.FTZ R3, R3, 1.1920928955078125e-07 ;  /* 0x3400000003037820 */ /* 0x000fe40000410000 */
[----:B------:R-:W-:-:S04]  /*b7e0*/  FADD.FTZ R4, R4, R5 ;  /* 0x0000000504047221 */ /* 0x000fc80000010000 */
        /* <DEDUP_REMOVED lines=17> */
.L_x_5785:
[----:B------:R-:W-:Y:S05]  /*b900*/  BSYNC.RECONVERGENT B0 ;  /* 0x0000000000007941 */ /* 0x000fea0003800200 */
.L_x_5784:
[----:B------:R-:W-:-:S04]  /*b910*/  UPRMT UR4, UR41, 0x9910, URZ ;  /* 0x0000991029047896 */ /* 0x000fc800080000ff */
        /* <DEDUP_REMOVED lines=13> */
.L_x_5789:
[----:B----4-:R-:W0:Y:S02]  /*b9f0*/  F2I.S64.TRUNC R4, R4 ;  /* 0x0000000400047311 */ /* 0x010e24000020d900 */
[----:B0-----:R-:W-:-:S05]  /*ba00*/  MOV R3, R4 ;  /* 0x0000000400037202 */ /* 0x001fca0000000f00 */
[----:B------:R-:W-:Y:S01]  /*ba10*/  STG.E.U8 desc[UR36][R16.64], R3 ;  /* 0x0000000310007986 */ /* 0x000fe2000c101124 */
[----:B------:R-:W-:Y:S05]  /*ba20*/  EXIT ;  /* 0x000000000000794d */ /* 0x000fea0003800000 */
.L_x_5788:
[----:B------:R-:W-:-:S09]  /*ba30*/  UISETP.NE.AND UP0, UPT, UR4, 0x2, UPT ;  /* 0x000000020400788c */ /* 0x000fd2000bf05270 */
[----:B------:R-:W-:Y:S05]  /*ba40*/  BRA.U !UP0, `(.L_x_5791) ;  /* 0x0000000108287547 */ /* 0x000fea000b800000 */
[----:B------:R-:W-:-:S09]  /*ba50*/  UISETP.NE.AND UP0, UPT, UR4, 0x3, UPT ;  /* 0x000000030400788c */ /* 0x000fd2000bf05270 */
[----:B------:R-:W-:Y:S05]  /*ba60*/  BRA.U !UP0, `(.L_x_5792) ;  /* 0x0000000108147547 */ /* 0x000fea000b800000 */
[----:B------:R-:W-:-:S09]  /*ba70*/  UISETP.NE.AND UP0, UPT, UR4, 0x4, UPT ;  /* 0x000000040400788c */ /* 0x000fd2000bf05270 */
[----:B------:R-:W-:Y:S05]  /*ba80*/  BRA.U UP0, `(.L_x_5790) ;  /* 0x0000000900387547 */ /* 0x000fea000b800000 */
[----:B----4-:R-:W0:Y:S02]  /*ba90*/  F2I.S64.TRUNC R4, R4 ;  /* 0x0000000400047311 */ /* 0x010e24000020d900 */
[----:B0-----:R-:W-:Y:S01]  /*baa0*/  STG.E.64 desc[UR36][R16.64], R4 ;  /* 0x0000000410007986 */ /* 0x001fe2000c101b24 */
[----:B------:R-:W-:Y:S05]  /*bab0*/  EXIT ;  /* 0x000000000000794d */ /* 0x000fea0003800000 */
.L_x_5792:
[----:B------:R-:W0:Y:S02]  /*bac0*/  F2I.FTZ.TRUNC.NTZ R3, R4 ;  /* 0x0000000400037305 */ /* 0x000e24000021f100 */
[----:B0-----:R-:W-:Y:S01]  /*bad0*/  STG.E desc[UR36][R16.64], R3 ;  /* 0x0000000310007986 */ /* 0x001fe2000c101924 */
[----:B------:R-:W-:Y:S05]  /*bae0*/  EXIT ;  /* 0x000000000000794d */ /* 0x000fea0003800000 */
.L_x_5791:
[----:B------:R-:W0:Y:S02]  /*baf0*/  F2I.FTZ.TRUNC.NTZ R3, R4 ;  /* 0x0000000400037305 */ /* 0x000e24000021f100 */
[----:B0-----:R-:W-:Y:S01]  /*bb00*/  STG.E.U16 desc[UR36][R16.64], R3 ;  /* 0x0000000310007986 */ /* 0x001fe2000c101524 */
[----:B------:R-:W-:Y:S05]  /*bb10*/  EXIT ;  /* 0x000000000000794d */ /* 0x000fea0003800000 */
.L_x_5787:
        /* <DEDUP_REMOVED lines=8> */
.L_x_5794:
[----:B------:R-:W-:-:S05]  /*bba0*/  F2FP.F16.F32.PACK_AB R4, RZ, R4 ;  /* 0x00000004ff04723e */ /* 0x000fca00000000ff */
[----:B------:R-:W-:Y:S01]  /*bbb0*/  STG.E.U16 desc[UR36][R16.64], R4 ;  /* 0x0000000410007986 */ /* 0x000fe2000c101524 */
[----:B------:R-:W-:Y:S05]  /*bbc0*/  EXIT ;  /* 0x000000000000794d */ /* 0x000fea0003800000 */
.L_x_5793:
[----:B------:R-:W-:-:S09]  /*bbd0*/  UISETP.NE.AND UP0, UPT, UR4, 0x7, UPT ;  /* 0x000000070400788c */ /* 0x000fd2000bf05270 */
[----:B------:R-:W-:Y:S05]  /*bbe0*/  BRA.U !UP0, `(.L_x_5795) ;  /* 0x00000001082c7547 */ /* 0x000fea000b800000 */
[----:B------:R-:W-:-:S09]  /*bbf0*/  UISETP.NE.AND UP0, UPT, UR4, 0x8, UPT ;  /* 0x000000080400788c */ /* 0x000fd2000bf05270 */
[----:B------:R-:W-:Y:S05]  /*bc00*/  BRA.U !UP0, `(.L_x_5796) ;  /* 0x0000000108147547 */ /* 0x000fea000b800000 */
[----:B------:R-:W-:-:S09]  /*bc10*/  UISETP.NE.AND UP0, UPT, UR4, 0x9, UPT ;  /* 0x000000090400788c */ /* 0x000fd2000bf05270 */
[----:B------:R-:W-:Y:S05]  /*bc20*/  BRA.U UP0, `(.L_x_5790) ;  /* 0x0000000500d07547 */ /* 0x000fea000b800000 */
[----:B----4-:R-:W-:-:S05]  /*bc30*/  IMAD.MOV.U32 R5, RZ, RZ, RZ ;  /* 0x000000ffff057224 */ /* 0x010fca00078e00ff */
[----:B------:R-:W-:Y:S01]  /*bc40*/  STG.E.64 desc[UR36][R16.64], R4 ;  /* 0x0000000410007986 */ /* 0x000fe2000c101b24 */
[----:B------:R-:W-:Y:S05]  /*bc50*/  EXIT ;  /* 0x000000000000794d */ /* 0x000fea0003800000 */
.L_x_5796:
[----:B------:R-:W-:-:S04]  /*bc60*/  F2FP.F16.F32.PACK_AB R3, RZ, R4 ;  /* 0x00000004ff03723e */ /* 0x000fc800000000ff */
[----:B------:R-:W-:-:S05]  /*bc70*/  PRMT R3, R3, 0x5410, RZ ;  /* 0x0000541003037816 */ /* 0x000fca00000000ff */
[----:B------:R-:W-:Y:S01]  /*bc80*/  STG.E desc[UR36][R16.64], R3 ;  /* 0x0000000310007986 */ /* 0x000fe2000c101924 */
[----:B------:R-:W-:Y:S05]  /*bc90*/  EXIT ;  /* 0x000000000000794d */ /* 0x000fea0003800000 */
.L_x_5795:
[----:B------:R-:W-:-:S06]  /*bca0*/  FMUL.FTZ R2, R4, 1 ;  /* 0x3f80000004027820 */ /* 0x000fcc0000410000 */
[----:B------:R-:W0:Y:S02]  /*bcb0*/  F2F.F64.F32 R2, R2 ;  /* 0x0000000200027310 */ /* 0x000e240000201800 */
[----:B0-----:R-:W-:Y:S01]  /*bcc0*/  STG.E.64 desc[UR36][R16.64], R2 ;  /* 0x0000000210007986 */ /* 0x001fe2000c101b24 */
[----:B------:R-:W-:Y:S05]  /*bcd0*/  EXIT ;  /* 0x000000000000794d */ /* 0x000fea0003800000 */
.L_x_5786:
        /* <DEDUP_REMOVED lines=13> */
.L_x_5800:
        /* <DEDUP_REMOVED lines=16> */
.L_x_5803:
[----:B------:R-:W-:-:S04]  /*beb0*/  SHF.R.U32.HI R4, RZ, 0x18, R4 ;  /* 0x00000018ff047819 */ /* 0x000fc80000011604 */
[----:B------:R-:W-:-:S04]  /*bec0*/  LOP3.LUT R3, R3, 0x80, R4, 0xf8, !PT ;  /* 0x0000008003037812 */ /* 0x000fc800078ef804 */
[----:B------:R-:W-:-:S07]  /*bed0*/  PRMT R8, R3, 0x7610, R8 ;  /* 0x0000761003087816 */ /* 0x000fce0000000008 */
.L_x_5802:
[----:B------:R-:W-:Y:S05]  /*bee0*/  BSYNC.RECONVERGENT B0 ;  /* 0x0000000000007941 */ /* 0x000fea0003800200 */
.L_x_5801:
[----:B------:R-:W-:Y:S01]  /*bef0*/  STG.E.U8 desc[UR36][R16.64], R8 ;  /* 0x0000000810007986 */ /* 0x000fe2000c101124 */
[----:B------:R-:W-:Y:S05]  /*bf00*/  EXIT ;  /* 0x000000000000794d */ /* 0x000fea0003800000 */
.L_x_5799:
        /* <DEDUP_REMOVED lines=16> */
.L_x_5806:
[----:B------:R-:W-:-:S04]  /*c010*/  SHF.R.U32.HI R4, RZ, 0x18, R4 ;  /* 0x00000018ff047819 */ /* 0x000fc80000011604 */
[----:B------:R-:W-:-:S04]  /*c020*/  LOP3.LUT R3, R3, 0x80, R4, 0xf8, !PT ;  /* 0x0000008003037812 */ /* 0x000fc800078ef804 */
[----:B------:R-:W-:-:S07]  /*c030*/  PRMT R8, R3, 0x7610, R8 ;  /* 0x0000761003087816 */ /* 0x000fce0000000008 */
.L_x_5805:
[----:B------:R-:W-:Y:S05]  /*c040*/  BSYNC.RECONVERGENT B0 ;  /* 0x0000000000007941 */ /* 0x000fea0003800200 */
.L_x_5804:
[----:B------:R-:W-:Y:S01]  /*c050*/  STG.E.U8 desc[UR36][R16.64], R8 ;  /* 0x0000000810007986 */ /* 0x000fe2000c101124 */
[----:B------:R-:W-:Y:S05]  /*c060*/  EXIT ;  /* 0x000000000000794d */ /* 0x000fea0003800000 */
.L_x_5798:
        /* <DEDUP_REMOVED lines=21> */
.L_x_5808:
[----:B----4-:R-:W0:Y:S02]  /*c1c0*/  F2I.U64.TRUNC R4, R4 ;  /* 0x0000000400047311 */ /* 0x010e24000020d800 */
[----:B0-----:R-:W-:Y:S01]  /*c1d0*/  STG.E.64 desc[UR36][R16.64], R4 ;  /* 0x0000000410007986 */ /* 0x001fe2000c101b24 */
[----:B------:R-:W-:Y:S05]  /*c1e0*/  EXIT ;  /* 0x000000000000794d */ /* 0x000fea0003800000 */
.L_x_5807:
[----:B------:R-:W0:Y:S02]  /*c1f0*/  F2I.FTZ.U32.TRUNC.NTZ R3, R4 ;  /* 0x0000000400037305 */ /* 0x000e24000021f000 */
[----:B0-----:R-:W-:Y:S01]  /*c200*/  STG.E desc[UR36][R16.64], R3 ;  /* 0x0000000310007986 */ /* 0x001fe2000c101924 */
[----:B------:R-:W-:Y:S05]  /*c210*/  EXIT ;  /* 0x000000000000794d */ /* 0x000fea0003800000 */
.L_x_5797:
        /* <DEDUP_REMOVED lines=10> */
.L_x_5810:
[----:B------:R-:W-:Y:S01]  /*c2c0*/  FMUL.FTZ R4, R4, 1 ;  /* 0x3f80000004047820 */ /* 0x000fe20000410000 */
[----:B------:R-:W-:-:S05]  /*c2d0*/  CS2R R6, SRZ ;  /* 0x0000000000067805 */ /* 0x000fca000001ff00 */
[----:B----4-:R-:W0:Y:S02]  /*c2e0*/  F2F.F64.F32 R4, R4 ;  /* 0x0000000400047310 */ /* 0x010e240000201800 */
[----:B0-----:R-:W-:Y:S01]  /*c2f0*/  STG.E.128 desc[UR36][R16.64], R4 ;  /* 0x0000000410007986 */ /* 0x001fe2000c101d24 */
[----:B------:R-:W-:Y:S05]  /*c300*/  EXIT ;  /* 0x000000000000794d */ /* 0x000fea0003800000 */
.L_x_5809:
[----:B------:R-:W-:-:S09]  /*c310*/  UISETP.NE.AND UP0, UPT, UR4, 0xf, UPT ;  /* 0x0000000f0400788c */ /* 0x000fd2000bf05270 */
[----:B------:R-:W-:Y:S05]  /*c320*/  BRA.U !UP0, `(.L_x_5811) ;  /* 0x0000000108e07547 */ /* 0x000fea000b800000 */
[----:B------:R-:W-:-:S09]  /*c330*/  UISETP.NE.AND UP0, UPT, UR4, 0x17, UPT ;  /* 0x000000170400788c */ /* 0x000fd2000bf05270 */
[----:B------:R-:W-:Y:S05]  /*c340*/  BRA.U !UP0, `(.L_x_5812) ;  /* 0x00000001088c7547 */ /* 0x000fea000b800000 */
[----:B------:R-:W-:-:S09]  /*c350*/  UISETP.NE.AND UP0, UPT, UR4, 0x18, UPT ;  /* 0x000000180400788c */ /* 0x000fd2000bf05270 */
[----:B------:R-:W-:Y:S05]  /*c360*/  BRA.U !UP0, `(.L_x_5813) ;  /* 0x0000000108447547 */ /* 0x000fea000b800000 */
.L_x_5790:
[----:B------:R-:W-:Y:S01]  /*c370*/  MOV R0, 0x0 ;  /* 0x0000000000007802 */ /* 0x000fe20000000f00 */
[----:B------:R-:W0:Y:S01]  /*c380*/  LDCU.64 UR4, c[0x4][0x128] ;  /* 0x01002500ff0477ac */ /* 0x000e220008000a00 */
[----:B------:R-:W-:Y:S02]  /*c390*/  HFMA2 R8, -RZ, RZ, 0, 6.020069122314453125e-06 ;  /* 0x00000065ff087431 */ /* 0x000fe400000001ff */
[----:B------:R-:W-:Y:S01]  /*c3a0*/  IMAD.MOV.U32 R12, RZ, RZ, 0x1 ;  /* 0x00000001ff0c7424 */ /* 0x000fe200078e00ff */
[----:B------:R1:W2:Y:S01]  /*c3b0*/  LDC.64 R2, c[0x4][R0] ;  /* 0x0100000000027b82 */ /* 0x0002a20000000a00 */
[----:B------:R-:W3:Y:S01]  /*c3c0*/  LDCU.64 UR6, c[0x4][0x130] ;  /* 0x01002600ff0677ac */ /* 0x000ee20008000a00 */
[----:B------:R-:W-:Y:S01]  /*c3d0*/  MOV R13, RZ ;  /* 0x000000ff000d7202 */ /* 0x000fe20000000f00 */
[----:B------:R-:W5:Y:S01]  /*c3e0*/  LDCU.64 UR8, c[0x4][0x20] ;  /* 0x01000400ff0877ac */ /* 0x000f620008000a00 */
[----:B0-----:R-:W-:Y:S01]  /*c3f0*/  MOV R4, UR4 ;  /* 0x0000000400047c02 */ /* 0x001fe20008000f00 */
[----:B----4-:R-:W-:Y:S01]  /*c400*/  IMAD.U32 R5, RZ, RZ, UR5 ;  /* 0x00000005ff057e24 */ /* 0x010fe2000f8e00ff */
[----:B---3--:R-:W-:Y:S01]  /*c410*/  MOV R6, UR6 ;  /* 0x0000000600067c02 */ /* 0x008fe20008000f00 */
[----:B------:R-:W-:Y:S01]  /*c420*/  IMAD.U32 R7, RZ, RZ, UR7 ;  /* 0x00000007ff077e24 */ /* 0x000fe2000f8e00ff */
[----:B-----5:R-:W-:Y:S01]  /*c430*/  MOV R10, UR8 ;  /* 0x00000008000a7c02 */ /* 0x020fe20008000f00 */
[----:B-1----:R-:W-:-:S07]  /*c440*/  IMAD.U32 R11, RZ, RZ, UR9 ;  /* 0x00000009ff0b7e24 */ /* 0x002fce000f8e00ff */
[----:B------:R-:W-:-:S07]  /*c450*/  LEPC R20, `(.L_x_5814) ;  /* 0x000000001014794e */ /* 0x000fce0000000000 */
[----:B--2---:R-:W-:Y:S05]  /*c460*/  CALL.ABS.NOINC R2 ;  /* 0x0000000002007343 */ /* 0x004fea0003c00000 */
.L_x_5814:
[----:B------:R-:W-:Y:S05]  /*c470*/  EXIT ;  /* 0x000000000000794d */ /* 0x000fea0003800000 */
.L_x_5813:
[----:B------:R-:W-:Y:S01]  /*c480*/  LOP3.LUT R2, R4, 0x7fffffff, RZ, 0xc0, !PT ;  /* 0x7fffffff04027812 */ /* 0x000fe200078ec0ff */
[----:B------:R-:W-:Y:S01]  /*c490*/  BSSY.RECONVERGENT B0, `(.L_x_5815) ;  /* 0x000000b000007945 */ /* 0x000fe20003800200 */
[----:B----4-:R-:W-:Y:S01]  /*c4a0*/  SHF.R.U32.HI R5, RZ, 0x18, R4 ;  /* 0x00000018ff057819 */ /* 0x010fe20000011604 */
        /* <DEDUP_REMOVED lines=9> */
.L_x_5816:
[----:B------:R-:W-:Y:S05]  /*c540*/  BSYNC.RECONVERGENT B0 ;  /* 0x0000000000007941 */ /* 0x000fea0003800200 */
.L_x_5815:
[----:B------:R-:W-:-:S05]  /*c550*/  LOP3.LUT R3, R0, 0x80, R5, 0xf8, !PT ;  /* 0x0000008000037812 */ /* 0x000fca00078ef805 */
[----:B------:R-:W-:Y:S01]  /*c560*/  STG.E.U8 desc[UR36][R16.64], R3 ;  /* 0x0000000310007986 */ /* 0x000fe2000c101124 */
[----:B------:R-:W-:Y:S05]  /*c570*/  EXIT ;  /* 0x000000000000794d */ /* 0x000fea0003800000 */
.L_x_5812:
        /* <DEDUP_REMOVED lines=11> */
.L_x_5818:
[----:B------:R-:W-:Y:S01]  /*c630*/  HFMA2 R0, -RZ, RZ, 0, 7.569789886474609375e-06 ;  /* 0x0000007fff007431 */ /* 0x000fe200000001ff */
[----:B------:R-:W-:-:S04]  /*c640*/  ISETP.GT.U32.AND P0, PT, R2, 0x7f800000, PT ;  /* 0x7f8000000200780c */ /* 0x000fc80003f04070 */
[----:B------:R-:W-:-:S09]  /*c650*/  SEL R0, R0, 0x7c, P0 ;  /* 0x0000007c00007807 */ /* 0x000fd20000000000 */
.L_x_5819:
[----:B------:R-:W-:Y:S05]  /*c660*/  BSYNC.RECONVERGENT B0 ;  /* 0x0000000000007941 */ /* 0x000fea0003800200 */
.L_x_5817:
[----:B------:R-:W-:-:S04]  /*c670*/  SHF.R.U32.HI R3, RZ, 0x18, R4 ;  /* 0x00000018ff037819 */ /* 0x000fc80000011604 */
[----:B------:R-:W-:-:S05]  /*c680*/  LOP3.LUT R3, R0, 0x80, R3, 0xf8, !PT ;  /* 0x0000008000037812 */ /* 0x000fca00078ef803 */
[----:B------:R-:W-:Y:S01]  /*c690*/  STG.E.U8 desc[UR36][R16.64], R3 ;  /* 0x0000000310007986 */ /* 0x000fe2000c101124 */
[----:B------:R-:W-:Y:S05]  /*c6a0*/  EXIT ;  /* 0x000000000000794d */ /* 0x000fea0003800000 */
.L_x_5811:
[----:B------:R-:W-:-:S05]  /*c6b0*/  F2FP.BF16.F32.PACK_AB R4, RZ, R4 ;  /* 0x00000004ff04723e */ /* 0x000fca00000010ff */
[----:B------:R-:W-:Y:S01]  /*c6c0*/  STG.E.U16 desc[UR36][R16.64], R4 ;  /* 0x0000000410007986 */ /* 0x000fe2000c101524 */
[----:B------:R-:W-:Y:S05]  /*c6d0*/  EXIT ;  /* 0x000000000000794d */ /* 0x000fea0003800000 */
.L_x_5820:
        /* <DEDUP_REMOVED lines=10> */
.L_x_7597:


//--------------------- .text._ZN2at6native27unrolled_elementwise_kernelIZZZNS0_65_GLOBAL__N__cd49fe81_27_ActivationSoftplusKernel_cu_9e10b42f_310015softplus_kernelERNS_18TensorIteratorBaseERKN3c106ScalarES8_ENKUlvE_clEvENKUlvE0_clEvEUlfE_St5arrayIPcLm2EELi4E23TrivialOffsetCalculatorILi1EjESG_NS0_6memory12LoadWithCastILi1EEENSH_13StoreWithCastILi1EEEEEviT_T0_T2_T3_T4_T5_ --------------------------
	.section	.text._ZN2at6native27unrolled_elementwise_kernelIZZZNS0_65_GLOBAL__N__cd49fe81_27_ActivationSoftplusKernel_cu_9e10b42f_310015softplus_kernelERNS_18TensorIteratorBaseERKN3c106ScalarES8_ENKUlvE_clEvENKUlvE0_clEvEUlfE_St5arrayIPcLm2EELi4E23TrivialOffsetCalculatorILi1EjESG_NS0_6memory12LoadWithCastILi1EEENSH_13StoreWithCastILi1EEEEEviT_T0_T2_T3_T4_T5_,"ax",@progbits
	.align	128
        .global         _ZN2at6native27unrolled_elementwise_kernelIZZZNS0_65_GLOBAL__N__cd49fe81_27_ActivationSoftplusKernel_cu_9e10b42f_310015softplus_kernelERNS_18TensorIteratorBaseERKN3c106ScalarES8_ENKUlvE_clEvENKUlvE0_clEvEUlfE_St5arrayIPcLm2EELi4E23TrivialOffsetCalculatorILi1EjESG_NS0_6memory12LoadWithCastILi1EEENSH_13StoreWithCastILi1EEEEEviT_T0_T2_T3_T4_T5_
        .type           _ZN2at6native27unrolled_elementwise_kernelIZZZNS0_65_GLOBAL__N__cd49fe81_27_ActivationSoftplusKernel_cu_9e10b42f_310015softplus_kernelERNS_18TensorIteratorBaseERKN3c106ScalarES8_ENKUlvE_clEvENKUlvE0_clEvEUlfE_St5arrayIPcLm2EELi4E23TrivialOffsetCalculatorILi1EjESG_NS0_6memory12LoadWithCastILi1EEENSH_13StoreWithCastILi1EEEEEviT_T0_T2_T3_T4_T5_,@function
        .size           _ZN2at6native27unrolled_elementwise_kernelIZZZNS0_65_GLOBAL__N__cd49fe81_27_ActivationSoftplusKernel_cu_9e10b42f_310015softplus_kernelERNS_18TensorIteratorBaseERKN3c106ScalarES8_ENKUlvE_clEvENKUlvE0_clEvEUlfE_St5arrayIPcLm2EELi4E23TrivialOffsetCalculatorILi1EjESG_NS0_6memory12LoadWithCastILi1EEENSH_13StoreWithCastILi1EEEEEviT_T0_T2_T3_T4_T5_,(.L_x_7598 - _ZN2at6native27unrolled_elementwise_kernelIZZZNS0_65_GLOBAL__N__cd49fe81_27_ActivationSoftplusKernel_cu_9e10b42f_310015softplus_kernelERNS_18TensorIteratorBaseERKN3c106ScalarES8_ENKUlvE_clEvENKUlvE0_clEvEUlfE_St5arrayIPcLm2EELi4E23TrivialOffsetCalculatorILi1EjESG_NS0_6memory12LoadWithCastILi1EEENSH_13StoreWithCastILi1EEEEEviT_T0_T2_T3_T4_T5_)
        .other          _ZN2at6native27unrolled_elementwise_kernelIZZZNS0_65_GLOBAL__N__cd49fe81_27_ActivationSoftplusKernel_cu_9e10b42f_310015softplus_kernelERNS_18TensorIteratorBaseERKN3c106ScalarES8_ENKUlvE_clEvENKUlvE0_clEvEUlfE_St5arrayIPcLm2EELi4E23TrivialOffsetCalculatorILi1EjESG_NS0_6memory12LoadWithCastILi1EEENSH_13StoreWithCastILi1EEEEEviT_T0_T2_T3_T4_T5_,@"STO_CUDA_ENTRY STV_DEFAULT"
_ZN2at6native27unrolled_elementwise_kernelIZZZNS0_65_GLOBAL__N__cd49fe81_27_ActivationSoftplusKernel_cu_9e10b42f_310015softplus_kernelERNS_18TensorIteratorBaseERKN3c106ScalarES8_ENKUlvE_clEvENKUlvE0_clEvEUlfE_St5arrayIPcLm2EELi4E23TrivialOffsetCalculatorILi1EjESG_NS0_6memory12LoadWithCastILi1EEENSH_13StoreWithCastILi1EEEEEviT_T0_T2_T3_T4_T5_:
.text._ZN2at6native27unrolled_elementwise_kernelIZZZNS0_65_GLOBAL__N__cd49fe81_27_ActivationSoftplusKernel_cu_9e10b42f_310015softplus_kernelERNS_18TensorIteratorBaseERKN3c106ScalarES8_ENKUlvE_clEvENKUlvE0_clEvEUlfE_St5arrayIPcLm2EELi4E23TrivialOffsetCalculatorILi1EjESG_NS0_6memory12LoadWithCastILi1EEENSH_13StoreWithCastILi1EEEEEviT_T0_T2_T3_T4_T5_:
        /* <DEDUP_REMOVED lines=33> */
.L_x_5827:
[----:B------:R-:W2:Y:S02]  /*0210*/  LDG.E.U8 R4, desc[UR36][R4.64] ;  /* 0x0000002404047981 */ /* 0x000ea4000c1e1100 */
[----:B--2---:R-:W-:Y:S01]  /*0220*/  I2FP.F32.U32 R18, R4 ;  /* 0x0000000400127245 */ /* 0x004fe20000201000 */
[----:B------:R-:W-:Y:S06]  /*0230*/  BRA `(.L_x_5829) ;  /* 0x0000000c00287947 */ /* 0x000fec0003800000 */
.L_x_5826:
        /* <DEDUP_REMOVED lines=9> */
.L_x_5831:
[----:B------:R-:W2:Y:S02]  /*02d0*/  LDG.E R4, desc[UR36][R4.64] ;  /* 0x0000002404047981 */ /* 0x000ea4000c1e1900 */
[----:B--2---:R-:W-:Y:S01]  /*02e0*/  I2FP.F32.S32 R18, R4 ;  /* 0x0000000400127245 */ /* 0x004fe20000201400 */
[----:B------:R-:W-:Y:S06]  /*02f0*/  BRA `(.L_x_5829) ;  /* 0x0000000800f87947 */ /* 0x000fec0003800000 */
.L_x_5830:
[----:B------:R-:W2:Y:S02]  /*0300*/  LDG.E.U16 R4, desc[UR36][R4.64] ;  /* 0x0000002404047981 */ /* 0x000ea4000c1e1500 */
[----:B--2---:R2:W3:Y:S01]  /*0310*/  I2F.S16 R18, R4 ;  /* 0x0000000400127306 */ /* 0x0044e20000101400 */
[----:B------:R-:W-:Y:S05]  /*0320*/  BRA `(.L_x_5829) ;  /* 0x0000000800ec7947 */ /* 0x000fea0003800000 */
.L_x_5825:
        /* <DEDUP_REMOVED lines=8> */
.L_x_5833:
[----:B------:R-:W2:Y:S02]  /*03b0*/  LDG.E.U16 R4, desc[UR36][R4.64] ;  /* 0x0000002404047981 */ /* 0x000ea4000c1e1500 */
[----:B--2---:R-:W-:Y:S01]  /*03c0*/  HADD2.F32 R18, -RZ, R4.H0_H0 ;  /* 0x20000004ff127230 */ /* 0x004fe20000004100 */
[----:B------:R-:W-:Y:S06]  /*03d0*/  BRA `(.L_x_5829) ;  /* 0x0000000800c07947 */ /* 0x000fec0003800000 */
.L_x_5832:
        /* <DEDUP_REMOVED lines=8> */
.L_x_5835:
[----:B------:R-:W2:Y:S02]  /*0460*/  LDG.E.U16 R4, desc[UR36][R4.64] ;  /* 0x0000002404047981 */ /* 0x000ea4000c1e1500 */
[----:B--2---:R-:W-:Y:S01]  /*0470*/  HADD2.F32 R18, -RZ, R4.H0_H0 ;  /* 0x20000004ff127230 */ /* 0x004fe20000004100 */
[----:B------:R-:W-:Y:S06]  /*0480*/  BRA `(.L_x_5829) ;  /* 0x0000000800947947 */ /* 0x000fec0003800000 */
.L_x_5834:
[----:B------:R-:W2:Y:S01]  /*0490*/  LDG.E.64 R4, desc[UR36][R4.64] ;  /* 0x0000002404047981 */ /* 0x000ea2000c1e1b00 */
[----:B------:R-:W-:Y:S01]  /*04a0*/  UMOV UR4, 0xf0000000 ;  /* 0xf000000000047882 */ /* 0x000fe20000000000 */
[----:B------:R-:W-:Y:S01]  /*04b0*/  UMOV UR5, 0x380fffff ;  /* 0x380fffff00057882 */ /* 0x000fe20000000000 */
[----:B--2---:R-:W0:Y:S01]  /*04c0*/  F2F.F32.F64 R18, R4 ;  /* 0x0000000400127310 */ /* 0x004e220000301000 */
[----:B------:R-:W-:-:S14]  /*04d0*/  DSETP.GEU.AND P0, PT, |R4|, UR4, PT ;  /* 0x0000000404007e2a */ /* 0x000fdc000bf0e200 */
[----:B0-----:R-:W-:Y:S01]  /*04e0*/  @!P0 FMUL R18, R18, 1.175494350822287508e-38 ;  /* 0x0080000012128820 */ /* 0x001fe20000400000 */
[----:B------:R-:W-:Y:S06]  /*04f0*/  BRA `(.L_x_5829) ;  /* 0x0000000800787947 */ /* 0x000fec0003800000 */
.L_x_5824:
        /* <DEDUP_REMOVED lines=12> */
.L_x_5838:
[----:B------:R-:W2:Y:S01]  /*05c0*/  LDG.E.64 R4, desc[UR36][R4.64] ;  /* 0x0000002404047981 */ /* 0x000ea2000c1e1b00 */
[----:B------:R-:W-:Y:S01]  /*05d0*/  UMOV UR4, 0xf0000000 ;  /* 0xf000000000047882 */ /* 0x000fe20000000000 */
[----:B------:R-:W-:Y:S01]  /*05e0*/  UMOV UR5, 0x380fffff ;  /* 0x380fffff00057882 */ /* 0x000fe20000000000 */
[----:B--2---:R-:W0:Y:S01]  /*05f0*/  F2F.F32.F64 R18, R4 ;  /* 0x0000000400127310 */ /* 0x004e220000301000 */
[----:B------:R-:W-:-:S14]  /*0600*/  DSETP.GEU.AND P0, PT, |R4|, UR4, PT ;  /* 0x0000000404007e2a */ /* 0x000fdc000bf0e200 */
[----:B0-----:R-:W-:Y:S01]  /*0610*/  @!P0 FMUL R18, R18, 1.175494350822287508e-38 ;  /* 0x0080000012128820 */ /* 0x001fe20000400000 */
[----:B------:R-:W-:Y:S06]  /*0620*/  BRA `(.L_x_5829) ;  /* 0x00000008002c7947 */ /* 0x000fec0003800000 */
.L_x_5837:
        /* <DEDUP_REMOVED lines=25> */
.L_x_5840:
        /* <DEDUP_REMOVED lines=13> */
.L_x_5839:
[----:B------:R-:W2:Y:S02]  /*0890*/  LDG.E.U16 R4, desc[UR36][R4.64] ;  /* 0x0000002404047981 */ /* 0x000ea4000c1e1500 */
[----:B--2---:R-:W-:Y:S01]  /*08a0*/  IMAD.U32 R18, R4, 0x10000, RZ ;  /* 0x0001000004127824 */ /* 0x004fe200078e00ff */
[----:B------:R-:W-:Y:S06]  /*08b0*/  BRA `(.L_x_5829) ;  /* 0x0000000400887947 */ /* 0x000fec0003800000 */
.L_x_5836:
        /* <DEDUP_REMOVED lines=11> */
.L_x_5843:
        /* <DEDUP_REMOVED lines=20> */
.L_x_5845:
[----:B------:R-:W-:Y:S05]  /*0ab0*/  BSYNC.RECONVERGENT B0 ;  /* 0x0000000000007941 */ /* 0x000fea0003800200 */
.L_x_5844:
[----:B------:R-:W-:Y:S01]  /*0ac0*/  IMAD.SHL.U32 R0, R0, 0x100000, RZ ;  /* 0x0010000000007824 */ /* 0x000fe200078e00ff */
[----:B------:R-:W-:-:S04]  /*0ad0*/  LEA R3, R3, 0x3b800000, 0x17 ;  /* 0x3b80000003037811 */ /* 0x000fc800078eb8ff */
[----:B------:R-:W-:Y:S01]  /*0ae0*/  LOP3.LUT R18, R3, R0, R7, 0xfe, !PT ;  /* 0x0000000003127212 */ /* 0x000fe200078efe07 */
[----:B------:R-:W-:Y:S06]  /*0af0*/  BRA `(.L_x_5829) ;  /* 0x0000000000f87947 */ /* 0x000fec0003800000 */
.L_x_5842:
        /* <DEDUP_REMOVED lines=20> */
.L_x_5847:
[----:B------:R-:W-:Y:S05]  /*0c40*/  BSYNC.RECONVERGENT B0 ;  /* 0x0000000000007941 */ /* 0x000fea0003800200 */
.L_x_5846:
[----:B------:R-:W-:Y:S01]  /*0c50*/  IMAD.SHL.U32 R0, R0, 0x200000, RZ ;  /* 0x0020000000007824 */ /* 0x000fe200078e00ff */
[----:B------:R-:W-:-:S04]  /*0c60*/  LEA R3, R3, 0x37800000, 0x17 ;  /* 0x3780000003037811 */ /* 0x000fc800078eb8ff */
[----:B------:R-:W-:Y:S01]  /*0c70*/  LOP3.LUT R18, R3, R0, R7, 0xfe, !PT ;  /* 0x0000000003127212 */ /* 0x000fe200078efe07 */
[----:B------:R-:W-:Y:S06]  /*0c80*/  BRA `(.L_x_5829) ;  /* 0x0000000000947947 */ /* 0x000fec0003800000 */
.L_x_5841:
[----:B------:R-:W-:-:S09]  /*0c90*/  UISETP.NE.AND UP0, UPT, UR4, 0x1c, UPT ;  /* 0x0000001c0400788c */ /* 0x000fd2000bf05270 */
[----:B------:R-:W-:Y:S05]  /*0ca0*/  BRA.U !UP0, `(.L_x_5848) ;  /* 0x0000000108847547 */ /* 0x000fea000b800000 */
[----:B------:R-:W-:-:S09]  /*0cb0*/  UISETP.NE.AND UP0, UPT, UR4, 0x1d, UPT ;  /* 0x0000001d0400788c */ /* 0x000fd2000bf05270 */
[----:B------:R-:W-:Y:S05]  /*0cc0*/  BRA.U !UP0, `(.L_x_5849) ;  /* 0x0000000108707547 */ /* 0x000fea000b800000 */
[----:B------:R-:W-:-:S09]  /*0cd0*/  UISETP.NE.AND UP0, UPT, UR4, 0x2c, UPT ;  /* 0x0000002c0400788c */ /* 0x000fd2000bf05270 */
[----:B------:R-:W-:Y:S05]  /*0ce0*/  BRA.U !UP0, `(.L_x_5850) ;  /* 0x0000000108487547 */ /* 0x000fea000b800000 */
.L_x_5828:
        /* <DEDUP_REMOVED lines=16> */
.L_x_5851:
[----:B------:R-:W-:Y:S01]  /*0df0*/  IMAD.MOV.U32 R18, RZ, RZ, RZ ;  /* 0x000000ffff127224 */ /* 0x000fe200078e00ff */
[----:B------:R-:W-:Y:S06]  /*0e00*/  BRA `(.L_x_5829) ;  /* 0x0000000000347947 */ /* 0x000fec0003800000 */
.L_x_5850:
        /* <DEDUP_REMOVED lines=8> */
.L_x_5849:
[----:B------:R-:W2:Y:S02]  /*0e90*/  LDG.E.64 R18, desc[UR36][R4.64] ;  /* 0x0000002404127981 */ /* 0x000ea4000c1e1b00 */
[----:B--2---:R0:W1:Y:S01]  /*0ea0*/  I2F.U64 R18, R18 ;  /* 0x0000001200127312 */ /* 0x0040620000301000 */
[----:B------:R-:W-:Y:S05]  /*0eb0*/  BRA `(.L_x_5829) ;  /* 0x0000000000087947 */ /* 0x000fea0003800000 */
.L_x_5848:
[----:B------:R-:W2:Y:S02]  /*0ec0*/  LDG.E R4, desc[UR36][R4.64] ;  /* 0x0000002404047981 */ /* 0x000ea4000c1e1900 */
[----:B--2---:R-:W-:-:S07]  /*0ed0*/  I2FP.F32.U32 R18, R4 ;  /* 0x0000000400127245 */ /* 0x004fce0000201000 */
.L_x_5829:
[----:B------:R-:W-:Y:S05]  /*0ee0*/  BSYNC.RECONVERGENT B6 ;  /* 0x0000000000067941 */ /* 0x000fea0003800200 */
.L_x_5823:
[----:B------:R-:W-:-:S07]  /*0ef0*/  VIADD R17, R27, 0x80 ;  /* 0x000000801b117836 */ /* 0x000fce0000000000 */
.L_x_5822:
[----:B------:R-:W-:Y:S05]  /*0f00*/  BSYNC.RECONVERGENT B7 ;  /* 0x0000000000077941 */ /* 0x000fea0003800200 */
.L_x_5821:
[----:B------:R-:W-:Y:S01]  /*0f10*/  ISETP.GE.AND P0, PT, R17, R26, PT ;  /* 0x0000001a1100720c */ /* 0x000fe20003f06270 */
[----:B------:R-:W-:Y:S01]  /*0f20*/  BSSY.RECONVERGENT B7, `(.L_x_5852) ;  /* 0x00000e7000077945 */ /* 0x000fe20003800200 */
[----:B------:R-:W-:-:S11]  /*0f30*/  IMAD.MOV.U32 R22, RZ, RZ, RZ ;  /* 0x000000ffff167224 */ /* 0x000fd600078e00ff */
        /* <DEDUP_REMOVED lines=22> */
.L_x_5858:
[----:B------:R-:W2:Y:S02]  /*10a0*/  LDG.E.U8 R4, desc[UR36][R4.64] ;  /* 0x0000002404047981 */ /* 0x000ea4000c1e1100 */
[----:B--2---:R-:W-:Y:S01]  /*10b0*/  I2FP.F32.U32 R22, R4 ;  /* 0x0000000400167245 */ /* 0x004fe20000201000 */
[----:B------:R-:W-:Y:S06]  /*10c0*/  BRA `(.L_x_5860) ;  /* 0x0000000c00287947 */ /* 0x000fec0003800000 */
.L_x_5857:
        /* <DEDUP_REMOVED lines=9> */
.L_x_5862:
[----:B------:R-:W2:Y:S02]  /*1160*/  LDG.E R4, desc[UR36][R4.64] ;  /* 0x0000002404047981 */ /* 0x000ea4000c1e1900 */
[----:B--2---:R-:W-:Y:S01]  /*1170*/  I2FP.F32.S32 R22, R4 ;  /* 0x0000000400167245 */ /* 0x004fe20000201400 */
[----:B------:R-:W-:Y:S06]  /*1180*/  BRA `(.L_x_5860) ;  /* 0x0000000800f87947 */ /* 0x000fec0003800000 */
.L_x_5861:
[----:B------:R-:W2:Y:S02]  /*1190*/  LDG.E.U16 R4, desc[UR36][R4.64] ;  /* 0x0000002404047981 */ /* 0x000ea4000c1e1500 */
[----:B--2---:R0:W2:Y:S01]  /*11a0*/  I2F.S16 R22, R4 ;  /* 0x0000000400167306 */ /* 0x0040a20000101400 */
[----:B------:R-:W-:Y:S05]  /*11b0*/  BRA `(.L_x_5860) ;  /* 0x0000000800ec7947 */ /* 0x000fea0003800000 */
.L_x_5856:
        /* <DEDUP_REMOVED lines=8> */
.L_x_5864:
[----:B------:R-:W2:Y:S02]  /*1240*/  LDG.E.U16 R4, desc[UR36][R4.64] ;  /* 0x0000002404047981 */ /* 0x000ea4000c1e1500 */
[----:B--2---:R-:W-:Y:S01]  /*1250*/  HADD2.F32 R22, -RZ, R4.H0_H0 ;  /* 0x20000004ff167230 */ /* 0x004fe20000004100 */
[----:B------:R-:W-:Y:S06]  /*1260*/  BRA `(.L_x_5860) ;  /* 0x0000000800c07947 */ /* 0x000fec0003800000 */
.L_x_5863:
        /* <DEDUP_REMOVED lines=8> */
.L_x_5866:
[----:B------:R-:W2:Y:S02]  /*12f0*/  LDG.E.U16 R4, desc[UR36][R4.64] ;  /* 0x0000002404047981 */ /* 0x000ea4000c1e1500 */
[----:B--2---:R-:W-:Y:S01]  /*1300*/  HADD2.F32 R22, -RZ, R4.H0_H0 ;  /* 0x20000004ff167230 */ /* 0x004fe20000004100 */
[----:B------:R-:W-:Y:S06]  /*1310*/  BRA `(.L_x_5860) ;  /* 0x0000000800947947 */ /* 0x000fec0003800000 */
.L_x_5865:
[----:B------:R-:W2:Y:S01]  /*1320*/  LDG.E.64 R4, desc[UR36][R4.64] ;  /* 0x0000002404047981 */ /* 0x000ea2000c1e1b00 */
[----:B------:R-:W-:Y:S01]  /*1330*/  UMOV UR4, 0xf0000000 ;  /* 0xf000000000047882 */ /* 0x000fe20000000000 */
[----:B------:R-:W-:Y:S01]  /*1340*/  UMOV UR5, 0x380fffff ;  /* 0x380fffff00057882 */ /* 0x000fe20000000000 */
[----:B--2---:R-:W0:Y:S01]  /*1350*/  F2F.F32.F64 R22, R4 ;  /* 0x0000000400167310 */ /* 0x004e220000301000 */
[----:B------:R-:W-:-:S14]  /*1360*/  DSETP.GEU.AND P0, PT, |R4|, UR4, PT ;  /* 0x0000000404007e2a */ /* 0x000fdc000bf0e200 */
[----:B0-----:R-:W-:Y:S01]  /*1370*/  @!P0 FMUL R22, R22, 1.175494350822287508e-38 ;  /* 0x0080000016168820 */ /* 0x001fe20000400000 */
[----:B------:R-:W-:Y:S06]  /*1380*/  BRA `(.L_x_5860) ;  /* 0x0000000800787947 */ /* 0x000fec0003800000 */
.L_x_5855:
        /* <DEDUP_REMOVED lines=12> */
.L_x_5869:
[----:B------:R-:W2:Y:S01]  /*1450*/  LDG.E.64 R4, desc[UR36][R4.64] ;  /* 0x0000002404047981 */ /* 0x000ea2000c1e1b00 */
[----:B------:R-:W-:Y:S01]  /*1460*/  UMOV UR4, 0xf0000000 ;  /* 0xf000000000047882 */ /* 0x000fe20000000000 */
[----:B------:R-:W-:Y:S01]  /*1470*/  UMOV UR5, 0x380fffff ;  /* 0x380fffff00057882 */ /* 0x000fe20000000000 */
[----:B--2---:R-:W0:Y:S01]  /*1480*/  F2F.F32.F64 R22, R4 ;  /* 0x0000000400167310 */ /* 0x004e220000301000 */
[----:B------:R-:W-:-:S14]  /*1490*/  DSETP.GEU.AND P0, PT, |R4|, UR4, PT ;  /* 0x0000000404007e2a */ /* 0x000fdc000bf0e200 */
[----:B0-----:R-:W-:Y:S01]  /*14a0*/  @!P0 FMUL R22, R22, 1.175494350822287508e-38 ;  /* 0x0080000016168820 */ /* 0x001fe20000400000 */
[----:B------:R-:W-:Y:S06]  /*14b0*/  BRA `(.L_x_5860) ;  /* 0x00000008002c7947 */ /* 0x000fec0003800000 */
.L_x_5868:
        /* <DEDUP_REMOVED lines=25> */
.L_x_5871:
        /* <DEDUP_REMOVED lines=13> */
.L_x_5870:
[----:B------:R-:W2:Y:S02]  /*1720*/  LDG.E.U16 R4, desc[UR36][R4.64] ;  /* 0x0000002404047981 */ /* 0x000ea4000c1e1500 */
[----:B--2---:R-:W-:Y:S01]  /*1730*/  IMAD.U32 R22, R4, 0x10000, RZ ;  /* 0x0001000004167824 */ /* 0x004fe200078e00ff */
[----:B------:R-:W-:Y:S06]  /*1740*/  BRA `(.L_x_5860) ;  /* 0x0000000400887947 */ /* 0x000fec0003800000 */
.L_x_5867:
        /* <DEDUP_REMOVED lines=11> */
.L_x_5874:
        /* <DEDUP_REMOVED lines=20> */
.L_x_5876:
[----:B------:R-:W-:Y:S05]  /*1940*/  BSYNC.RECONVERGENT B0 ;  /* 0x0000000000007941 */ /* 0x000fea0003800200 */
.L_x_5875:
[----:B------:R-:W-:Y:S01]  /*1950*/  IMAD.SHL.U32 R0, R0, 0x100000, RZ ;  /* 0x0010000000007824 */ /* 0x000fe200078e00ff */
[----:B------:R-:W-:-:S04]  /*1960*/  LEA R3, R3, 0x3b800000, 0x17 ;  /* 0x3b80000003037811 */ /* 0x000fc800078eb8ff */
[----:B------:R-:W-:Y:S01]  /*1970*/  LOP3.LUT R22, R3, R0, R7, 0xfe, !PT ;  /* 0x0000000003167212 */ /* 0x000fe200078efe07 */
[----:B------:R-:W-:Y:S06]  /*1980*/  BRA `(.L_x_5860) ;  /* 0x0000000000f87947 */ /* 0x000fec0003800000 */
.L_x_5873:
        /* <DEDUP_REMOVED lines=20> */
.L_x_5878:
[----:B------:R-:W-:Y:S05]  /*1ad0*/  BSYNC.RECONVERGENT B0 ;  /* 0x0000000000007941 */ /* 0x000fea0003800200 */
.L_x_5877:
[----:B------:R-:W-:Y:S01]  /*1ae0*/  IMAD.SHL.U32 R0, R0, 0x200000, RZ ;  /* 0x0020000000007824 */ /* 0x000fe200078e00ff */
[----:B------:R-:W-:-:S04]  /*1af0*/  LEA R3, R3, 0x37800000, 0x17 ;  /* 0x3780000003037811 */ /* 0x000fc800078eb8ff */
[----:B------:R-:W-:Y:S01]  /*1b00*/  LOP3.LUT R22, R3, R0, R7, 0xfe, !PT ;  /* 0x0000000003167212 */ /* 0x000fe200078efe07 */
[----:B------:R-:W-:Y:S06]  /*1b10*/  BRA `(.L_x_5860) ;  /* 0x0000000000947947 */ /* 0x000fec0003800000 */
.L_x_5872:
        /* <DEDUP_REMOVED lines=14> */
.L_x_5859:
        /* <DEDUP_REMOVED lines=16> */
.L_x_5881:
[----:B------:R-:W-:Y:S01]  /*1d00*/  IMAD.MOV.U32 R22, RZ, RZ, RZ ;  /* 0x000000ffff167224 */ /* 0x000fe200078e00ff */
[----:B------:R-:W-:Y:S06]  /*1d10*/  BRA `(.L_x_5860) ;  /* 0x0000000000147947 */ /* 0x000fec0003800000 */
.L_x_5880:
[----:B------:R-:W2:Y:S02]  /*1d20*/  LDG.E.64 R22, desc[UR36][R4.64] ;  /* 0x0000002404167981 */ /* 0x000ea4000c1e1b00 */
[----:B--2---:R0:W2:Y:S01]  /*1d30*/  I2F.U64 R22, R22 ;  /* 0x0000001600167312 */ /* 0x0040a20000301000 */
[----:B------:R-:W-:Y:S05]  /*1d40*/  BRA `(.L_x_5860) ;  /* 0x0000000000087947 */ /* 0x000fea0003800000 */
.L_x_5879:
[----:B------:R-:W2:Y:S02]  /*1d50*/  LDG.E R4, desc[UR36][R4.64] ;  /* 0x0000002404047981 */ /* 0x000ea4000c1e1900 */
[----:B--2---:R-:W-:-:S07]  /*1d60*/  I2FP.F32.U32 R22, R4 ;  /* 0x0000000400167245 */ /* 0x004fce0000201000 */
.L_x_5860:
[----:B------:R-:W-:Y:S05]  /*1d70*/  BSYNC.RECONVERGENT B6 ;  /* 0x0000000000067941 */ /* 0x000fea0003800200 */
.L_x_5854:
[----:B------:R-:W-:-:S07]  /*1d80*/  VIADD R17, R17, 0x80 ;  /* 0x0000008011117836 */ /* 0x000fce0000000000 */
.L_x_5853:
[----:B------:R-:W-:Y:S05]  /*1d90*/  BSYNC.RECONVERGENT B7 ;  /* 0x0000000000077941 */ /* 0x000fea0003800200 */
.L_x_5852:
        /* <DEDUP_REMOVED lines=25> */
.L_x_5888:
[----:B------:R-:W2:Y:S02]  /*1f30*/  LDG.E.U8 R4, desc[UR36][R4.64] ;  /* 0x0000002404047981 */ /* 0x000ea4000c1e1100 */
[----:B--2---:R-:W-:Y:S01]  /*1f40*/  I2FP.F32.U32 R24, R4 ;  /* 0x0000000400187245 */ /* 0x004fe20000201000 */
[----:B------:R-:W-:Y:S06]  /*1f50*/  BRA `(.L_x_5890) ;  /* 0x0000000c00287947 */ /* 0x000fec0003800000 */
.L_x_5887:
        /* <DEDUP_REMOVED lines=9> */
.L_x_5892:
[----:B------:R-:W2:Y:S02]  /*1ff0*/  LDG.E R4, desc[UR36][R4.64] ;  /* 0x0000002404047981 */ /* 0x000ea4000c1e1900 */
[----:B--2---:R-:W-:Y:S01]  /*2000*/  I2FP.F32.S32 R24, R4 ;  /* 0x0000000400187245 */ /* 0x004fe20000201400 */
[----:B------:R-:W-:Y:S06]  /*2010*/  BRA `(.L_x_5890) ;  /* 0x0000000800f87947 */ /* 0x000fec0003800000 */
.L_x_5891:
[----:B------:R-:W2:Y:S02]  /*2020*/  LDG.E.U16 R4, desc[UR36][R4.64] ;  /* 0x0000002404047981 */ /* 0x000ea4000c1e1500 */
[----:B--2---:R4:W0:Y:S01]  /*2030*/  I2F.S16 R24, R4 ;  /* 0x0000000400187306 */ /* 0x0048220000101400 */
[----:B------:R-:W-:Y:S05]  /*2040*/  BRA `(.L_x_5890) ;  /* 0x0000000800ec7947 */ /* 0x000fea0003800000 */
.L_x_5886:
        /* <DEDUP_REMOVED lines=8> */
.L_x_5894:
[----:B------:R-:W2:Y:S02]  /*20d0*/  LDG.E.U16 R4, desc[UR36][R4.64] ;  /* 0x0000002404047981 */ /* 0x000ea4000c1e1500 */
[----:B--2---:R-:W-:Y:S01]  /*20e0*/  HADD2.F32 R24, -RZ, R4.H0_H0 ;  /* 0x20000004ff187230 */ /* 0x004fe20000004100 */
[----:B------:R-:W-:Y:S06]  /*20f0*/  BRA `(.L_x_5890) ;  /* 0x0000000800c07947 */ /* 0x000fec0003800000 */
.L_x_5893:
        /* <DEDUP_REMOVED lines=8> */
.L_x_5896:
[----:B------:R-:W2:Y:S02]  /*2180*/  LDG.E.U16 R4, desc[UR36][R4.64] ;  /* 0x0000002404047981 */ /* 0x000ea4000c1e1500 */
[----:B--2---:R-:W-:Y:S01]  /*2190*/  HADD2.F32 R24, -RZ, R4.H0_H0 ;  /* 0x20000004ff187230 */ /* 0x004fe20000004100 */
[----:B------:R-:W-:Y:S06]  /*21a0*/  BRA `(.L_x_5890) ;  /* 0x0000000800947947 */ /* 0x000fec0003800000 */
.L_x_5895:
[----:B------:R-:W2:Y:S01]  /*21b0*/  LDG.E.64 R4, desc[UR36][R4.64] ;  /* 0x0000002404047981 */ /* 0x000ea2000c1e1b00 */
[----:B------:R-:W-:Y:S01]  /*21c0*/  UMOV UR4, 0xf0000000 ;  /* 0xf000000000047882 */ /* 0x000fe20000000000 */
[----:B------:R-:W-:Y:S01]  /*21d0*/  UMOV UR5, 0x380fffff ;  /* 0x380fffff00057882 */ /* 0x000fe20000000000 */
[----:B--2---:R-:W0:Y:S01]  /*21e0*/  F2F.F32.F64 R24, R4 ;  /* 0x0000000400187310 */ /* 0x004e220000301000 */
[----:B------:R-:W-:-:S14]  /*21f0*/  DSETP.GEU.AND P0, PT, |R4|, UR4, PT ;  /* 0x0000000404007e2a */ /* 0x000fdc000bf0e200 */
[----:B0-----:R-:W-:Y:S01]  /*2200*/  @!P0 FMUL R24, R24, 1.175494350822287508e-38 ;  /* 0x0080000018188820 */ /* 0x001fe20000400000 */
[----:B------:R-:W-:Y:S06]  /*2210*/  BRA `(.L_x_5890) ;  /* 0x0000000800787947 */ /* 0x000fec0003800000 */
.L_x_5885:
        /* <DEDUP_REMOVED lines=12> */
.L_x_5899:
[----:B------:R-:W2:Y:S01]  /*22e0*/  LDG.E.64 R4, desc[UR36][R4.64] ;  /* 0x0000002404047981 */ /* 0x000ea2000c1e1b00 */
[----:B------:R-:W-:Y:S01]  /*22f0*/  UMOV UR4, 0xf0000000 ;  /* 0xf000000000047882 */ /* 0x000fe20000000000 */
[----:B------:R-:W-:Y:S01]  /*2300*/  UMOV UR5, 0x380fffff ;  /* 0x380fffff00057882 */ /* 0x000fe20000000000 */
[----:B--2---:R-:W0:Y:S01]  /*2310*/  F2F.F32.F64 R24, R4 ;  /* 0x0000000400187310 */ /* 0x004e220000301000 */
[----:B------:R-:W-:-:S14]  /*2320*/  DSETP.GEU.AND P0, PT, |R4|, UR4, PT ;  /* 0x0000000404007e2a */ /* 0x000fdc000bf0e200 */
[----:B0-----:R-:W-:Y:S01]  /*2330*/  @!P0 FMUL R24, R24, 1.175494350822287508e-38 ;  /* 0x0080000018188820 */ /* 0x001fe20000400000 */
[----:B------:R-:W-:Y:S06]  /*2340*/  BRA `(.L_x_5890) ;  /* 0x00000008002c7947 */ /* 0x000fec0003800000 */
.L_x_5898:
        /* <DEDUP_REMOVED lines=25> */
.L_x_5901:
        /* <DEDUP_REMOVED lines=13> */
.L_x_5900:
[----:B------:R-:W2:Y:S02]  /*25b0*/  LDG.E.U16 R4, desc[UR36][R4.64] ;  /* 0x0000002404047981 */ /* 0x000ea4000c1e1500 */
[----:B--2---:R-:W-:Y:S01]  /*25c0*/  IMAD.U32 R24, R4, 0x10000, RZ ;  /* 0x0001000004187824 */ /* 0x004fe200078e00ff */
[----:B------:R-:W-:Y:S06]  /*25d0*/  BRA `(.L_x_5890) ;  /* 0x0000000400887947 */ /* 0x000fec0003800000 */
.L_x_5897:
        /* <DEDUP_REMOVED lines=11> */
.L_x_5904:
        /* <DEDUP_REMOVED lines=20> */
.L_x_5906:
[----:B------:R-:W-:Y:S05]  /*27d0*/  BSYNC.RECONVERGENT B0 ;  /* 0x0000000000007941 */ /* 0x000fea0003800200 */
.L_x_5905:
[----:B------:R-:W-:Y:S01]  /*27e0*/  IMAD.SHL.U32 R0, R0, 0x100000, RZ ;  /* 0x0010000000007824 */ /* 0x000fe200078e00ff */
[----:B------:R-:W-:-:S04]  /*27f0*/  LEA R3, R3, 0x3b800000, 0x17 ;  /* 0x3b80000003037811 */ /* 0x000fc800078eb8ff */
[----:B------:R-:W-:Y:S01]  /*2800*/  LOP3.LUT R24, R3, R0, R7, 0xfe, !PT ;  /* 0x0000000003187212 */ /* 0x000fe200078efe07 */
[----:B------:R-:W-:Y:S06]  /*2810*/  BRA `(.L_x_5890) ;  /* 0x0000000000f87947 */ /* 0x000fec0003800000 */
.L_x_5903:
        /* <DEDUP_REMOVED lines=20> */
.L_x_5908:
[----:B------:R-:W-:Y:S05]  /*2960*/  BSYNC.RECONVERGENT B0 ;  /* 0x0000000000007941 */ /* 0x000fea0003800200 */
.L_x_5907:
[----:B------:R-:W-:Y:S01]  /*2970*/  IMAD.SHL.U32 R0, R0, 0x200000, RZ ;  /* 0x0020000000007824 */ /* 0x000fe200078e00ff */
[----:B------:R-:W-:-:S04]  /*2980*/  LEA R3, R3, 0x37800000, 0x17 ;  /* 0x3780000003037811 */ /* 0x000fc800078eb8ff */
[----:B------:R-:W-:Y:S01]  /*2990*/  LOP3.LUT R24, R3, R0, R7, 0xfe, !PT ;  /* 0x0000000003187212 */ /* 0x000fe200078efe07 */
[----:B------:R-:W-:Y:S06]  /*29a0*/  BRA `(.L_x_5890) ;  /* 0x0000000000947947 */ /* 0x000fec0003800000 */
.L_x_5902:
        /* <DEDUP_REMOVED lines=14> */
.L_x_5889:
        /* <DEDUP_REMOVED lines=16> */
.L_x_5911:
[----:B------:R-:W-:Y:S01]  /*2b90*/  IMAD.MOV.U32 R24, RZ, RZ, RZ ;  /* 0x000000ffff187224 */ /* 0x000fe200078e00ff */
[----:B------:R-:W-:Y:S06]  /*2ba0*/  BRA `(.L_x_5890) ;  /* 0x0000000000147947 */ /* 0x000fec0003800000 */
.L_x_5910:
[----:B------:R-:W2:Y:S02]  /*2bb0*/  LDG.E.64 R24, desc[UR36][R4.64] ;  /* 0x0000002404187981 */ /* 0x000ea4000c1e1b00 */
[----:B--2---:R0:W2:Y:S01]  /*2bc0*/  I2F.U64 R24, R24 ;  /* 0x0000001800187312 */ /* 0x0040a20000301000 */
[----:B------:R-:W-:Y:S05]  /*2bd0*/  BRA `(.L_x_5890) ;  /* 0x0000000000087947 */ /* 0x000fea0003800000 */
.L_x_5909:
[----:B------:R-:W2:Y:S02]  /*2be0*/  LDG.E R4, desc[UR36][R4.64] ;  /* 0x0000002404047981 */ /* 0x000ea4000c1e1900 */
[----:B--2---:R-:W-:-:S07]  /*2bf0*/  I2FP.F32.U32 R24, R4 ;  /* 0x0000000400187245 */ /* 0x004fce0000201000 */
.L_x_5890:
[----:B------:R-:W-:Y:S05]  /*2c00*/  BSYNC.RECONVERGENT B6 ;  /* 0x0000000000067941 */ /* 0x000fea0003800200 */
.L_x_5884:
[----:B------:R-:W-:-:S07]  /*2c10*/  VIADD R17, R17, 0x80 ;  /* 0x0000008011117836 */ /* 0x000fce0000000000 */
.L_x_5883:
[----:B------:R-:W-:Y:S05]  /*2c20*/  BSYNC.RECONVERGENT B7 ;  /* 0x0000000000077941 */ /* 0x000fea0003800200 */
.L_x_5882:
[----:B------:R-:W-:Y:S01]  /*2c30*/  ISETP.GE.AND P0, PT, R17, R26, PT ;  /* 0x0000001a1100720c */ /* 0x000fe20003f06270 */
[----:B------:R-:W-:Y:S01]  /*2c40*/  BSSY.RECONVERGENT B6, `(.L_x_5912) ;  /* 0x00000e1000067945 */ /* 0x000fe20003800200 */
[----:B------:R-:W-:-:S11]  /*2c50*/  IMAD.MOV.U32 R16, RZ, RZ, RZ ;  /* 0x000000ffff107224 */ /* 0x000fd600078e00ff */
[----:B------:R-:W-:Y:S05]  /*2c60*/  @P0 BRA `(.L_x_5913) ;  /* 0x0000000c00780947 */ /* 0x000fea0003800000 */
[----:B0-2-4-:R-:W0:Y:S01]  /*2c70*/  LDC.64 R4, c[0x0][0x3a0] ;  /* 0x0000e800ff047b82 */ /* 0x015e220000000a00 */
[----:B------:R-:W2:Y:S01]  /*2c80*/  LDCU UR5, c[0x0][0x3b0] ;  /* 0x00007600ff0577ac */ /* 0x000ea20008000800 */
[----:B------:R-:W-:Y:S01]  /*2c90*/  IMAD R0, R2, 0x200, R17 ;  /* 0x0000020002007824 */ /* 0x000fe200078e0211 */
        /* <DEDUP_REMOVED lines=17> */
.L_x_5917:
[----:B------:R-:W2:Y:S02]  /*2db0*/  LDG.E.U8 R4, desc[UR36][R4.64] ;  /* 0x0000002404047981 */ /* 0x000ea4000c1e1100 */
[----:B--2---:R-:W-:Y:S01]  /*2dc0*/  I2FP.F32.U32 R16, R4 ;  /* 0x0000000400107245 */ /* 0x004fe20000201000 */
[----:B------:R-:W-:Y:S06]  /*2dd0*/  BRA `(.L_x_5913) ;  /* 0x0000000c001c7947 */ /* 0x000fec0003800000 */
.L_x_5916:
        /* <DEDUP_REMOVED lines=9> */
.L_x_5920:
[----:B------:R-:W2:Y:S02]  /*2e70*/  LDG.E R4, desc[UR36][R4.64] ;  /* 0x0000002404047981 */ /* 0x000ea4000c1e1900 */
[----:B--2---:R-:W-:Y:S01]  /*2e80*/  I2FP.F32.S32 R16, R4 ;  /* 0x0000000400107245 */ /* 0x004fe20000201400 */
[----:B------:R-:W-:Y:S06]  /*2e90*/  BRA `(.L_x_5913) ;  /* 0x0000000800ec7947 */ /* 0x000fec0003800000 */
.L_x_5919:
[----:B------:R-:W2:Y:S02]  /*2ea0*/  LDG.E.U16 R4, desc[UR36][R4.64] ;  /* 0x0000002404047981 */ /* 0x000ea4000c1e1500 */
[----:B--2---:R0:W2:Y:S01]  /*2eb0*/  I2F.S16 R16, R4 ;  /* 0x0000000400107306 */ /* 0x0040a20000101400 */
[----:B------:R-:W-:Y:S05]  /*2ec0*/  BRA `(.L_x_5913) ;  /* 0x0000000800e07947 */ /* 0x000fea0003800000 */
.L_x_5915:
        /* <DEDUP_REMOVED lines=8> */
.L_x_5922:
[----:B------:R-:W2:Y:S02]  /*2f50*/  LDG.E.U16 R4, desc[UR36][R4.64] ;  /* 0x0000002404047981 */ /* 0x000ea4000c1e1500 */
[----:B--2---:R-:W-:Y:S01]  /*2f60*/  HADD2.F32 R16, -RZ, R4.H0_H0 ;  /* 0x20000004ff107230 */ /* 0x004fe20000004100 */
[----:B------:R-:W-:Y:S06]  /*2f70*/  BRA `(.L_x_5913) ;  /* 0x0000000800b47947 */ /* 0x000fec0003800000 */
.L_x_5921:
        /* <DEDUP_REMOVED lines=8> */
.L_x_5924:
[----:B------:R-:W2:Y:S02]  /*3000*/  LDG.E.U16 R4, desc[UR36][R4.64] ;  /* 0x0000002404047981 */ /* 0x000ea4000c1e1500 */
[----:B--2---:R-:W-:Y:S01]  /*3010*/  HADD2.F32 R16, -RZ, R4.H0_H0 ;  /* 0x20000004ff107230 */ /* 0x004fe20000004100 */
[----:B------:R-:W-:Y:S06]  /*3020*/  BRA `(.L_x_5913) ;  /* 0x0000000800887947 */ /* 0x000fec0003800000 */
.L_x_5923:
[----:B------:R-:W2:Y:S01]  /*3030*/  LDG.E.64 R4, desc[UR36][R4.64] ;  /* 0x0000002404047981 */ /* 0x000ea2000c1e1b00 */
[----:B------:R-:W-:Y:S01]  /*3040*/  UMOV UR4, 0xf0000000 ;  /* 0xf000000000047882 */ /* 0x000fe20000000000 */
[----:B------:R-:W-:Y:S01]  /*3050*/  UMOV UR5, 0x380fffff ;  /* 0x380fffff00057882 */ /* 0x000fe20000000000 */
[----:B--2---:R-:W0:Y:S01]  /*3060*/  F2F.F32.F64 R16, R4 ;  /* 0x0000000400107310 */ /* 0x004e220000301000 */
[----:B------:R-:W-:-:S14]  /*3070*/  DSETP.GEU.AND P0, PT, |R4|, UR4, PT ;  /* 0x0000000404007e2a */ /* 0x000fdc000bf0e200 */
[----:B0-----:R-:W-:Y:S01]  /*3080*/  @!P0 FMUL R16, R16, 1.175494350822287508e-38 ;  /* 0x0080000010108820 */ /* 0x001fe20000400000 */
[----:B------:R-:W-:Y:S06]  /*3090*/  BRA `(.L_x_5913) ;  /* 0x00000008006c7947 */ /* 0x000fec0003800000 */
.L_x_5914:
        /* <DEDUP_REMOVED lines=12> */
.L_x_5927:
[----:B------:R-:W2:Y:S01]  /*3160*/  LDG.E.64 R4, desc[UR36][R4.64] ;  /* 0x0000002404047981 */ /* 0x000ea2000c1e1b00 */
[----:B------:R-:W-:Y:S01]  /*3170*/  UMOV UR4, 0xf0000000 ;  /* 0xf000000000047882 */ /* 0x000fe20000000000 */
[----:B------:R-:W-:Y:S01]  /*3180*/  UMOV UR5, 0x380fffff ;  /* 0x380fffff00057882 */ /* 0x000fe20000000000 */
[----:B--2---:R-:W0:Y:S01]  /*3190*/  F2F.F32.F64 R16, R4 ;  /* 0x0000000400107310 */ /* 0x004e220000301000 */
[----:B------:R-:W-:-:S14]  /*31a0*/  DSETP.GEU.AND P0, PT, |R4|, UR4, PT ;  /* 0x0000000404007e2a */ /* 0x000fdc000bf0e200 */
[----:B0-----:R-:W-:Y:S01]  /*31b0*/  @!P0 FMUL R16, R16, 1.175494350822287508e-38 ;  /* 0x0080000010108820 */ /* 0x001fe20000400000 */
[----:B------:R-:W-:Y:S06]  /*31c0*/  BRA `(.L_x_5913) ;  /* 0x0000000800207947 */ /* 0x000fec0003800000 */
.L_x_5926:
        /* <DEDUP_REMOVED lines=25> */
.L_x_5929:
        /* <DEDUP_REMOVED lines=13> */
.L_x_5928:
[----:B------:R-:W2:Y:S02]  /*3430*/  LDG.E.U16 R4, desc[UR36][R4.64] ;  /* 0x0000002404047981 */ /* 0x000ea4000c1e1500 */
[----:B--2---:R-:W-:Y:S01]  /*3440*/  IMAD.U32 R16, R4, 0x10000, RZ ;  /* 0x0001000004107824 */ /* 0x004fe200078e00ff */
[----:B------:R-:W-:Y:S06]  /*3450*/  BRA `(.L_x_5913) ;  /* 0x00000004007c7947 */ /* 0x000fec0003800000 */
.L_x_5925:
        /* <DEDUP_REMOVED lines=11> */
.L_x_5932:
[----:B------:R-:W2:Y:S02]  /*3510*/  LDG.E.U8 R4, desc[UR36][R4.64] ;  /* 0x0000002404047981 */ /* 0x000ea4000c1e1100 */
        /* <DEDUP_REMOVED lines=18> */
.L_x_5934:
[----:B------:R-:W-:Y:S05]  /*3640*/  BSYNC.RECONVERGENT B0 ;  /* 0x0000000000007941 */ /* 0x000fea0003800200 */
.L_x_5933:
[----:B------:R-:W-:Y:S01]  /*3650*/  IMAD.SHL.U32 R0, R0, 0x100000, RZ ;  /* 0x0010000000007824 */ /* 0x000fe200078e00ff */
[----:B------:R-:W-:-:S04]  /*3660*/  LEA R3, R3, 0x3b800000, 0x17 ;  /* 0x3b80000003037811 */ /* 0x000fc800078eb8ff */
[----:B------:R-:W-:Y:S01]  /*3670*/  LOP3.LUT R16, R3, R0, R7, 0xfe, !PT ;  /* 0x0000000003107212 */ /* 0x000fe200078efe07 */
[----:B------:R-:W-:Y:S06]  /*3680*/  BRA `(.L_x_5913) ;  /* 0x0000000000f07947 */ /* 0x000fec0003800000 */
.L_x_5931:
        /* <DEDUP_REMOVED lines=19> */
.L_x_5936:
[----:B------:R-:W-:Y:S05]  /*37c0*/  BSYNC.RECONVERGENT B0 ;  /* 0x0000000000007941 */ /* 0x000fea0003800200 */
.L_x_5935:
[----:B------:R-:W-:Y:S01]  /*37d0*/  IMAD.SHL.U32 R0, R0, 0x200000, RZ ;  /* 0x0020000000007824 */ /* 0x000fe200078e00ff */
[----:B------:R-:W-:-:S04]  /*37e0*/  LEA R3, R3, 0x37800000, 0x17 ;  /* 0x3780000003037811 */ /* 0x000fc800078eb8ff */
[----:B------:R-:W-:Y:S01]  /*37f0*/  LOP3.LUT R16, R3, R0, R7, 0xfe, !PT ;  /* 0x0000000003107212 */ /* 0x000fe200078efe07 */
[----:B------:R-:W-:Y:S06]  /*3800*/  BRA `(.L_x_5913) ;  /* 0x0000000000907947 */ /* 0x000fec0003800000 */
.L_x_5930:
        /* <DEDUP_REMOVED lines=14> */
.L_x_5918:
        /* <DEDUP_REMOVED lines=16> */
.L_x_5939:
[----:B------:R-:W-:Y:S05]  /*39f0*/  BRA `(.L_x_5913) ;  /* 0x0000000000147947 */ /* 0x000fea0003800000 */
.L_x_5938:
[----:B------:R-:W2:Y:S02]  /*3a00*/  LDG.E.64 R16, desc[UR36][R4.64] ;  /* 0x0000002404107981 */ /* 0x000ea4000c1e1b00 */
[----:B--2---:R0:W2:Y:S01]  /*3a10*/  I2F.U64 R16, R16 ;  /* 0x0000001000107312 */ /* 0x0040a20000301000 */
[----:B------:R-:W-:Y:S05]  /*3a20*/  BRA `(.L_x_5913) ;  /* 0x0000000000087947 */ /* 0x000fea0003800000 */
.L_x_5937:
[----:B------:R-:W2:Y:S02]  /*3a30*/  LDG.E R4, desc[UR36][R4.64] ;  /* 0x0000002404047981 */ /* 0x000ea4000c1e1900 */
[----:B--2---:R-:W-:-:S07]  /*3a40*/  I2FP.F32.U32 R16, R4 ;  /* 0x0000000400107245 */ /* 0x004fce0000201000 */
.L_x_5913:
[----:B------:R-:W-:Y:S05]  /*3a50*/  BSYNC.RECONVERGENT B6 ;  /* 0x0000000000067941 */ /* 0x000fea0003800200 */
.L_x_5912:
[----:B0-----:R-:W0:Y:S01]  /*3a60*/  LDC.U8 R17, c[0x0][0x3b4] ;  /* 0x0000ed00ff117b82 */ /* 0x001e220000000000 */
[CC--:B------:R-:W-:Y:S01]  /*3a70*/  ISETP.GE.AND P2, PT, R27.reuse, R26.reuse, PT ;  /* 0x0000001a1b00720c */ /* 0x0c0fe20003f46270 */
[C---:B------:R-:W-:Y:S01]  /*3a80*/  VIADD R3, R27.reuse, 0x100 ;  /* 0x000001001b037836 */ /* 0x040fe20000000000 */
[----:B------:R-:W-:Y:S01]  /*3a90*/  BSSY.RECONVERGENT B0, `(.L_x_5940) ;  /* 0x000002b000007945 */ /* 0x000fe20003800200 */
[C---:B--2---:R-:W-:Y:S02]  /*3aa0*/  VIADD R5, R27.reuse, 0x180 ;  /* 0x000001801b057836 */ /* 0x044fe40000000000 */
[----:B------:R-:W-:Y:S01]  /*3ab0*/  VIADD R23, R27, 0x80 ;  /* 0x000000801b177836 */ /* 0x000fe20000000000 */
[-C--:B------:R-:W-:Y:S02]  /*3ac0*/  ISETP.GE.AND P0, PT, R3, R26.reuse, PT ;  /* 0x0000001a0300720c */ /* 0x080fe40003f06270 */
[-C--:B------:R-:W-:Y:S02]  /*3ad0*/  ISETP.GE.AND P1, PT, R5, R26.reuse, PT ;  /* 0x0000001a0500720c */ /* 0x080fe40003f26270 */
[----:B------:R-:W-:-:S03]  /*3ae0*/  ISETP.GE.AND P3, PT, R23, R26, PT ;  /* 0x0000001a1700720c */ /* 0x000fc60003f66270 */
[----:B------:R-:W-:Y:S10]  /*3af0*/  @P2 BRA `(.L_x_5941) ;  /* 0x0000000000902947 */ /* 0x000ff40003800000 */
[----:B----4-:R-:W1:Y:S02]  /*3b00*/  LDC.64 R4, c[0x0][0x388] ;  /* 0x0000e200ff047b82 */ /* 0x010e640000000a00 */
[----:B-1-3-5:R-:W-:-:S05]  /*3b10*/  FMUL.FTZ R0, R18, R4 ;  /* 0x0000000412007220 */ /* 0x02afca0000410000 */
        /* <DEDUP_REMOVED lines=34> */
.L_x_5941:
[----:B------:R-:W-:Y:S05]  /*3d40*/  BSYNC.RECONVERGENT B0 ;  /* 0x0000000000007941 */ /* 0x000fea0003800200 */
.L_x_5940:
[----:B------:R-:W-:Y:S04]  /*3d50*/  BSSY.RECONVERGENT B0, `(.L_x_5942) ;  /* 0x0000026000007945 */ /* 0x000fe80003800200 */
[----:B------:R-:W-:Y:S05]  /*3d60*/  @P3 BRA `(.L_x_5943) ;  /* 0x0000000000903947 */ /* 0x000fea0003800000 */
[----:B----4-:R-:W2:Y:S02]  /*3d70*/  LDC.64 R4, c[0x0][0x388] ;  /* 0x0000e200ff047b82 */ /* 0x010ea40000000a00 */
[----:B--2--5:R-:W-:-:S05]  /*3d80*/  FMUL.FTZ R0, R22, R4 ;  /* 0x0000000416007220 */ /* 0x024fca0000410000 */
[----:B------:R-:W-:-:S13]  /*3d90*/  FSETP.GT.FTZ.AND P3, PT, R0, R5, PT ;  /* 0x000000050000720b */ /* 0x000fda0003f74000 */
[----:B------:R-:W-:Y:S05]  /*3da0*/  @P3 BRA `(.L_x_5943) ;  /* 0x0000000000803947 */ /* 0x000fea0003800000 */
[----:B------:R-:W-:Y:S01]  /*3db0*/  FMUL.FTZ R0, R0, 1.4426950216293334961 ;  /* 0x3fb8aa3b00007820 */ /* 0x000fe20000410000 */
[----:B------:R-:W-:Y:S01]  /*3dc0*/  IMAD.MOV.U32 R7, RZ, RZ, 0x3e800000 ;  /* 0x3e800000ff077424 */ /* 0x000fe200078e00ff */
[----:B------:R-:W-:Y:S01]  /*3dd0*/  MUFU.RCP R4, R4 ;  /* 0x0000000400047308 */ /* 0x000fe20000001000 */
[----:B------:R-:W-:-:S07]  /*3de0*/  IMAD.MOV.U32 R8, RZ, RZ, 0x3d39bf78 ;  /* 0x3d39bf78ff087424 */ /* 0x000fce00078e00ff */
[----:B------:R-:W2:Y:S02]  /*3df0*/  MUFU.EX2 R0, R0 ;  /* 0x0000000000007308 */ /* 0x000ea40000000800 */
[C---:B--2---:R-:W-:Y:S01]  /*3e00*/  FADD.FTZ.RZ R3, R0.reuse, 1 ;  /* 0x3f80000000037421 */ /* 0x044fe2000001c000 */
        /* <DEDUP_REMOVED lines=26> */
.L_x_5943:
[----:B------:R-:W-:Y:S05]  /*3fb0*/  BSYNC.RECONVERGENT B0 ;  /* 0x0000000000007941 */ /* 0x000fea0003800200 */
.L_x_5942:
        /* <DEDUP_REMOVED lines=38> */
.L_x_5945:
[----:B------:R-:W-:Y:S05]  /*4220*/  BSYNC.RECONVERGENT B0 ;  /* 0x0000000000007941 */ /* 0x000fea0003800200 */
.L_x_5944:
        /* <DEDUP_REMOVED lines=38> */
.L_x_5947:
[----:B------:R-:W-:Y:S05]  /*4490*/  BSYNC.RECONVERGENT B0 ;  /* 0x0000000000007941 */ /* 0x000fea0003800200 */
.L_x_5946:
[----:B------:R-:W-:Y:S04]  /*44a0*/  BSSY.RECONVERGENT B6, `(.L_x_5948) ;  /* 0x00000fc000067945 */ /* 0x000fe80003800200 */
[----:B------:R-:W-:Y:S05]  /*44b0*/  @P2 BRA `(.L_x_5949) ;  /* 0x0000000c00e82947 */ /* 0x000fea0003800000 */
[----:B------:R-:W2:Y:S01]  /*44c0*/  LDCU UR4, c[0x0][0x3b8] ;  /* 0x00007700ff0477ac */ /* 0x000ea20008000800 */
[----:B------:R-:W1:Y:S01]  /*44d0*/  LDC.64 R8, c[0x0][0x398] ;  /* 0x0000e600ff087b82 */ /* 0x000e620000000a00 */
[----:B------:R-:W-:Y:S01]  /*44e0*/  IMAD R0, R2, 0x200, R27 ;  /* 0x0000020002007824 */ /* 0x000fe200078e021b */
[----:B0---4-:R-:W-:-:S03]  /*44f0*/  PRMT R4, R17, 0x9910, RZ ;  /* 0x0000991011047816 */ /* 0x011fc600000000ff */
[----:B--2---:R-:W-:Y:S02]  /*4500*/  IMAD R3, R0, UR4, RZ ;  /* 0x0000000400037c24 */ /* 0x004fe4000f8e02ff */
        /* <DEDUP_REMOVED lines=17> */
.L_x_5953:
[----:B---3-5:R-:W0:Y:S01]  /*4620*/  F2I.S64.TRUNC R18, R18 ;  /* 0x0000001200127311 */ /* 0x028e22000020d900 */
[----:B------:R-:W-:Y:S02]  /*4630*/  IMAD.MOV.U32 R27, RZ, RZ, R23 ;  /* 0x000000ffff1b7224 */ /* 0x000fe400078e0017 */
[----:B0-----:R-:W-:-:S05]  /*4640*/  IMAD.MOV.U32 R3, RZ, RZ, R18 ;  /* 0x000000ffff037224 */ /* 0x001fca00078e0012 */
[----:B------:R0:W-:Y:S01]  /*4650*/  STG.E.U8 desc[UR36][R8.64], R3 ;  /* 0x0000000308007986 */ /* 0x0001e2000c101124 */
[----:B------:R-:W-:Y:S05]  /*4660*/  BRA `(.L_x_5949) ;  /* 0x0000000c007c7947 */ /* 0x000fea0003800000 */
.L_x_5952:
        /* <DEDUP_REMOVED lines=10> */
.L_x_5956:
[----:B---3-5:R-:W0:Y:S01]  /*4710*/  F2I.FTZ.TRUNC.NTZ R3, R18 ;  /* 0x0000001200037305 */ /* 0x028e22000021f100 */
[----:B------:R-:W-:Y:S01]  /*4720*/  IMAD.MOV.U32 R27, RZ, RZ, R23 ;  /* 0x000000ffff1b7224 */ /* 0x000fe200078e0017 */
[----:B0-----:R0:W-:Y:S01]  /*4730*/  STG.E desc[UR36][R8.64], R3 ;  /* 0x0000000308007986 */ /* 0x0011e2000c101924 */
[----:B------:R-:W-:Y:S05]  /*4740*/  BRA `(.L_x_5949) ;  /* 0x0000000c00447947 */ /* 0x000fea0003800000 */
.L_x_5955:
[----:B---3-5:R-:W0:Y:S01]  /*4750*/  F2I.FTZ.TRUNC.NTZ R3, R18 ;  /* 0x0000001200037305 */ /* 0x028e22000021f100 */
[----:B------:R-:W-:Y:S01]  /*4760*/  IMAD.MOV.U32 R27, RZ, RZ, R23 ;  /* 0x000000ffff1b7224 */ /* 0x000fe200078e0017 */
[----:B0-----:R0:W-:Y:S01]  /*4770*/  STG.E.U16 desc[UR36][R8.64], R3 ;  /* 0x0000000308007986 */ /* 0x0011e2000c101524 */
[----:B------:R-:W-:Y:S05]  /*4780*/  BRA `(.L_x_5949) ;  /* 0x0000000c00347947 */ /* 0x000fea0003800000 */
.L_x_5951:
        /* <DEDUP_REMOVED lines=9> */
.L_x_5958:
[----:B---3-5:R-:W-:Y:S01]  /*4820*/  F2FP.F16.F32.PACK_AB R18, RZ, R18 ;  /* 0x00000012ff12723e */ /* 0x028fe200000000ff */
[----:B------:R-:W-:-:S04]  /*4830*/  IMAD.MOV.U32 R27, RZ, RZ, R23 ;  /* 0x000000ffff1b7224 */ /* 0x000fc800078e0017 */
[----:B------:R0:W-:Y:S01]  /*4840*/  STG.E.U16 desc[UR36][R8.64], R18 ;  /* 0x0000001208007986 */ /* 0x0001e2000c101524 */
[----:B------:R-:W-:Y:S05]  /*4850*/  BRA `(.L_x_5949) ;  /* 0x0000000c00007947 */ /* 0x000fea0003800000 */
.L_x_5957:
[----:B------:R-:W-:-:S13]  /*4860*/  ISETP.NE.AND P0, PT, R0, 0x7, PT ;  /* 0x000000070000780c */ /* 0x000fda0003f05270 */
[----:B------:R-:W-:Y:S05]  /*4870*/  @!P0 BRA `(.L_x_5959) ;  /* 0x0000000000348947 */ /* 0x000fea0003800000 */
[----:B------:R-:W-:-:S13]  /*4880*/  ISETP.NE.AND P0, PT, R0, 0x8, PT ;  /* 0x000000080000780c */ /* 0x000fda0003f05270 */
[----:B------:R-:W-:Y:S05]  /*4890*/  @!P0 BRA `(.L_x_5960) ;  /* 0x0000000000188947 */ /* 0x000fea0003800000 */
[----:B------:R-:W-:-:S13]  /*48a0*/  ISETP.NE.AND P0, PT, R0, 0x9, PT ;  /* 0x000000090000780c */ /* 0x000fda0003f05270 */
[----:B------:R-:W-:Y:S05]  /*48b0*/  @P0 BRA `(.L_x_5954) ;  /* 0x0000000800440947 */ /* 0x000fea0003800000 */
[----:B------:R-:W-:Y:S02]  /*48c0*/  IMAD.MOV.U32 R19, RZ, RZ, RZ ;  /* 0x000000ffff137224 */ /* 0x000fe400078e00ff */
[----:B------:R-:W-:-:S03]  /*48d0*/  IMAD.MOV.U32 R27, RZ, RZ, R23 ;  /* 0x000000ffff1b7224 */ /* 0x000fc600078e0017 */
[----:B---3-5:R0:W-:Y:S01]  /*48e0*/  STG.E.64 desc[UR36][R8.64], R18 ;  /* 0x0000001208007986 */ /* 0x0281e2000c101b24 */
[----:B------:R-:W-:Y:S05]  /*48f0*/  BRA `(.L_x_5949) ;  /* 0x0000000800d87947 */ /* 0x000fea0003800000 */
.L_x_5960:
[----:B---3-5:R-:W-:Y:S01]  /*4900*/  F2FP.F16.F32.PACK_AB R3, RZ, R18 ;  /* 0x00000012ff03723e */ /* 0x028fe200000000ff */
[----:B------:R-:W-:-:S03]  /*4910*/  IMAD.MOV.U32 R27, RZ, RZ, R23 ;  /* 0x000000ffff1b7224 */ /* 0x000fc600078e0017 */
[----:B------:R-:W-:-:S05]  /*4920*/  PRMT R3, R3, 0x5410, RZ ;  /* 0x0000541003037816 */ /* 0x000fca00000000ff */
[----:B------:R0:W-:Y:S01]  /*4930*/  STG.E desc[UR36][R8.64], R3 ;  /* 0x0000000308007986 */ /* 0x0001e2000c101924 */
[----:B------:R-:W-:Y:S05]  /*4940*/  BRA `(.L_x_5949) ;  /* 0x0000000800c47947 */ /* 0x000fea0003800000 */
.L_x_5959:
[----:B---3-5:R-:W-:Y:S01]  /*4950*/  FMUL.FTZ R4, R18, 1 ;  /* 0x3f80000012047820 */ /* 0x028fe20000410000 */
[----:B------:R-:W-:-:S05]  /*4960*/  IMAD.MOV.U32 R27, RZ, RZ, R23 ;  /* 0x000000ffff1b7224 */ /* 0x000fca00078e0017 */
[----:B------:R-:W0:Y:S02]  /*4970*/  F2F.F64.F32 R4, R4 ;  /* 0x0000000400047310 */ /* 0x000e240000201800 */
[----:B0-----:R0:W-:Y:S01]  /*4980*/  STG.E.64 desc[UR36][R8.64], R4 ;  /* 0x0000000408007986 */ /* 0x0011e2000c101b24 */
[----:B------:R-:W-:Y:S05]  /*4990*/  BRA `(.L_x_5949) ;  /* 0x0000000800b07947 */ /* 0x000fea0003800000 */
.L_x_5950:
        /* <DEDUP_REMOVED lines=13> */
.L_x_5963:
[----:B---3-5:R-:W-:Y:S01]  /*4a70*/  FMUL.FTZ R4, R18, 1 ;  /* 0x3f80000012047820 */ /* 0x028fe20000410000 */
[----:B------:R-:W-:Y:S01]  /*4a80*/  CS2R R6, SRZ ;  /* 0x0000000000067805 */ /* 0x000fe2000001ff00 */
[----:B------:R-:W-:-:S04]  /*4a90*/  IMAD.MOV.U32 R27, RZ, RZ, R23 ;  /* 0x000000ffff1b7224 */ /* 0x000fc800078e0017 */
[----:B------:R-:W0:Y:S02]  /*4aa0*/  F2F.F64.F32 R4, R4 ;  /* 0x0000000400047310 */ /* 0x000e240000201800 */
[----:B0-----:R0:W-:Y:S01]  /*4ab0*/  STG.E.128 desc[UR36][R8.64], R4 ;  /* 0x0000000408007986 */ /* 0x0011e2000c101d24 */
[----:B------:R-:W-:Y:S05]  /*4ac0*/  BRA `(.L_x_5949) ;  /* 0x0000000800647947 */ /* 0x000fea0003800000 */
.L_x_5962:
        /* <DEDUP_REMOVED lines=18> */
.L_x_5967:
[----:B------:R-:W-:Y:S05]  /*4bf0*/  BSYNC.RECONVERGENT B0 ;  /* 0x0000000000007941 */ /* 0x000fea0003800200 */
.L_x_5966:
[----:B------:R-:W-:Y:S01]  /*4c00*/  LOP3.LUT R5, R0, 0x80, R5, 0xf8, !PT ;  /* 0x0000008000057812 */ /* 0x000fe200078ef805 */
[----:B------:R-:W-:-:S04]  /*4c10*/  IMAD.MOV.U32 R27, RZ, RZ, R23 ;  /* 0x000000ffff1b7224 */ /* 0x000fc800078e0017 */
[----:B------:R0:W-:Y:S01]  /*4c20*/  STG.E.U8 desc[UR36][R8.64], R5 ;  /* 0x0000000508007986 */ /* 0x0001e2000c101124 */
[----:B------:R-:W-:Y:S05]  /*4c30*/  BRA `(.L_x_5949) ;  /* 0x0000000800087947 */ /* 0x000fea0003800000 */
.L_x_5965:
        /* <DEDUP_REMOVED lines=14> */
.L_x_5969:
[----:B------:R-:W-:Y:S05]  /*4d20*/  BSYNC.RECONVERGENT B0 ;  /* 0x0000000000007941 */ /* 0x000fea0003800200 */
.L_x_5968:
[----:B------:R-:W-:Y:S01]  /*4d30*/  LOP3.LUT R3, R0, 0x80, R5, 0xf8, !PT ;  /* 0x0000008000037812 */ /* 0x000fe200078ef805 */
[----:B------:R-:W-:-:S04]  /*4d40*/  IMAD.MOV.U32 R27, RZ, RZ, R23 ;  /* 0x000000ffff1b7224 */ /* 0x000fc800078e0017 */
[----:B------:R0:W-:Y:S01]  /*4d50*/  STG.E.U8 desc[UR36][R8.64], R3 ;  /* 0x0000000308007986 */ /* 0x0001e2000c101124 */
[----:B------:R-:W-:Y:S05]  /*4d60*/  BRA `(.L_x_5949) ;  /* 0x0000000400bc7947 */ /* 0x000fea0003800000 */
.L_x_5964:
[----:B---3-5:R-:W-:Y:S01]  /*4d70*/  F2FP.BF16.F32.PACK_AB R18, RZ, R18 ;  /* 0x00000012ff12723e */ /* 0x028fe200000010ff */
[----:B------:R-:W-:-:S04]  /*4d80*/  IMAD.MOV.U32 R27, RZ, RZ, R23 ;  /* 0x000000ffff1b7224 */ /* 0x000fc800078e0017 */
[----:B------:R0:W-:Y:S01]  /*4d90*/  STG.E.U16 desc[UR36][R8.64], R18 ;  /* 0x0000001208007986 */ /* 0x0001e2000c101524 */
[----:B------:R-:W-:Y:S05]  /*4da0*/  BRA `(.L_x_5949) ;  /* 0x0000000400ac7947 */ /* 0x000fea0003800000 */
.L_x_5961:
        /* <DEDUP_REMOVED lines=12> */
.L_x_5972:
        /* <DEDUP_REMOVED lines=12> */
.L_x_5975:
[----:B------:R-:W-:-:S04]  /*4f30*/  SHF.R.U32.HI R0, RZ, 0x14, R18 ;  /* 0x00000014ff007819 */ /* 0x000fc80000011612 */
[----:B------:R-:W-:-:S04]  /*4f40*/  LOP3.LUT R3, R0, 0x1, RZ, 0xc0, !PT ;  /* 0x0000000100037812 */ /* 0x000fc800078ec0ff */
[----:B------:R-:W-:-:S04]  /*4f50*/  IADD3 R0, PT, PT, R18, 0x487ffff, R3 ;  /* 0x0487ffff12007810 */ /* 0x000fc80007ffe003 */
[----:B------:R-:W-:-:S04]  /*4f60*/  SHF.R.U32.HI R0, RZ, 0x14, R0 ;  /* 0x00000014ff007819 */ /* 0x000fc80000011600 */
[----:B------:R-:W-:-:S07]  /*4f70*/  LOP3.LUT R0, R0, 0xff, RZ, 0xc0, !PT ;  /* 0x000000ff00007812 */ /* 0x000fce00078ec0ff */
.L_x_5976:
[----:B------:R-:W-:-:S04]  /*4f80*/  SHF.R.U32.HI R3, RZ, 0x18, R18 ;  /* 0x00000018ff037819 */ /* 0x000fc80000011612 */
[----:B------:R-:W-:-:S04]  /*4f90*/  LOP3.LUT R0, R0, 0x80, R3, 0xf8, !PT ;  /* 0x0000008000007812 */ /* 0x000fc800078ef803 */
[----:B------:R-:W-:-:S07]  /*4fa0*/  PRMT R4, R0, 0x7610, R4 ;  /* 0x0000761000047816 */ /* 0x000fce0000000004 */
.L_x_5974:
[----:B------:R-:W-:Y:S05]  /*4fb0*/  BSYNC.RECONVERGENT B0 ;  /* 0x0000000000007941 */ /* 0x000fea0003800200 */
.L_x_5973:
[----:B------:R0:W-:Y:S01]  /*4fc0*/  STG.E.U8 desc[UR36][R8.64], R4 ;  /* 0x0000000408007986 */ /* 0x0001e2000c101124 */
[----:B------:R-:W-:Y:S01]  /*4fd0*/  IMAD.MOV.U32 R27, RZ, RZ, R23 ;  /* 0x000000ffff1b7224 */ /* 0x000fe200078e0017 */
[----:B------:R-:W-:Y:S06]  /*4fe0*/  BRA `(.L_x_5949) ;  /* 0x00000004001c7947 */ /* 0x000fec0003800000 */
.L_x_5971:
        /* <DEDUP_REMOVED lines=12> */
.L_x_5979:
[----:B------:R-:W-:-:S04]  /*50b0*/  SHF.R.U32.HI R0, RZ, 0x15, R18 ;  /* 0x00000015ff007819 */ /* 0x000fc80000011612 */
[----:B------:R-:W-:-:S04]  /*50c0*/  LOP3.LUT R3, R0, 0x1, RZ, 0xc0, !PT ;  /* 0x0000000100037812 */ /* 0x000fc800078ec0ff */
[----:B------:R-:W-:-:S04]  /*50d0*/  IADD3 R0, PT, PT, R18, 0x88fffff, R3 ;  /* 0x088fffff12007810 */ /* 0x000fc80007ffe003 */
[----:B------:R-:W-:-:S04]  /*50e0*/  SHF.R.U32.HI R0, RZ, 0x15, R0 ;  /* 0x00000015ff007819 */ /* 0x000fc80000011600 */
[----:B------:R-:W-:-:S07]  /*50f0*/  LOP3.LUT R0, R0, 0xff, RZ, 0xc0, !PT ;  /* 0x000000ff00007812 */ /* 0x000fce00078ec0ff */
.L_x_5980:
[----:B------:R-:W-:-:S04]  /*5100*/  SHF.R.U32.HI R3, RZ, 0x18, R18 ;  /* 0x00000018ff037819 */ /* 0x000fc80000011612 */
[----:B------:R-:W-:-:S04]  /*5110*/  LOP3.LUT R0, R0, 0x80, R3, 0xf8, !PT ;  /* 0x0000008000007812 */ /* 0x000fc800078ef803 */
[----:B------:R-:W-:-:S07]  /*5120*/  PRMT R4, R0, 0x7610, R4 ;  /* 0x0000761000047816 */ /* 0x000fce0000000004 */
.L_x_5978:
[----:B------:R-:W-:Y:S05]  /*5130*/  BSYNC.RECONVERGENT B0 ;  /* 0x0000000000007941 */ /* 0x000fea0003800200 */
.L_x_5977:
[----:B------:R0:W-:Y:S01]  /*5140*/  STG.E.U8 desc[UR36][R8.64], R4 ;  /* 0x0000000408007986 */ /* 0x0001e2000c101124 */
[----:B------:R-:W-:Y:S01]  /*5150*/  IMAD.MOV.U32 R27, RZ, RZ, R23 ;  /* 0x000000ffff1b7224 */ /* 0x000fe200078e0017 */
[----:B------:R-:W-:Y:S06]  /*5160*/  BRA `(.L_x_5949) ;  /* 0x0000000000bc7947 */ /* 0x000fec0003800000 */
.L_x_5970:
[----:B------:R-:W-:-:S13]  /*5170*/  ISETP.NE.AND P0, PT, R0, 0x1c, PT ;  /* 0x0000001c0000780c */ /* 0x000fda0003f05270 */
[----:B------:R-:W-:Y:S05]  /*5180*/  @!P0 BRA `(.L_x_5981) ;  /* 0x0000000000a88947 */ /* 0x000fea0003800000 */
[----:B------:R-:W-:-:S13]  /*5190*/  ISETP.NE.AND P0, PT, R0, 0x1d, PT ;  /* 0x0000001d0000780c */ /* 0x000fda0003f05270 */
[----:B------:R-:W-:Y:S05]  /*51a0*/  @!P0 BRA `(.L_x_5982) ;  /* 0x0000000000908947 */ /* 0x000fea0003800000 */
[----:B------:R-:W-:-:S13]  /*51b0*/  ISETP.NE.AND P0, PT, R0, 0x2c, PT ;  /* 0x0000002c0000780c */ /* 0x000fda0003f05270 */
[----:B------:R-:W-:Y:S05]  /*51c0*/  @!P0 BRA `(.L_x_5983) ;  /* 0x0000000000488947 */ /* 0x000fea0003800000 */
.L_x_5954:
        /* <DEDUP_REMOVED lines=16> */
.L_x_5984:
[----:B------:R-:W-:Y:S01]  /*52d0*/  IMAD.MOV.U32 R27, RZ, RZ, R23 ;  /* 0x000000ffff1b7224 */ /* 0x000fe200078e0017 */
[----:B------:R-:W-:Y:S06]  /*52e0*/  BRA `(.L_x_5949) ;  /* 0x00000000005c7947 */ /* 0x000fec0003800000 */
.L_x_5983:
        /* <DEDUP_REMOVED lines=16> */
.L_x_5982:
[----:B---3-5:R-:W0:Y:S01]  /*53f0*/  F2I.U64.TRUNC R18, R18 ;  /* 0x0000001200127311 */ /* 0x028e22000020d800 */
[----:B------:R-:W-:Y:S01]  /*5400*/  IMAD.MOV.U32 R27, RZ, RZ, R23 ;  /* 0x000000ffff1b7224 */ /* 0x000fe200078e0017 */
[----:B0-----:R0:W-:Y:S01]  /*5410*/  STG.E.64 desc[UR36][R8.64], R18 ;  /* 0x0000001208007986 */ /* 0x0011e2000c101b24 */
[----:B------:R-:W-:Y:S05]  /*5420*/  BRA `(.L_x_5949) ;  /* 0x00000000000c7947 */ /* 0x000fea0003800000 */
.L_x_5981:
[----:B---3-5:R-:W0:Y:S01]  /*5430*/  F2I.FTZ.U32.TRUNC.NTZ R3, R18 ;  /* 0x0000001200037305 */ /* 0x028e22000021f000 */
[----:B------:R-:W-:Y:S01]  /*5440*/  IMAD.MOV.U32 R27, RZ, RZ, R23 ;  /* 0x000000ffff1b7224 */ /* 0x000fe200078e0017 */
[----:B0-----:R0:W-:Y:S06]  /*5450*/  STG.E desc[UR36][R8.64], R3 ;  /* 0x0000000308007986 */ /* 0x0011ec000c101924 */
.L_x_5949:
[----:B------:R-:W-:Y:S05]  /*5460*/  BSYNC.RECONVERGENT B6 ;  /* 0x0000000000067941 */ /* 0x000fea0003800200 */
.L_x_5948:
[----:B------:R-:W-:Y:S01]  /*5470*/  ISETP.GE.AND P0, PT, R27, R26, PT ;  /* 0x0000001a1b00720c */ /* 0x000fe20003f06270 */
[----:B------:R-:W-:-:S12]  /*5480*/  BSSY.RECONVERGENT B6, `(.L_x_5985) ;  /* 0x00001cc000067945 */ /* 0x000fd80003800200 */
[----:B------:R-:W-:Y:S05]  /*5490*/  @P0 BRA `(.L_x_5986) ;  /* 0x0000001c00280947 */ /* 0x000fea0003800000 */
[----:B------:R-:W1:Y:S01]  /*54a0*/  LDCU UR4, c[0x0][0x3b8] ;  /* 0x00007700ff0477ac */ /* 0x000e620008000800 */
[----:B0-2---:R-:W0:Y:S01]  /*54b0*/  LDC.64 R8, c[0x0][0x398] ;  /* 0x0000e600ff087b82 */ /* 0x005e220000000a00 */
[----:B------:R-:W-:Y:S01]  /*54c0*/  IMAD R0, R2, 0x200, R27 ;  /* 0x0000020002007824 */ /* 0x000fe200078e021b */
[----:B----4-:R-:W-:-:S03]  /*54d0*/  PRMT R4, R17, 0x9910, RZ ;  /* 0x0000991011047816 */ /* 0x010fc600000000ff */
        /* <DEDUP_REMOVED lines=17> */
.L_x_5990:
[----:B-----5:R-:W0:Y:S02]  /*55f0*/  F2I.S64.TRUNC R22, R22 ;  /* 0x0000001600167311 */ /* 0x020e24000020d900 */
[----:B0-----:R-:W-:-:S05]  /*5600*/  IMAD.MOV.U32 R3, RZ, RZ, R22 ;  /* 0x000000ffff037224 */ /* 0x001fca00078e0016 */
[----:B------:R0:W-:Y:S01]  /*5610*/  STG.E.U8 desc[UR36][R8.64], R3 ;  /* 0x0000000308007986 */ /* 0x0001e2000c101124 */
[----:B------:R-:W-:Y:S05]  /*5620*/  BRA `(.L_x_5992) ;  /* 0x0000000c00287947 */ /* 0x000fea0003800000 */
.L_x_5989:
        /* <DEDUP_REMOVED lines=9> */
.L_x_5994:
[----:B-----5:R-:W0:Y:S02]  /*56c0*/  F2I.FTZ.TRUNC.NTZ R3, R22 ;  /* 0x0000001600037305 */ /* 0x020e24000021f100 */
[----:B0-----:R0:W-:Y:S01]  /*56d0*/  STG.E desc[UR36][R8.64], R3 ;  /* 0x0000000308007986 */ /* 0x0011e2000c101924 */
[----:B------:R-:W-:Y:S05]  /*56e0*/  BRA `(.L_x_5992) ;  /* 0x0000000800f87947 */ /* 0x000fea0003800000 */
.L_x_5993:
[----:B-----5:R-:W0:Y:S02]  /*56f0*/  F2I.FTZ.TRUNC.NTZ R3, R22 ;  /* 0x0000001600037305 */ /* 0x020e24000021f100 */
[----:B0-----:R0:W-:Y:S01]  /*5700*/  STG.E.U16 desc[UR36][R8.64], R3 ;  /* 0x0000000308007986 */ /* 0x0011e2000c101524 */
[----:B------:R-:W-:Y:S05]  /*5710*/  BRA `(.L_x_5992) ;  /* 0x0000000800ec7947 */ /* 0x000fea0003800000 */
.L_x_5988:
        /* <DEDUP_REMOVED lines=8> */
.L_x_5996:
[----:B-----5:R-:W-:-:S05]  /*57a0*/  F2FP.F16.F32.PACK_AB R22, RZ, R22 ;  /* 0x00000016ff16723e */ /* 0x020fca00000000ff */
[----:B------:R0:W-:Y:S01]  /*57b0*/  STG.E.U16 desc[UR36][R8.64], R22 ;  /* 0x0000001608007986 */ /* 0x0001e2000c101524 */
[----:B------:R-:W-:Y:S05]  /*57c0*/  BRA `(.L_x_5992) ;  /* 0x0000000800c07947 */ /* 0x000fea0003800000 */
.L_x_5995:
        /* <DEDUP_REMOVED lines=9> */
.L_x_5998:
[----:B-----5:R-:W-:-:S04]  /*5860*/  F2FP.F16.F32.PACK_AB R3, RZ, R22 ;  /* 0x00000016ff03723e */ /* 0x020fc800000000ff */
[----:B------:R-:W-:-:S05]  /*5870*/  PRMT R3, R3, 0x5410, RZ ;  /* 0x0000541003037816 */ /* 0x000fca00000000ff */
[----:B------:R0:W-:Y:S01]  /*5880*/  STG.E desc[UR36][R8.64], R3 ;  /* 0x0000000308007986 */ /* 0x0001e2000c101924 */
[----:B------:R-:W-:Y:S05]  /*5890*/  BRA `(.L_x_5992) ;  /* 0x00000008008c7947 */ /* 0x000fea0003800000 */
.L_x_5997:
[----:B-----5:R-:W-:-:S06]  /*58a0*/  FMUL.FTZ R4, R22, 1 ;  /* 0x3f80000016047820 */ /* 0x020fcc0000410000 */
[----:B------:R-:W0:Y:S02]  /*58b0*/  F2F.F64.F32 R4, R4 ;  /* 0x0000000400047310 */ /* 0x000e240000201800 */
[----:B0-----:R0:W-:Y:S01]  /*58c0*/  STG.E.64 desc[UR36][R8.64], R4 ;  /* 0x0000000408007986 */ /* 0x0011e2000c101b24 */
[----:B------:R-:W-:Y:S05]  /*58d0*/  BRA `(.L_x_5992) ;  /* 0x00000008007c7947 */ /* 0x000fea0003800000 */
.L_x_5987:
        /* <DEDUP_REMOVED lines=13> */
.L_x_6002:
        /* <DEDUP_REMOVED lines=16> */
.L_x_6005:
[----:B------:R-:W-:-:S04]  /*5ab0*/  SHF.R.U32.HI R22, RZ, 0x18, R22 ;  /* 0x00000018ff167819 */ /* 0x000fc80000011616 */
[----:B------:R-:W-:-:S04]  /*5ac0*/  LOP3.LUT R3, R3, 0x80, R22, 0xf8, !PT ;  /* 0x0000008003037812 */ /* 0x000fc800078ef816 */
[----:B------:R-:W-:-:S07]  /*5ad0*/  PRMT R4, R3, 0x7610, R4 ;  /* 0x0000761003047816 */ /* 0x000fce0000000004 */
.L_x_6004:
[----:B------:R-:W-:Y:S05]  /*5ae0*/  BSYNC.RECONVERGENT B0 ;  /* 0x0000000000007941 */ /* 0x000fea0003800200 */
.L_x_6003:
[----:B------:R0:W-:Y:S01]  /*5af0*/  STG.E.U8 desc[UR36][R8.64], R4 ;  /* 0x0000000408007986 */ /* 0x0001e2000c101124 */
[----:B------:R-:W-:Y:S05]  /*5b00*/  BRA `(.L_x_5992) ;  /* 0x0000000400f07947 */ /* 0x000fea0003800000 */
.L_x_6001:
        /* <DEDUP_REMOVED lines=16> */
.L_x_6008:
[----:B------:R-:W-:-:S04]  /*5c10*/  SHF.R.U32.HI R22, RZ, 0x18, R22 ;  /* 0x00000018ff167819 */ /* 0x000fc80000011616 */
[----:B------:R-:W-:-:S04]  /*5c20*/  LOP3.LUT R3, R3, 0x80, R22, 0xf8, !PT ;  /* 0x0000008003037812 */ /* 0x000fc800078ef816 */
[----:B------:R-:W-:-:S07]  /*5c30*/  PRMT R4, R3, 0x7610, R4 ;  /* 0x0000761003047816 */ /* 0x000fce0000000004 */
.L_x_6007:
[----:B------:R-:W-:Y:S05]  /*5c40*/  BSYNC.RECONVERGENT B0 ;  /* 0x0000000000007941 */ /* 0x000fea0003800200 */
.L_x_6006:
[----:B------:R0:W-:Y:S01]  /*5c50*/  STG.E.U8 desc[UR36][R8.64], R4 ;  /* 0x0000000408007986 */ /* 0x0001e2000c101124 */
[----:B------:R-:W-:Y:S05]  /*5c60*/  BRA `(.L_x_5992) ;  /* 0x0000000400987947 */ /* 0x000fea0003800000 */
.L_x_6000:
        /* <DEDUP_REMOVED lines=21> */
.L_x_6010:
[----:B-----5:R-:W0:Y:S02]  /*5dc0*/  F2I.U64.TRUNC R22, R22 ;  /* 0x0000001600167311 */ /* 0x020e24000020d800 */
[----:B0-----:R0:W-:Y:S01]  /*5dd0*/  STG.E.64 desc[UR36][R8.64], R22 ;  /* 0x0000001608007986 */ /* 0x0011e2000c101b24 */
[----:B------:R-:W-:Y:S05]  /*5de0*/  BRA `(.L_x_5992) ;  /* 0x0000000400387947 */ /* 0x000fea0003800000 */
.L_x_6009:
[----:B-----5:R-:W0:Y:S02]  /*5df0*/  F2I.FTZ.U32.TRUNC.NTZ R3, R22 ;  /* 0x0000001600037305 */ /* 0x020e24000021f000 */
[----:B0-----:R0:W-:Y:S01]  /*5e00*/  STG.E desc[UR36][R8.64], R3 ;  /* 0x0000000308007986 */ /* 0x0011e2000c101924 */
[----:B------:R-:W-:Y:S05]  /*5e10*/  BRA `(.L_x_5992) ;  /* 0x00000004002c7947 */ /* 0x000fea0003800000 */
.L_x_5999:
        /* <DEDUP_REMOVED lines=10> */
.L_x_6012:
[----:B-----5:R-:W-:Y:S01]  /*5ec0*/  FMUL.FTZ R4, R22, 1 ;  /* 0x3f80000016047820 */ /* 0x020fe20000410000 */
[----:B------:R-:W-:-:S05]  /*5ed0*/  CS2R R6, SRZ ;  /* 0x0000000000067805 */ /* 0x000fca000001ff00 */
[----:B------:R-:W0:Y:S02]  /*5ee0*/  F2F.F64.F32 R4, R4 ;  /* 0x0000000400047310 */ /* 0x000e240000201800 */
[----:B0-----:R0:W-:Y:S01]  /*5ef0*/  STG.E.128 desc[UR36][R8.64], R4 ;  /* 0x0000000408007986 */ /* 0x0011e2000c101d24 */
[----:B------:R-:W-:Y:S05]  /*5f00*/  BRA `(.L_x_5992) ;  /* 0x0000000000f07947 */ /* 0x000fea0003800000 */
.L_x_6011:
[----:B------:R-:W-:-:S13]  /*5f10*/  ISETP.NE.AND P0, PT, R0, 0xf, PT ;  /* 0x0000000f0000780c */ /* 0x000fda0003f05270 */
[----:B------:R-:W-:Y:S05]  /*5f20*/  @!P0 BRA `(.L_x_6013) ;  /* 0x0000000000e08947 */ /* 0x000fea0003800000 */
[----:B------:R-:W-:-:S13]  /*5f30*/  ISETP.NE.AND P0, PT, R0, 0x17, PT ;  /* 0x000000170000780c */ /* 0x000fda0003f05270 */
[----:B------:R-:W-:Y:S05]  /*5f40*/  @!P0 BRA `(.L_x_6014) ;  /* 0x00000000008c8947 */ /* 0x000fea0003800000 */
[----:B------:R-:W-:-:S13]  /*5f50*/  ISETP.NE.AND P0, PT, R0, 0x18, PT ;  /* 0x000000180000780c */ /* 0x000fda0003f05270 */
[----:B------:R-:W-:Y:S05]  /*5f60*/  @!P0 BRA `(.L_x_6015) ;  /* 0x0000000000448947 */ /* 0x000fea0003800000 */
.L_x_5991:
        /* <DEDUP_REMOVED lines=16> */
.L_x_6016:
[----:B------:R-:W-:Y:S05]  /*6070*/  BRA `(.L_x_5992) ;  /* 0x0000000000947947 */ /* 0x000fea0003800000 */
.L_x_6015:
        /* <DEDUP_REMOVED lines=12> */
.L_x_6018:
[----:B------:R-:W-:Y:S05]  /*6140*/  BSYNC.RECONVERGENT B0 ;  /* 0x0000000000007941 */ /* 0x000fea0003800200 */
.L_x_6017:
[----:B------:R-:W-:-:S05]  /*6150*/  LOP3.LUT R3, R0, 0x80, R5, 0xf8, !PT ;  /* 0x0000008000037812 */ /* 0x000fca00078ef805 */
[----:B------:R1:W-:Y:S01]  /*6160*/  STG.E.U8 desc[UR36][R8.64], R3 ;  /* 0x0000000308007986 */ /* 0x0003e2000c101124 */
[----:B------:R-:W-:Y:S05]  /*6170*/  BRA `(.L_x_5992) ;  /* 0x0000000000547947 */ /* 0x000fea0003800000 */
.L_x_6014:
        /* <DEDUP_REMOVED lines=11> */
.L_x_6020:
[----:B------:R-:W-:Y:S01]  /*6230*/  IMAD.MOV.U32 R0, RZ, RZ, 0x7f ;  /* 0x0000007fff007424 */ /* 0x000fe200078e00ff */
[----:B------:R-:W-:-:S04]  /*6240*/  ISETP.GT.U32.AND P0, PT, R4, 0x7f800000, PT ;  /* 0x7f8000000400780c */ /* 0x000fc80003f04070 */
[----:B------:R-:W-:-:S09]  /*6250*/  SEL R0, R0, 0x7c, P0 ;  /* 0x0000007c00007807 */ /* 0x000fd20000000000 */
.L_x_6021:
[----:B------:R-:W-:Y:S05]  /*6260*/  BSYNC.RECONVERGENT B0 ;  /* 0x0000000000007941 */ /* 0x000fea0003800200 */
.L_x_6019:
[----:B------:R-:W-:-:S04]  /*6270*/  SHF.R.U32.HI R3, RZ, 0x18, R22 ;  /* 0x00000018ff037819 */ /* 0x000fc80000011616 */
[----:B------:R-:W-:-:S05]  /*6280*/  LOP3.LUT R3, R0, 0x80, R3, 0xf8, !PT ;  /* 0x0000008000037812 */ /* 0x000fca00078ef803 */
[----:B------:R2:W-:Y:S01]  /*6290*/  STG.E.U8 desc[UR36][R8.64], R3 ;  /* 0x0000000308007986 */ /* 0x0005e2000c101124 */
[----:B------:R-:W-:Y:S05]  /*62a0*/  BRA `(.L_x_5992) ;  /* 0x0000000000087947 */ /* 0x000fea0003800000 */
.L_x_6013:
[----:B-----5:R-:W-:-:S05]  /*62b0*/  F2FP.BF16.F32.PACK_AB R22, RZ, R22 ;  /* 0x00000016ff16723e */ /* 0x020fca00000010ff */
[----:B------:R0:W-:Y:S02]  /*62c0*/  STG.E.U16 desc[UR36][R8.64], R22 ;  /* 0x0000001608007986 */ /* 0x0001e4000c101524 */
.L_x_5992:
[----:B------:R-:W-:-:S05]  /*62d0*/  VIADD R27, R27, 0x80 ;  /* 0x000000801b1b7836 */ /* 0x000fca0000000000 */
[----:B------:R-:W-:-:S13]  /*62e0*/  ISETP.GE.AND P0, PT, R27, R26, PT ;  /* 0x0000001a1b00720c */ /* 0x000fda0003f06270 */
[----:B------:R-:W-:Y:S05]  /*62f0*/  @P0 BRA `(.L_x_5986) ;  /* 0x0000000c00900947 */ /* 0x000fea0003800000 */
[----:B------:R-:W5:Y:S01]  /*6300*/  LDCU UR4, c[0x0][0x3b8] ;  /* 0x00007700ff0477ac */ /* 0x000f620008000800 */
[----:B012-4-:R-:W0:Y:S01]  /*6310*/  LDC.64 R8, c[0x0][0x398] ;  /* 0x0000e600ff087b82 */ /* 0x017e220000000a00 */
        /* <DEDUP_REMOVED lines=19> */
.L_x_6025:
[----:B------:R-:W0:Y:S02]  /*6450*/  F2I.S64.TRUNC R24, R24 ;  /* 0x0000001800187311 */ /* 0x000e24000020d900 */
[----:B0-----:R-:W-:-:S05]  /*6460*/  IMAD.MOV.U32 R3, RZ, RZ, R24 ;  /* 0x000000ffff037224 */ /* 0x001fca00078e0018 */
[----:B------:R0:W-:Y:S01]  /*6470*/  STG.E.U8 desc[UR36][R8.64], R3 ;  /* 0x0000000308007986 */ /* 0x0001e2000c101124 */
[----:B------:R-:W-:Y:S05]  /*6480*/  BRA `(.L_x_6027) ;  /* 0x0000000c00287947 */ /* 0x000fea0003800000 */
.L_x_6024:
        /* <DEDUP_REMOVED lines=9> */
.L_x_6029:
[----:B------:R-:W0:Y:S02]  /*6520*/  F2I.FTZ.TRUNC.NTZ R3, R24 ;  /* 0x0000001800037305 */ /* 0x000e24000021f100 */
[----:B0-----:R0:W-:Y:S01]  /*6530*/  STG.E desc[UR36][R8.64], R3 ;  /* 0x0000000308007986 */ /* 0x0011e2000c101924 */
[----:B------:R-:W-:Y:S05]  /*6540*/  BRA `(.L_x_6027) ;  /* 0x0000000800f87947 */ /* 0x000fea0003800000 */
.L_x_6028:
[----:B------:R-:W0:Y:S02]  /*6550*/  F2I.FTZ.TRUNC.NTZ R3, R24 ;  /* 0x0000001800037305 */ /* 0x000e24000021f100 */
[----:B0-----:R0:W-:Y:S01]  /*6560*/  STG.E.U16 desc[UR36][R8.64], R3 ;  /* 0x0000000308007986 */ /* 0x0011e2000c101524 */
[----:B------:R-:W-:Y:S05]  /*6570*/  BRA `(.L_x_6027) ;  /* 0x0000000800ec7947 */ /* 0x000fea0003800000 */
.L_x_6023:
        /* <DEDUP_REMOVED lines=8> */
.L_x_6031:
[----:B------:R-:W-:-:S05]  /*6600*/  F2FP.F16.F32.PACK_AB R24, RZ, R24 ;  /* 0x00000018ff18723e */ /* 0x000fca00000000ff */
[----:B------:R0:W-:Y:S01]  /*6610*/  STG.E.U16 desc[UR36][R8.64], R24 ;  /* 0x0000001808007986 */ /* 0x0001e2000c101524 */
[----:B------:R-:W-:Y:S05]  /*6620*/  BRA `(.L_x_6027) ;  /* 0x0000000800c07947 */ /* 0x000fea0003800000 */
.L_x_6030:
        /* <DEDUP_REMOVED lines=9> */
.L_x_6033:
[----:B------:R-:W-:-:S04]  /*66c0*/  F2FP.F16.F32.PACK_AB R3, RZ, R24 ;  /* 0x00000018ff03723e */ /* 0x000fc800000000ff */
[----:B------:R-:W-:-:S05]  /*66d0*/  PRMT R3, R3, 0x5410, RZ ;  /* 0x0000541003037816 */ /* 0x000fca00000000ff */
[----:B------:R0:W-:Y:S01]  /*66e0*/  STG.E desc[UR36][R8.64], R3 ;  /* 0x0000000308007986 */ /* 0x0001e2000c101924 */
[----:B------:R-:W-:Y:S05]  /*66f0*/  BRA `(.L_x_6027) ;  /* 0x00000008008c7947 */ /* 0x000fea0003800000 */
.L_x_6032:
[----:B------:R-:W-:-:S06]  /*6700*/  FMUL.FTZ R4, R24, 1 ;  /* 0x3f80000018047820 */ /* 0x000fcc0000410000 */
[----:B------:R-:W0:Y:S02]  /*6710*/  F2F.F64.F32 R4, R4 ;  /* 0x0000000400047310 */ /* 0x000e240000201800 */
[----:B0-----:R0:W-:Y:S01]  /*6720*/  STG.E.64 desc[UR36][R8.64], R4 ;  /* 0x0000000408007986 */ /* 0x0011e2000c101b24 */
[----:B------:R-:W-:Y:S05]  /*6730*/  BRA `(.L_x_6027) ;  /* 0x00000008007c7947 */ /* 0x000fea0003800000 */
.L_x_6022:
        /* <DEDUP_REMOVED lines=13> */
.L_x_6037:
        /* <DEDUP_REMOVED lines=16> */
.L_x_6040:
[----:B------:R-:W-:-:S04]  /*6910*/  SHF.R.U32.HI R24, RZ, 0x18, R24 ;  /* 0x00000018ff187819 */ /* 0x000fc80000011618 */
[----:B------:R-:W-:-:S04]  /*6920*/  LOP3.LUT R3, R3, 0x80, R24, 0xf8, !PT ;  /* 0x0000008003037812 */ /* 0x000fc800078ef818 */
[----:B------:R-:W-:-:S07]  /*6930*/  PRMT R4, R3, 0x7610, R4 ;  /* 0x0000761003047816 */ /* 0x000fce0000000004 */
.L_x_6039:
[----:B------:R-:W-:Y:S05]  /*6940*/  BSYNC.RECONVERGENT B0 ;  /* 0x0000000000007941 */ /* 0x000fea0003800200 */
.L_x_6038:
[----:B------:R0:W-:Y:S01]  /*6950*/  STG.E.U8 desc[UR36][R8.64], R4 ;  /* 0x0000000408007986 */ /* 0x0001e2000c101124 */
[----:B------:R-:W-:Y:S05]  /*6960*/  BRA `(.L_x_6027) ;  /* 0x0000000400f07947 */ /* 0x000fea0003800000 */
.L_x_6036:
        /* <DEDUP_REMOVED lines=16> */
.L_x_6043:
[----:B------:R-:W-:-:S04]  /*6a70*/  SHF.R.U32.HI R24, RZ, 0x18, R24 ;  /* 0x00000018ff187819 */ /* 0x000fc80000011618 */
[----:B------:R-:W-:-:S04]  /*6a80*/  LOP3.LUT R3, R3, 0x80, R24, 0xf8, !PT ;  /* 0x0000008003037812 */ /* 0x000fc800078ef818 */
[----:B------:R-:W-:-:S07]  /*6a90*/  PRMT R4, R3, 0x7610, R4 ;  /* 0x0000761003047816 */ /* 0x000fce0000000004 */
.L_x_6042:
[----:B------:R-:W-:Y:S05]  /*6aa0*/  BSYNC.RECONVERGENT B0 ;  /* 0x0000000000007941 */ /* 0x000fea0003800200 */
.L_x_6041:
[----:B------:R0:W-:Y:S01]  /*6ab0*/  STG.E.U8 desc[UR36][R8.64], R4 ;  /* 0x0000000408007986 */ /* 0x0001e2000c101124 */
[----:B------:R-:W-:Y:S05]  /*6ac0*/  BRA `(.L_x_6027) ;  /* 0x0000000400987947 */ /* 0x000fea0003800000 */
.L_x_6035:
        /* <DEDUP_REMOVED lines=21> */
.L_x_6045:
[----:B------:R-:W0:Y:S02]  /*6c20*/  F2I.U64.TRUNC R24, R24 ;  /* 0x0000001800187311 */ /* 0x000e24000020d800 */
[----:B0-----:R0:W-:Y:S01]  /*6c30*/  STG.E.64 desc[UR36][R8.64], R24 ;  /* 0x0000001808007986 */ /* 0x0011e2000c101b24 */
[----:B------:R-:W-:Y:S05]  /*6c40*/  BRA `(.L_x_6027) ;  /* 0x0000000400387947 */ /* 0x000fea0003800000 */
.L_x_6044:
[----:B------:R-:W0:Y:S02]  /*6c50*/  F2I.FTZ.U32.TRUNC.NTZ R3, R24 ;  /* 0x0000001800037305 */ /* 0x000e24000021f000 */
[----:B0-----:R0:W-:Y:S01]  /*6c60*/  STG.E desc[UR36][R8.64], R3 ;  /* 0x0000000308007986 */ /* 0x0011e2000c101924 */
[----:B------:R-:W-:Y:S05]  /*6c70*/  BRA `(.L_x_6027) ;  /* 0x00000004002c7947 */ /* 0x000fea0003800000 */
.L_x_6034:
        /* <DEDUP_REMOVED lines=10> */
.L_x_6047:
[----:B------:R-:W-:Y:S01]  /*6d20*/  FMUL.FTZ R4, R24, 1 ;  /* 0x3f80000018047820 */ /* 0x000fe20000410000 */
[----:B------:R-:W-:-:S05]  /*6d30*/  CS2R R6, SRZ ;  /* 0x0000000000067805 */ /* 0x000fca000001ff00 */
[----:B------:R-:W0:Y:S02]  /*6d40*/  F2F.F64.F32 R4, R4 ;  /* 0x0000000400047310 */ /* 0x000e240000201800 */
[----:B0-----:R0:W-:Y:S01]  /*6d50*/  STG.E.128 desc[UR36][R8.64], R4 ;  /* 0x0000000408007986 */ /* 0x0011e2000c101d24 */
[----:B------:R-:W-:Y:S05]  /*6d60*/  BRA `(.L_x_6027) ;  /* 0x0000000000f07947 */ /* 0x000fea0003800000 */
.L_x_6046:
[----:B------:R-:W-:-:S13]  /*6d70*/  ISETP.NE.AND P0, PT, R0, 0xf, PT ;  /* 0x0000000f0000780c */ /* 0x000fda0003f05270 */
[----:B------:R-:W-:Y:S05]  /*6d80*/  @!P0 BRA `(.L_x_6048) ;  /* 0x0000000000e08947 */ /* 0x000fea0003800000 */
[----:B------:R-:W-:-:S13]  /*6d90*/  ISETP.NE.AND P0, PT, R0, 0x17, PT ;  /* 0x000000170000780c */ /* 0x000fda0003f05270 */
[----:B------:R-:W-:Y:S05]  /*6da0*/  @!P0 BRA `(.L_x_6049) ;  /* 0x00000000008c8947 */ /* 0x000fea0003800000 */
[----:B------:R-:W-:-:S13]  /*6db0*/  ISETP.NE.AND P0, PT, R0, 0x18, PT ;  /* 0x000000180000780c */ /* 0x000fda0003f05270 */
[----:B------:R-:W-:Y:S05]  /*6dc0*/  @!P0 BRA `(.L_x_6050) ;  /* 0x0000000000448947 */ /* 0x000fea0003800000 */
.L_x_6026:
        /* <DEDUP_REMOVED lines=15> */
[----:B--23--:R-:W-:Y:S05]  /*6ec0*/  CALL.ABS.NOINC R14 ;  /* 0x000000000e007343 */ /* 0x00cfea0003c00000 */
.L_x_6051:
[----:B------:R-:W-:Y:S05]  /*6ed0*/  BRA `(.L_x_6027) ;  /* 0x0000000000947947 */ /* 0x000fea0003800000 */
.L_x_6050:
        /* <DEDUP_REMOVED lines=12> */
.L_x_6053:
[----:B------:R-:W-:Y:S05]  /*6fa0*/  BSYNC.RECONVERGENT B0 ;  /* 0x0000000000007941 */ /* 0x000fea0003800200 */
.L_x_6052:
[----:B------:R-:W-:-:S05]  /*6fb0*/  LOP3.LUT R3, R0, 0x80, R5, 0xf8, !PT ;  /* 0x0000008000037812 */ /* 0x000fca00078ef805 */
[----:B------:R4:W-:Y:S01]  /*6fc0*/  STG.E.U8 desc[UR36][R8.64], R3 ;  /* 0x0000000308007986 */ /* 0x0009e2000c101124 */
[----:B------:R-:W-:Y:S05]  /*6fd0*/  BRA `(.L_x_6027) ;  /* 0x0000000000547947 */ /* 0x000fea0003800000 */
.L_x_6049:
        /* <DEDUP_REMOVED lines=11> */
.L_x_6055:
[----:B------:R-:W-:Y:S01]  /*7090*/  IMAD.MOV.U32 R0, RZ, RZ, 0x7f ;  /* 0x0000007fff007424 */ /* 0x000fe200078e00ff */
[----:B------:R-:W-:-:S04]  /*70a0*/  ISETP.GT.U32.AND P0, PT, R4, 0x7f800000, PT ;  /* 0x7f8000000400780c */ /* 0x000fc80003f04070 */
[----:B------:R-:W-:-:S09]  /*70b0*/  SEL R0, R0, 0x7c, P0 ;  /* 0x0000007c00007807 */ /* 0x000fd20000000000 */
.L_x_6056:
[----:B------:R-:W-:Y:S05]  /*70c0*/  BSYNC.RECONVERGENT B0 ;  /* 0x0000000000007941 */ /* 0x000fea0003800200 */
.L_x_6054:
[----:B------:R-:W-:-:S04]  /*70d0*/  SHF.R.U32.HI R3, RZ, 0x18, R24 ;  /* 0x00000018ff037819 */ /* 0x000fc80000011618 */
[----:B------:R-:W-:-:S05]  /*70e0*/  LOP3.LUT R3, R0, 0x80, R3, 0xf8, !PT ;  /* 0x0000008000037812 */ /* 0x000fca00078ef803 */
[----:B------:R2:W-:Y:S01]  /*70f0*/  STG.E.U8 desc[UR36][R8.64], R3 ;  /* 0x0000000308007986 */ /* 0x0005e2000c101124 */
[----:B------:R-:W-:Y:S05]  /*7100*/  BRA `(.L_x_6027) ;  /* 0x0000000000087947 */ /* 0x000fea0003800000 */
.L_x_6048:
[----:B------:R-:W-:-:S05]  /*7110*/  F2FP.BF16.F32.PACK_AB R24, RZ, R24 ;  /* 0x00000018ff18723e */ /* 0x000fca00000010ff */
[----:B------:R0:W-:Y:S02]  /*7120*/  STG.E.U16 desc[UR36][R8.64], R24 ;  /* 0x0000001808007986 */ /* 0x0001e4000c101524 */
.L_x_6027:
[----:B------:R-:W-:-:S07]  /*7130*/  VIADD R27, R27, 0x80 ;  /* 0x000000801b1b7836 */ /* 0x000fce0000000000 */
.L_x_5986:
[----:B------:R-:W-:Y:S05]  /*7140*/  BSYNC.RECONVERGENT B6 ;  /* 0x0000000000067941 */ /* 0x000fea0003800200 */
.L_x_5985:
[----:B------:R-:W-:-:S13]  /*7150*/  ISETP.GE.AND P0, PT, R27, R26, PT ;  /* 0x0000001a1b00720c */ /* 0x000fda0003f06270 */
[----:B------:R-:W-:Y:S05]  /*7160*/  @P0 EXIT ;  /* 0x000000000000094d */ /* 0x000fea0003800000 */
[----:B0---4-:R-:W0:Y:S01]  /*7170*/  LDC.64 R4, c[0x0][0x398] ;  /* 0x0000e600ff047b82 */ /* 0x011e220000000a00 */
[----:B------:R-:W1:Y:S01]  /*7180*/  LDCU UR4, c[0x0][0x3b8] ;  /* 0x00007700ff0477ac */ /* 0x000e620008000800 */
[----:B------:R-:W-:Y:S01]  /*7190*/  PRMT R0, R17, 0x9910, RZ ;  /* 0x0000991011007816 */ /* 0x000fe200000000ff */
[----:B------:R-:W-:-:S03]  /*71a0*/  IMAD R2, R2, 0x200, R27 ;  /* 0x0000020002027824 */ /* 0x000fc600078e021b */
[----:B------:R-:W-:Y:S01]  /*71b0*/  ISETP.GT.AND P1, PT, R0, 0x9, PT ;  /* 0x000000090000780c */ /* 0x000fe20003f24270 */
[----:B-12---:R-:W-:-:S05]  /*71c0*/  IMAD R3, R2, UR4, RZ ;  /* 0x0000000402037c24 */ /* 0x006fca000f8e02ff */
        /* <DEDUP_REMOVED lines=14> */
.L_x_6060:
[----:B-----5:R-:W0:Y:S02]  /*72b0*/  F2I.S64.TRUNC R16, R16 ;  /* 0x0000001000107311 */ /* 0x020e24000020d900 */
[----:B0-----:R-:W-:-:S05]  /*72c0*/  IMAD.MOV.U32 R5, RZ, RZ, R16 ;  /* 0x000000ffff057224 */ /* 0x001fca00078e0010 */
[----:B------:R-:W-:Y:S01]  /*72d0*/  STG.E.U8 desc[UR36][R2.64], R5 ;  /* 0x0000000502007986 */ /* 0x000fe2000c101124 */
[----:B------:R-:W-:Y:S05]  /*72e0*/  EXIT ;  /* 0x000000000000794d */ /* 0x000fea0003800000 */
.L_x_6059:
        /* <DEDUP_REMOVED lines=9> */
.L_x_6063:
[----:B-----5:R-:W0:Y:S02]  /*7380*/  F2I.FTZ.TRUNC.NTZ R5, R16 ;  /* 0x0000001000057305 */ /* 0x020e24000021f100 */
[----:B0-----:R-:W-:Y:S01]  /*7390*/  STG.E desc[UR36][R2.64], R5 ;  /* 0x0000000502007986 */ /* 0x001fe2000c101924 */
[----:B------:R-:W-:Y:S05]  /*73a0*/  EXIT ;  /* 0x000000000000794d */ /* 0x000fea0003800000 */
.L_x_6062:
[----:B-----5:R-:W0:Y:S02]  /*73b0*/  F2I.FTZ.TRUNC.NTZ R5, R16 ;  /* 0x0000001000057305 */ /* 0x020e24000021f100 */
[----:B0-----:R-:W-:Y:S01]  /*73c0*/  STG.E.U16 desc[UR36][R2.64], R5 ;  /* 0x0000000502007986 */ /* 0x001fe2000c101524 */
[----:B------:R-:W-:Y:S05]  /*73d0*/  EXIT ;  /* 0x000000000000794d */ /* 0x000fea0003800000 */
.L_x_6058:
        /* <DEDUP_REMOVED lines=8> */
.L_x_6065:
[----:B-----5:R-:W-:-:S05]  /*7460*/  F2FP.F16.F32.PACK_AB R16, RZ, R16 ;  /* 0x00000010ff10723e */ /* 0x020fca00000000ff */
[----:B------:R-:W-:Y:S01]  /*7470*/  STG.E.U16 desc[UR36][R2.64], R16 ;  /* 0x0000001002007986 */ /* 0x000fe2000c101524 */
[----:B------:R-:W-:Y:S05]  /*7480*/  EXIT ;  /* 0x000000000000794d */ /* 0x000fea0003800000 */
.L_x_6064:
        /* <DEDUP_REMOVED lines=9> */
.L_x_6067:
[----:B-----5:R-:W-:-:S04]  /*7520*/  F2FP.F16.F32.PACK_AB R5, RZ, R16 ;  /* 0x00000010ff05723e */ /* 0x020fc800000000ff */
[----:B------:R-:W-:-:S05]  /*7530*/  PRMT R5, R5, 0x5410, RZ ;  /* 0x0000541005057816 */ /* 0x000fca00000000ff */
[----:B------:R-:W-:Y:S01]  /*7540*/  STG.E desc[UR36][R2.64], R5 ;  /* 0x0000000502007986 */ /* 0x000fe2000c101924 */
[----:B------:R-:W-:Y:S05]  /*7550*/  EXIT ;  /* 0x000000000000794d */ /* 0x000fea0003800000 */
.L_x_6066:
[----:B-----5:R-:W-:-:S06]  /*7560*/  FMUL.FTZ R4, R16, 1 ;  /* 0x3f80000010047820 */ /* 0x020fcc0000410000 */
[----:B------:R-:W0:Y:S02]  /*7570*/  F2F.F64.F32 R4, R4 ;  /* 0x0000000400047310 */ /* 0x000e240000201800 */
[----:B0-----:R-:W-:Y:S01]  /*7580*/  STG.E.64 desc[UR36][R2.64], R4 ;  /* 0x0000000402007986 */ /* 0x001fe2000c101b24 */
[----:B------:R-:W-:Y:S05]  /*7590*/  EXIT ;  /* 0x000000000000794d */ /* 0x000fea0003800000 */
.L_x_6057:
        /* <DEDUP_REMOVED lines=13> */
.L_x_6071:
        /* <DEDUP_REMOVED lines=16> */
.L_x_6074:
[----:B------:R-:W-:-:S04]  /*7770*/  SHF.R.U32.HI R16, RZ, 0x18, R16 ;  /* 0x00000018ff107819 */ /* 0x000fc80000011610 */
[----:B------:R-:W-:-:S04]  /*7780*/  LOP3.LUT R5, R5, 0x80, R16, 0xf8, !PT ;  /* 0x0000008005057812 */ /* 0x000fc800078ef810 */
[----:B------:R-:W-:-:S07]  /*7790*/  PRMT R0, R5, 0x7610, R0 ;  /* 0x0000761005007816 */ /* 0x000fce0000000000 */
.L_x_6073:
[----:B------:R-:W-:Y:S05]  /*77a0*/  BSYNC.RECONVERGENT B0 ;  /* 0x0000000000007941 */ /* 0x000fea0003800200 */
.L_x_6072:
[----:B------:R-:W-:Y:S01]  /*77b0*/  STG.E.U8 desc[UR36][R2.64], R0 ;  /* 0x0000000002007986 */ /* 0x000fe2000c101124 */
[----:B------:R-:W-:Y:S05]  /*77c0*/  EXIT ;  /* 0x000000000000794d */ /* 0x000fea0003800000 */
.L_x_6070:
        /* <DEDUP_REMOVED lines=16> */
.L_x_6077:
[----:B------:R-:W-:-:S04]  /*78d0*/  SHF.R.U32.HI R16, RZ, 0x18, R16 ;  /* 0x00000018ff107819 */ /* 0x000fc80000011610 */
[----:B------:R-:W-:-:S04]  /*78e0*/  LOP3.LUT R5, R5, 0x80, R16, 0xf8, !PT ;  /* 0x0000008005057812 */ /* 0x000fc800078ef810 */
[----:B------:R-:W-:-:S07]  /*78f0*/  PRMT R0, R5, 0x7610, R0 ;  /* 0x0000761005007816 */ /* 0x000fce0000000000 */
.L_x_6076:
[----:B------:R-:W-:Y:S05]  /*7900*/  BSYNC.RECONVERGENT B0 ;  /* 0x0000000000007941 */ /* 0x000fea0003800200 */
.L_x_6075:
[----:B------:R-:W-:Y:S01]  /*7910*/  STG.E.U8 desc[UR36][R2.64], R0 ;  /* 0x0000000002007986 */ /* 0x000fe2000c101124 */
[----:B------:R-:W-:Y:S05]  /*7920*/  EXIT ;  /* 0x000000000000794d */ /* 0x000fea0003800000 */
.L_x_6069:
        /* <DEDUP_REMOVED lines=21> */
.L_x_6079:
[----:B-----5:R-:W0:Y:S02]  /*7a80*/  F2I.U64.TRUNC R16, R16 ;  /* 0x0000001000107311 */ /* 0x020e24000020d800 */
[----:B0-----:R-:W-:Y:S01]  /*7a90*/  STG.E.64 desc[UR36][R2.64], R16 ;  /* 0x0000001002007986 */ /* 0x001fe2000c101b24 */
[----:B------:R-:W-:Y:S05]  /*7aa0*/  EXIT ;  /* 0x000000000000794d */ /* 0x000fea0003800000 */
.L_x_6078:
[----:B-----5:R-:W0:Y:S02]  /*7ab0*/  F2I.FTZ.U32.TRUNC.NTZ R5, R16 ;  /* 0x0000001000057305 */ /* 0x020e24000021f000 */
[----:B0-----:R-:W-:Y:S01]  /*7ac0*/  STG.E desc[UR36][R2.64], R5 ;  /* 0x0000000502007986 */ /* 0x001fe2000c101924 */
[----:B------:R-:W-:Y:S05]  /*7ad0*/  EXIT ;  /* 0x000000000000794d */ /* 0x000fea0003800000 */
.L_x_6068:
        /* <DEDUP_REMOVED lines=10> */
.L_x_6081:
[----:B-----5:R-:W-:Y:S01]  /*7b80*/  FMUL.FTZ R4, R16, 1 ;  /* 0x3f80000010047820 */ /* 0x020fe20000410000 */
[----:B------:R-:W-:-:S05]  /*7b90*/  CS2R R6, SRZ ;  /* 0x0000000000067805 */ /* 0x000fca000001ff00 */
[----:B------:R-:W0:Y:S02]  /*7ba0*/  F2F.F64.F32 R4, R4 ;  /* 0x0000000400047310 */ /* 0x000e240000201800 */
[----:B0-----:R-:W-:Y:S01]  /*7bb0*/  STG.E.128 desc[UR36][R2.64], R4 ;  /* 0x0000000402007986 */ /* 0x001fe2000c101d24 */
[----:B------:R-:W-:Y:S05]  /*7bc0*/  EXIT ;  /* 0x000000000000794d */ /* 0x000fea0003800000 */
.L_x_6080:
[----:B------:R-:W-:-:S13]  /*7bd0*/  ISETP.NE.AND P0, PT, R0, 0xf, PT ;  /* 0x0000000f0000780c */ /* 0x000fda0003f05270 */
[----:B------:R-:W-:Y:S05]  /*7be0*/  @!P0 BRA `(.L_x_6082) ;  /* 0x0000000000e08947 */ /* 0x000fea0003800000 */
[----:B------:R-:W-:-:S13]  /*7bf0*/  ISETP.NE.AND P0, PT, R0, 0x17, PT ;  /* 0x000000170000780c */ /* 0x000fda0003f05270 */
[----:B------:R-:W-:Y:S05]  /*7c00*/  @!P0 BRA `(.L_x_6083) ;  /* 0x00000000008c8947 */ /* 0x000fea0003800000 */
[----:B------:R-:W-:-:S13]  /*7c10*/  ISETP.NE.AND P0, PT, R0, 0x18, PT ;  /* 0x000000180000780c */ /* 0x000fda0003f05270 */
[----:B------:R-:W-:Y:S05]  /*7c20*/  @!P0 BRA `(.L_x_6084) ;  /* 0x0000000000448947 */ /* 0x000fea0003800000 */
.L_x_6061:
[----:B------:R-:W-:Y:S01]  /*7c30*/  MOV R0, 0x0 ;  /* 0x0000000000007802 */ /* 0x000fe20000000f00 */
[----:B------:R-:W0:Y:S01]  /*7c40*/  LDCU.64 UR4, c[0x4][0x128] ;  /* 0x01002500ff0477ac */ /* 0x000e220008000a00 */
[----:B------:R-:W-:Y:S02]  /*7c50*/  IMAD.MOV.U32 R8, RZ, RZ, 0x65 ;  /* 0x00000065ff087424 */ /* 0x000fe400078e00ff */
[----:B------:R1:W2:Y:S01]  /*7c60*/  LDC.64 R2, c[0x4][R0] ;  /* 0x0100000000027b82 */ /* 0x0002a20000000a00 */
[----:B------:R-:W4:Y:S01]  /*7c70*/  LDCU.64 UR6, c[0x4][0x130] ;  /* 0x01002600ff0677ac */ /* 0x000f220008000a00 */
[----:B------:R-:W-:Y:S02]  /*7c80*/  IMAD.MOV.U32 R12, RZ, RZ, 0x1 ;  /* 0x00000001ff0c7424 */ /* 0x000fe400078e00ff */
[----:B------:R-:W-:Y:S01]  /*7c90*/  IMAD.MOV.U32 R13, RZ, RZ, RZ ;  /* 0x000000ffff0d7224 */ /* 0x000fe200078e00ff */
[----:B------:R-:W3:Y:S01]  /*7ca0*/  LDCU.64 UR8, c[0x4][0x20] ;  /* 0x01000400ff0877ac */ /* 0x000ee20008000a00 */
[----:B0-----:R-:W-:-:S02]  /*7cb0*/  IMAD.U32 R4, RZ, RZ, UR4 ;  /* 0x00000004ff047e24 */ /* 0x001fc4000f8e00ff */
[----:B------:R-:W-:Y:S02]  /*7cc0*/  IMAD.U32 R5, RZ, RZ, UR5 ;  /* 0x00000005ff057e24 */ /* 0x000fe4000f8e00ff */
[----:B----4-:R-:W-:Y:S02]  /*7cd0*/  IMAD.U32 R6, RZ, RZ, UR6 ;  /* 0x00000006ff067e24 */ /* 0x010fe4000f8e00ff */
[----:B------:R-:W-:Y:S02]  /*7ce0*/  IMAD.U32 R7, RZ, RZ, UR7 ;  /* 0x00000007ff077e24 */ /* 0x000fe4000f8e00ff */
[----:B---3--:R-:W-:Y:S02]  /*7cf0*/  IMAD.U32 R10, RZ, RZ, UR8 ;  /* 0x00000008ff0a7e24 */ /* 0x008fe4000f8e00ff */
[----:B-1----:R-:W-:-:S07]  /*7d00*/  IMAD.U32 R11, RZ, RZ, UR9 ;  /* 0x00000009ff0b7e24 */ /* 0x002fce000f8e00ff */
[----:B------:R-:W-:-:S07]  /*7d10*/  LEPC R20, `(.L_x_6085) ;  /* 0x000000001014794e */ /* 0x000fce0000000000 */
[----:B--2--5:R-:W-:Y:S05]  /*7d20*/  CALL.ABS.NOINC R2 ;  /* 0x0000000002007343 */ /* 0x024fea0003c00000 */
.L_x_6085:
[----:B------:R-:W-:Y:S05]  /*7d30*/  EXIT ;  /* 0x000000000000794d */ /* 0x000fea0003800000 */
.L_x_6084:
        /* <DEDUP_REMOVED lines=12> */
.L_x_6087:
[----:B------:R-:W-:Y:S05]  /*7e00*/  BSYNC.RECONVERGENT B0 ;  /* 0x0000000000007941 */ /* 0x000fea0003800200 */
.L_x_6086:
[----:B------:R-:W-:-:S05]  /*7e10*/  LOP3.LUT R5, R0, 0x80, R7, 0xf8, !PT ;  /* 0x0000008000057812 */ /* 0x000fca00078ef807 */
[----:B------:R-:W-:Y:S01]  /*7e20*/  STG.E.U8 desc[UR36][R2.64], R5 ;  /* 0x0000000502007986 */ /* 0x000fe2000c101124 */
[----:B------:R-:W-:Y:S05]  /*7e30*/  EXIT ;  /* 0x000000000000794d */ /* 0x000fea0003800000 */
.L_x_6083:
        /* <DEDUP_REMOVED lines=11> */
.L_x_6089:
[----:B------:R-:W-:Y:S01]  /*7ef0*/  IMAD.MOV.U32 R0, RZ, RZ, 0x7f ;  /* 0x0000007fff007424 */ /* 0x000fe200078e00ff */
[----:B------:R-:W-:-:S04]  /*7f00*/  ISETP.GT.U32.AND P0, PT, R4, 0x7f800000, PT ;  /* 0x7f8000000400780c */ /* 0x000fc80003f04070 */
[----:B------:R-:W-:-:S09]  /*7f10*/  SEL R0, R0, 0x7c, P0 ;  /* 0x0000007c00007807 */ /* 0x000fd20000000000 */
.L_x_6090:
[----:B------:R-:W-:Y:S05]  /*7f20*/  BSYNC.RECONVERGENT B0 ;  /* 0x0000000000007941 */ /* 0x000fea0003800200 */
.L_x_6088:
[----:B------:R-:W-:-:S04]  /*7f30*/  SHF.R.U32.HI R5, RZ, 0x18, R16 ;  /* 0x00000018ff057819 */ /* 0x000fc80000011610 */
[----:B------:R-:W-:-:S05]  /*7f40*/  LOP3.LUT R5, R0, 0x80, R5, 0xf8, !PT ;  /* 0x0000008000057812 */ /* 0x000fca00078ef805 */
[----:B------:R-:W-:Y:S01]  /*7f50*/  STG.E.U8 desc[UR36][R2.64], R5 ;  /* 0x0000000502007986 */ /* 0x000fe2000c101124 */
[----:B------:R-:W-:Y:S05]  /*7f60*/  EXIT ;  /* 0x000000000000794d */ /* 0x000fea0003800000 */
.L_x_6082:
[----:B-----5:R-:W-:-:S05]  /*7f70*/  F2FP.BF16.F32.PACK_AB R16, RZ, R16 ;  /* 0x00000010ff10723e */ /* 0x020fca00000010ff */
[----:B------:R-:W-:Y:S01]  /*7f80*/  STG.E.U16 desc[UR36][R2.64], R16 ;  /* 0x0000001002007986 */ /* 0x000fe2000c101524 */
[----:B------:R-:W-:Y:S05]  /*7f90*/  EXIT ;  /* 0x000000000000794d */ /* 0x000fea0003800000 */
.L_x_6091:
        /* <DEDUP_REMOVED lines=14> */
.L_x_7598:


//--------------------- .text._ZN2at6native18elementwise_kernelILi128ELi2EZNS0_22gpu_kernel_impl_nocastIZZZNS0_65_GLOBAL__N__cd49fe81_27_ActivationSoftplusKernel_cu_9e10b42f_310015softplus_kernelERNS_18TensorIteratorBaseERKN3c106ScalarES9_ENKUlvE_clEvENKUlvE0_clEvEUlfE_EEvS5_RKT_EUliE_EEviT1_ --------------------------
	.section	.text._ZN2at6native18elementwise_kernelILi128ELi2EZNS0_22gpu_kernel_impl_nocastIZZZNS0_65_GLOBAL__N__cd49fe81_27_ActivationSoftplusKernel_cu_9e10b42f_310015softplus_kernelERNS_18TensorIteratorBaseERKN3c106ScalarES9_ENKUlvE_clEvENKUlvE0_clEvEUlfE_EEvS5_RKT_EUliE_EEviT1_,"ax",@progbits
	.align	128
        .global         _ZN2at6native18elementwise_kernelILi128ELi2EZNS0_22gpu_kernel_impl_nocastIZZZNS0_65_GLOBAL__N__cd49fe81_27_ActivationSoftplusKernel_cu_9e10b42f_310015softplus_kernelERNS_18TensorIteratorBaseERKN3c106ScalarES9_ENKUlvE_clEvENKUlvE0_clEvEUlfE_EEvS5_RKT_EUliE_EEviT1_
        .type           _ZN2at6native18elementwise_kernelILi128ELi2EZNS0_22gpu_kernel_impl_nocastIZZZNS0_65_GLOBAL__N__cd49fe81_27_ActivationSoftplusKernel_cu_9e10b42f_310015softplus_kernelERNS_18TensorIteratorBaseERKN3c106ScalarES9_ENKUlvE_clEvENKUlvE0_clEvEUlfE_EEvS5_RKT_EUliE_EEviT1_,@function
        .size           _ZN2at6native18elementwise_kernelILi128ELi2EZNS0_22gpu_kernel_impl_nocastIZZZNS0_65_GLOBAL__N__cd49fe81_27_ActivationSoftplusKernel_cu_9e10b42f_310015softplus_kernelERNS_18TensorIteratorBaseERKN3c106ScalarES9_ENKUlvE_clEvENKUlvE0_clEvEUlfE_EEvS5_RKT_EUliE_EEviT1_,(.L_x_7599 - _ZN2at6native18elementwise_kernelILi128ELi2EZNS0_22gpu_kernel_impl_nocastIZZZNS0_65_GLOBAL__N__cd49fe81_27_ActivationSoftplusKernel_cu_9e10b42f_310015softplus_kernelERNS_18TensorIteratorBaseERKN3c106ScalarES9_ENKUlvE_clEvENKUlvE0_clEvEUlfE_EEvS5_RKT_EUliE_EEviT1_)
        .other          _ZN2at6native18elementwise_kernelILi128ELi2EZNS0_22gpu_kernel_impl_nocastIZZZNS0_65_GLOBAL__N__cd49fe81_27_ActivationSoftplusKernel_cu_9e10b42f_310015softplus_kernelERNS_18TensorIteratorBaseERKN3c106ScalarES9_ENKUlvE_clEvENKUlvE0_clEvEUlfE_EEvS5_RKT_EUliE_EEviT1_,@"STO_CUDA_ENTRY STV_DEFAULT"
_ZN2at6native18elementwise_kernelILi128ELi2EZNS0_22gpu_kernel_impl_nocastIZZZNS0_65_GLOBAL__N__cd49fe81_27_ActivationSoftplusKernel_cu_9e10b42f_310015softplus_kernelERNS_18TensorIteratorBaseERKN3c106ScalarES9_ENKUlvE_clEvENKUlvE0_clEvEUlfE_EEvS5_RKT_EUliE_EEviT1_:
.text._ZN2at6native18elementwise_kernelILi128ELi2EZNS0_22gpu_kernel_impl_nocastIZZZNS0_65_GLOBAL__N__cd49fe81_27_ActivationSoftplusKernel_cu_9e10b42f_310015softplus_kernelERNS_18TensorIteratorBaseERKN3c106ScalarES9_ENKUlvE_clEvENKUlvE0_clEvEUlfE_EEvS5_RKT_EUliE_EEviT1_:
        /* <DEDUP_REMOVED lines=16> */
[----:B------:R-:W0:Y:S01]  /*0100*/  LDC.64 R4, c[0x0][0x580] ;  /* 0x00016000ff047b82 */ /* 0x000e220000000a00 */
        /* <DEDUP_REMOVED lines=35> */
.L_x_6095:
[----:B------:R0:W-:Y:S01]  /*0340*/  STG.E desc[UR6][R4.64], R7 ;  /* 0x0000000704007986 */ /* 0x0001e2000c101906 */
[----:B------:R-:W-:-:S07]  /*0350*/  IADD3 R3, PT, PT, R3, 0x80, RZ ;  /* 0x0000008003037810 */ /* 0x000fce0007ffe0ff */
.L_x_6094:
[----:B------:R-:W-:Y:S05]  /*0360*/  BSYNC.RECONVERGENT B0 ;  /* 0x0000000000007941 */ /* 0x000fea0003800200 */
.L_x_6093:
[----:B------:R-:W-:-:S13]  /*0370*/  ISETP.GE.AND P0, PT, R3, UR4, PT ;  /* 0x0000000403007c0c */ /* 0x000fda000bf06270 */
[----:B------:R-:W-:Y:S05]  /*0380*/  @P0 EXIT ;  /* 0x000000000000094d */ /* 0x000fea0003800000 */
[----:B0-----:R-:W0:Y:S01]  /*0390*/  LDC.64 R4, c[0x0][0x588] ;  /* 0x00016200ff047b82 */ /* 0x001e220000000a00 */
        /* <DEDUP_REMOVED lines=38> */
.L_x_6096:
[----:B------:R-:W-:Y:S01]  /*0600*/  STG.E desc[UR6][R2.64], R5 ;  /* 0x0000000502007986 */ /* 0x000fe2000c101906 */
[----:B------:R-:W-:Y:S05]  /*0610*/  EXIT ;  /* 0x000000000000794d */ /* 0x000fea0003800000 */
.L_x_6092:
        /* <DEDUP_REMOVED lines=305> */
.L_x_6099:
[----:B------:R-:W0:Y:S01]  /*1930*/  LDCU.64 UR8, c[0x0][0x588] ;  /* 0x0000b100ff0877ac */ /* 0x000e220008000a00 */
[----:B------:R-:W1:Y:S01]  /*1940*/  LDC.64 R6, c[0x0][0x590] ;  /* 0x00016400ff067b82 */ /* 0x000e620000000a00 */
[----:B0-----:R-:W-:-:S04]  /*1950*/  IADD3 R8, P0, PT, R4, UR8, RZ ;  /* 0x0000000804087c10 */ /* 0x001fc8000ff1e0ff */
[----:B------:R-:W-:-:S06]  /*1960*/  IADD3.X R9, PT, PT, RZ, UR9, RZ, P0, !PT ;  /* 0x00000009ff097c10 */ /* 0x000fcc00087fe4ff */
[----:B------:R-:W1:Y:S01]  /*1970*/  LDG.E R9, desc[UR6][R8.64] ;  /* 0x0000000608097981 */ /* 0x000e62000c1e1900 */
[----:B------:R-:W-:Y:S01]  /*1980*/  BSSY.RECONVERGENT B1, `(.L_x_6100) ;  /* 0x0000024000017945 */ /* 0x000fe20003800200 */
        /* <DEDUP_REMOVED lines=35> */
.L_x_6101:
[----:B------:R-:W-:Y:S05]  /*1bc0*/  BSYNC.RECONVERGENT B1 ;  /* 0x0000000000017941 */ /* 0x000fea0003800200 */
.L_x_6100:
[----:B------:R-:W0:Y:S01]  /*1bd0*/  LDCU.64 UR8, c[0x0][0x580] ;  /* 0x0000b000ff0877ac */ /* 0x000e220008000a00 */
[----:B------:R-:W-:Y:S02]  /*1be0*/  IADD3 R3, PT, PT, R3, 0x80, RZ ;  /* 0x0000008003037810 */ /* 0x000fe40007ffe0ff */
[----:B0-----:R-:W-:-:S04]  /*1bf0*/  IADD3 R4, P0, PT, R5, UR8, RZ ;  /* 0x0000000805047c10 */ /* 0x001fc8000ff1e0ff */
[----:B------:R-:W-:-:S05]  /*1c00*/  IADD3.X R5, PT, PT, RZ, UR9, RZ, P0, !PT ;  /* 0x00000009ff057c10 */ /* 0x000fca00087fe4ff */
[----:B------:R0:W-:Y:S04]  /*1c10*/  STG.E desc[UR6][R4.64], R9 ;  /* 0x0000000904007986 */ /* 0x0001e8000c101906 */
.L_x_6098:
[----:B------:R-:W-:Y:S05]  /*1c20*/  BSYNC.RECONVERGENT B0 ;  /* 0x0000000000007941 */ /* 0x000fea0003800200 */
.L_x_6097:
        /* <DEDUP_REMOVED lines=300> */
.L_x_6102:
[----:B------:R-:W0:Y:S01]  /*2ef0*/  LDCU.128 UR8, c[0x0][0x580] ;  /* 0x0000b000ff0877ac */ /* 0x000e220008000c00 */
[----:B------:R-:W1:Y:S01]  /*2f00*/  LDCU.64 UR4, c[0x0][0x590] ;  /* 0x0000b200ff0477ac */ /* 0x000e620008000a00 */
[----:B0-----:R-:W-:-:S04]  /*2f10*/  IADD3 R4, P0, PT, R2, UR10, RZ ;  /* 0x0000000a02047c10 */ /* 0x001fc8000ff1e0ff */
[----:B------:R-:W-:-:S06]  /*2f20*/  IADD3.X R5, PT, PT, RZ, UR11, RZ, P0, !PT ;  /* 0x0000000bff057c10 */ /* 0x000fcc00087fe4ff */
[----:B------:R-:W1:Y:S01]  /*2f30*/  LDG.E R5, desc[UR6][R4.64] ;  /* 0x0000000604057981 */ /* 0x000e62000c1e1900 */
[----:B------:R-:W-:Y:S01]  /*2f40*/  IADD3 R2, P1, PT, R3, UR8, RZ ;  /* 0x0000000803027c10 */ /* 0x000fe2000ff3e0ff */
[----:B------:R-:W-:Y:S03]  /*2f50*/  BSSY.RECONVERGENT B0, `(.L_x_6103) ;  /* 0x0000025000007945 */ /* 0x000fe60003800200 */
[----:B------:R-:W-:Y:S01]  /*2f60*/  IADD3.X R3, PT, PT, RZ, UR9, RZ, P1, !PT ;  /* 0x00000009ff037c10 */ /* 0x000fe20008ffe4ff */
        /* <DEDUP_REMOVED lines=15> */
[----:B------:R-:W-:Y:S01]  /*3060*/  FFMA.FTZ R6, R6, R9, -1 ;  /* 0xbf80000006067423 */ /* 0x000fe20000010009 */
[----:B------:R-:W-:-:S03]  /*3070*/  @P0 MOV R0, 0x7f800000 ;  /* 0x7f80000000000802 */ /* 0x000fc60000000f00 */
        /* <DEDUP_REMOVED lines=18> */
.L_x_6104:
[----:B------:R-:W-:Y:S05]  /*31a0*/  BSYNC.RECONVERGENT B0 ;  /* 0x0000000000007941 */ /* 0x000fea0003800200 */
.L_x_6103:
[----:B------:R-:W-:Y:S01]  /*31b0*/  STG.E desc[UR6][R2.64], R5 ;  /* 0x0000000502007986 */ /* 0x000fe2000c101906 */
[----:B------:R-:W-:Y:S05]  /*31c0*/  EXIT ;  /* 0x000000000000794d */ /* 0x000fea0003800000 */
.L_x_6105:
        /* <DEDUP_REMOVED lines=11> */
.L_x_7599:


//--------------------- .text._ZN2at6native27unrolled_elementwise_kernelIZZZNS0_65_GLOBAL__N__cd49fe81_27_ActivationSoftplusKernel_cu_9e10b42f_310015softplus_kernelERNS_18TensorIteratorBaseERKN3c106ScalarES8_ENKUlvE_clEvENKUlvE0_clEvEUlfE_St5arrayIPcLm2EELi4E23TrivialOffsetCalculatorILi1EjESG_NS0_6memory15LoadWithoutCastENSH_16StoreWithoutCastEEEviT_T0_T2_T3_T4_T5_ --------------------------
	.section	.text._ZN2at6native27unrolled_elementwise_kernelIZZZNS0_65_GLOBAL__N__cd49fe81_27_ActivationSoftplusKernel_cu_9e10b42f_310015softplus_kernelERNS_18TensorIteratorBaseERKN3c106ScalarES8_ENKUlvE_clEvENKUlvE0_clEvEUlfE_St5arrayIPcLm2EELi4E23TrivialOffsetCalculatorILi1EjESG_NS0_6memory15LoadWithoutCastENSH_16StoreWithoutCastEEEviT_T0_T2_T3_T4_T5_,"ax",@progbits
	.align	128
        .global         _ZN2at6native27unrolled_elementwise_kernelIZZZNS0_65_GLOBAL__N__cd49fe81_27_ActivationSoftplusKernel_cu_9e10b42f_310015softplus_kernelERNS_18TensorIteratorBaseERKN3c106ScalarES8_ENKUlvE_clEvENKUlvE0_clEvEUlfE_St5arrayIPcLm2EELi4E23TrivialOffsetCalculatorILi1EjESG_NS0_6memory15LoadWithoutCastENSH_16StoreWithoutCastEEEviT_T0_T2_T3_T4_T5_
        .type           _ZN2at6native27unrolled_elementwise_kernelIZZZNS0_65_GLOBAL__N__cd49fe81_27_ActivationSoftplusKernel_cu_9e10b42f_310015softplus_kernelERNS_18TensorIteratorBaseERKN3c106ScalarES8_ENKUlvE_clEvENKUlvE0_clEvEUlfE_St5arrayIPcLm2EELi4E23TrivialOffsetCalculatorILi1EjESG_NS0_6memory15LoadWithoutCastENSH_16StoreWithoutCastEEEviT_T0_T2_T3_T4_T5_,@function
        .size           _ZN2at6native27unrolled_elementwise_kernelIZZZNS0_65_GLOBAL__N__cd49fe81_27_ActivationSoftplusKernel_cu_9e10b42f_310015softplus_kernelERNS_18TensorIteratorBaseERKN3c106ScalarES8_ENKUlvE_clEvENKUlvE0_clEvEUlfE_St5arrayIPcLm2EELi4E23TrivialOffsetCalculatorILi1EjESG_NS0_6memory15LoadWithoutCastENSH_16StoreWithoutCastEEEviT_T0_T2_T3_T4_T5_,(.L_x_7600 - _ZN2at6native27unrolled_elementwise_kernelIZZZNS0_65_GLOBAL__N__cd49fe81_27_ActivationSoftplusKernel_cu_9e10b42f_310015softplus_kernelERNS_18TensorIteratorBaseERKN3c106ScalarES8_ENKUlvE_clEvENKUlvE0_clEvEUlfE_St5arrayIPcLm2EELi4E23TrivialOffsetCalculatorILi1EjESG_NS0_6memory15LoadWithoutCastENSH_16StoreWithoutCastEEEviT_T0_T2_T3_T4_T5_)
        .other          _ZN2at6native27unrolled_elementwise_kernelIZZZNS0_65_GLOBAL__N__cd49fe81_27_ActivationSoftplusKernel_cu_9e10b42f_310015softplus_kernelERNS_18TensorIteratorBaseERKN3c106ScalarES8_ENKUlvE_clEvENKUlvE0_clEvEUlfE_St5arrayIPcLm2EELi4E23TrivialOffsetCalculatorILi1EjESG_NS0_6memory15LoadWithoutCastENSH_16StoreWithoutCastEEEviT_T0_T2_T3_T4_T5_,@"STO_CUDA_ENTRY STV_DEFAULT"
_ZN2at6native27unrolled_elementwise_kernelIZZZNS0_65_GLOBAL__N__cd49fe81_27_ActivationSoftplusKernel_cu_9e10b42f_310015softplus_kernelERNS_18TensorIteratorBaseERKN3c106ScalarES8_ENKUlvE_clEvENKUlvE0_clEvEUlfE_St5arrayIPcLm2EELi4E23TrivialOffsetCalculatorILi1EjESG_NS0_6memory15LoadWithoutCastENSH_16StoreWithoutCastEEEviT_T0_T2_T3_T4_T5_:
.text._ZN2at6native27unrolled_elementwise_kernelIZZZNS0_65_GLOBAL__N__cd49fe81_27_ActivationSoftplusKernel_cu_9e10b42f_310015softplus_kernelERNS_18TensorIteratorBaseERKN3c106ScalarES8_ENKUlvE_clEvENKUlvE0_clEvEUlfE_St5arrayIPcLm2EELi4E23TrivialOffsetCalculatorILi1EjESG_NS0_6memory15LoadWithoutCastENSH_16StoreWithoutCastEEEviT_T0_T2_T3_T4_T5_:
        /* <DEDUP_REMOVED lines=16> */
[----:B0-----:R-:W-:-:S04]  /*0100*/  @!P0 IMAD.WIDE.U32 R2, R13, 0x4, R2 ;  /* 0x000000040d028825 */ /* 0x001fc800078e0002 */
[----:B------:R-:W-:-:S08]  /*0110*/  HFMA2 R13, -RZ, RZ, 0, 0 ;  /* 0x00000000ff0d7431 */ /* 0x000fd000000001ff */
[----:B------:R-:W-:Y:S01]  /*0120*/  @!P3 LEA R21, R0, R11, 0x9 ;  /* 0x0000000b0015b211 */ /* 0x000fe200078e48ff */
[----:B------:R-:W0:Y:S01]  /*0130*/  @!P3 LDC.64 R8, c[0x0][0x3a0] ;  /* 0x0000e800ff08bb82 */ /* 0x000e220000000a00 */
[----:B------:R-:W-:-:S04]  /*0140*/  @!P3 IADD3 R11, PT, PT, R11, 0x80, RZ ;  /* 0x000000800b0bb810 */ /* 0x000fc80007ffe0ff */
[----:B------:R-:W-:Y:S01]  /*0150*/  ISETP.GE.AND P2, PT, R11, R4, PT ;  /* 0x000000040b00720c */ /* 0x000fe20003f46270 */
[----:B--2---:R-:W-:-:S12]  /*0160*/  @!P1 IMAD.WIDE.U32 R14, R17, 0x4, R14 ;  /* 0x00000004110e9825 */ /* 0x004fd800078e000e */
[----:B------:R-:W2:Y:S01]  /*0170*/  @!P2 LDC.64 R6, c[0x0][0x3a0] ;  /* 0x0000e800ff06ab82 */ /* 0x000ea20000000a00 */
[----:B------:R-:W-:Y:S02]  /*0180*/  @!P2 LEA R11, R0, R11, 0x9 ;  /* 0x0000000b000ba211 */ /* 0x000fe400078e48ff */
[----:B------:R-:W-:Y:S01]  /*0190*/  IADD3 R27, PT, PT, R5, 0x80, RZ ;  /* 0x00000080051b7810 */ /* 0x000fe20007ffe0ff */
[----:B0-----:R-:W-:Y:S01]  /*01a0*/  @!P3 IMAD.WIDE.U32 R20, R21, 0x4, R8 ;  /* 0x000000041514b825 */ /* 0x001fe200078e0008 */
[----:B------:R-:W-:-:S03]  /*01b0*/  MOV R9, RZ ;  /* 0x000000ff00097202 */ /* 0x000fc60000000f00 */
[----:B--2---:R-:W-:-:S04]  /*01c0*/  @!P2 IMAD.WIDE.U32 R16, R11, 0x4, R6 ;  /* 0x000000040b10a825 */ /* 0x004fc800078e0006 */
[----:B------:R-:W-:Y:S01]  /*01d0*/  HFMA2 R11, -RZ, RZ, 0, 0 ;  /* 0x00000000ff0b7431 */ /* 0x000fe200000001ff */
[----:B------:R-:W-:Y:S01]  /*01e0*/  MOV R7, RZ ;  /* 0x000000ff00077202 */ /* 0x000fe20000000f00 */
[----:B------:R-:W-:Y:S01]  /*01f0*/  BSSY.RECONVERGENT B0, `(.L_x_6106) ;  /* 0x0000035000007945 */ /* 0x000fe20003800200 */
[C---:B------:R-:W-:Y:S01]  /*0200*/  IADD3 R23, PT, PT, R5.reuse, 0x100, RZ ;  /* 0x0000010005177810 */ /* 0x040fe20007ffe0ff */
[----:B-1----:R-:W5:Y:S01]  /*0210*/  @!P1 LDG.E R9, desc[UR4][R14.64] ;  /* 0x000000040e099981 */ /* 0x002f62000c1e1900 */
[----:B------:R-:W-:Y:S02]  /*0220*/  IADD3 R25, PT, PT, R5, 0x180, RZ ;  /* 0x0000018005197810 */ /* 0x000fe40007ffe0ff */
[-C--:B------:R-:W-:Y:S01]  /*0230*/  ISETP.GE.AND P4, PT, R27, R4.reuse, PT ;  /* 0x000000041b00720c */ /* 0x080fe20003f86270 */
[----:B------:R-:W5:Y:S04]  /*0240*/  @!P3 LDG.E R13, desc[UR4][R20.64] ;  /* 0x00000004140db981 */ /* 0x000f68000c1e1900 */
[----:B------:R0:W5:Y:S01]  /*0250*/  @!P0 LDG.E R11, desc[UR4][R2.64] ;  /* 0x00000004020b8981 */ /* 0x000162000c1e1900 */
[----:B------:R-:W-:-:S03]  /*0260*/  ISETP.GE.AND P0, PT, R5, R4, PT ;  /* 0x000000040500720c */ /* 0x000fc60003f06270 */
[----:B------:R1:W5:Y:S10]  /*0270*/  @!P2 LDG.E R7, desc[UR4][R16.64] ;  /* 0x000000041007a981 */ /* 0x000374000c1e1900 */
[----:B------:R-:W0:Y:S01]  /*0280*/  @!P0 LDC.64 R18, c[0x0][0x398] ;  /* 0x0000e600ff128b82 */ /* 0x000e220000000a00 */
[----:B------:R-:W-:-:S02]  /*0290*/  @!P0 LEA R29, R0, R5, 0x9 ;  /* 0x00000005001d8211 */ /* 0x000fc400078e48ff */
[----:B------:R-:W-:Y:S02]  /*02a0*/  @!P0 MOV R5, R27 ;  /* 0x0000001b00058202 */ /* 0x000fe40000000f00 */
[-C--:B------:R-:W-:Y:S02]  /*02b0*/  ISETP.GE.AND P1, PT, R23, R4.reuse, PT ;  /* 0x000000041700720c */ /* 0x080fe40003f26270 */
[-C--:B------:R-:W-:Y:S02]  /*02c0*/  ISETP.GE.AND P2, PT, R25, R4.reuse, PT ;  /* 0x000000041900720c */ /* 0x080fe40003f46270 */
[----:B------:R-:W-:Y:S01]  /*02d0*/  ISETP.GE.AND P3, PT, R5, R4, PT ;  /* 0x000000040500720c */ /* 0x000fe20003f66270 */
[----:B0-----:R-:W-:Y:S01]  /*02e0*/  @!P0 IMAD.WIDE.U32 R2, R29, 0x4, R18 ;  /* 0x000000041d028825 */ /* 0x001fe200078e0012 */
[----:B-1----:R-:W-:Y:S11]  /*02f0*/  @P0 BRA `(.L_x_6107) ;  /* 0x0000000000900947 */ /* 0x002ff60003800000 */
[----:B------:R-:W0:Y:S02]  /*0300*/  LDC.64 R14, c[0x0][0x388] ;  /* 0x0000e200ff0e7b82 */ /* 0x000e240000000a00 */
[----:B0----5:R-:W-:-:S05]  /*0310*/  FMUL.FTZ R6, R11, R14 ;  /* 0x0000000e0b067220 */ /* 0x021fca0000410000 */
        /* <DEDUP_REMOVED lines=34> */
.L_x_6107:
[----:B------:R-:W-:Y:S05]  /*0540*/  BSYNC.RECONVERGENT B0 ;  /* 0x0000000000007941 */ /* 0x000fea0003800200 */
.L_x_6106:
[----:B------:R-:W-:Y:S04]  /*0550*/  BSSY.RECONVERGENT B0, `(.L_x_6108) ;  /* 0x0000026000007945 */ /* 0x000fe80003800200 */
[----:B------:R-:W-:Y:S05]  /*0560*/  @P4 BRA `(.L_x_6109) ;  /* 0x0000000000904947 */ /* 0x000fea0003800000 */
        /* <DEDUP_REMOVED lines=36> */
.L_x_6109:
[----:B------:R-:W-:Y:S05]  /*07b0*/  BSYNC.RECONVERGENT B0 ;  /* 0x0000000000007941 */ /* 0x000fea0003800200 */
.L_x_6108:
        /* <DEDUP_REMOVED lines=38> */
.L_x_6111:
[----:B------:R-:W-:Y:S05]  /*0a20*/  BSYNC.RECONVERGENT B0 ;  /* 0x0000000000007941 */ /* 0x000fea0003800200 */
.L_x_6110:
        /* <DEDUP_REMOVED lines=38> */
.L_x_6113:
[----:B------:R-:W-:Y:S05]  /*0c90*/  BSYNC.RECONVERGENT B0 ;  /* 0x0000000000007941 */ /* 0x000fea0003800200 */
.L_x_6112:
        /* <DEDUP_REMOVED lines=13> */
.L_x_6115:
[----:B------:R-:W-:Y:S05]  /*0d70*/  BSYNC.RECONVERGENT B0 ;  /* 0x0000000000007941 */ /* 0x000fea0003800200 */
.L_x_6114:
[----:B------:R-:W-:-:S13]  /*0d80*/  ISETP.GE.AND P0, PT, R5, R4, PT ;  /* 0x000000040500720c */ /* 0x000fda0003f06270 */
[----:B------:R-:W-:Y:S05]  /*0d90*/  @P0 EXIT ;  /* 0x000000000000094d */ /* 0x000fea0003800000 */
[----:B01----:R-:W0:Y:S01]  /*0da0*/  LDC.64 R2, c[0x0][0x398] ;  /* 0x0000e600ff027b82 */ /* 0x003e220000000a00 */
[----:B------:R-:W-:-:S05]  /*0db0*/  LEA R5, R0, R5, 0x9 ;  /* 0x0000000500057211 */ /* 0x000fca00078e48ff */
[----:B0-----:R-:W-:-:S05]  /*0dc0*/  IMAD.WIDE.U32 R2, R5, 0x4, R2 ;  /* 0x0000000405027825 */ /* 0x001fca00078e0002 */
[----:B------:R-:W-:Y:S01]  /*0dd0*/  STG.E desc[UR4][R2.64], R7 ;  /* 0x0000000702007986 */ /* 0x000fe2000c101904 */
[----:B------:R-:W-:Y:S05]  /*0de0*/  EXIT ;  /* 0x000000000000794d */ /* 0x000fea0003800000 */
.L_x_6116:
        /* <DEDUP_REMOVED lines=9> */
.L_x_7600:


//--------------------- .text._ZN2at6native29vectorized_elementwise_kernelILi2EZZZNS0_65_GLOBAL__N__cd49fe81_27_ActivationSoftplusKernel_cu_9e10b42f_310015softplus_kernelERNS_18TensorIteratorBaseERKN3c106ScalarES8_ENKUlvE_clEvENKUlvE0_clEvEUlfE_St5arrayIPcLm2EEEEviT0_T1_ --------------------------
	.section	.text._ZN2at6native29vectorized_elementwise_kernelILi2EZZZNS0_65_GLOBAL__N__cd49fe81_27_ActivationSoftplusKernel_cu_9e10b42f_310015softplus_kernelERNS_18TensorIteratorBaseERKN3c106ScalarES8_ENKUlvE_clEvENKUlvE0_clEvEUlfE_St5arrayIPcLm2EEEEviT0_T1_,"ax",@progbits
	.align	128
        .global         _ZN2at6native29vectorized_elementwise_kernelILi2EZZZNS0_65_GLOBAL__N__cd49fe81_27_ActivationSoftplusKernel_cu_9e10b42f_310015softplus_kernelERNS_18TensorIteratorBaseERKN3c106ScalarES8_ENKUlvE_clEvENKUlvE0_clEvEUlfE_St5arrayIPcLm2EEEEviT0_T1_
        .type           _ZN2at6native29vectorized_elementwise_kernelILi2EZZZNS0_65_GLOBAL__N__cd49fe81_27_ActivationSoftplusKernel_cu_9e10b42f_310015softplus_kernelERNS_18TensorIteratorBaseERKN3c106ScalarES8_ENKUlvE_clEvENKUlvE0_clEvEUlfE_St5arrayIPcLm2EEEEviT0_T1_,@function
        .size           _ZN2at6native29vectorized_elementwise_kernelILi2EZZZNS0_65_GLOBAL__N__cd49fe81_27_ActivationSoftplusKernel_cu_9e10b42f_310015softplus_kernelERNS_18TensorIteratorBaseERKN3c106ScalarES8_ENKUlvE_clEvENKUlvE0_clEvEUlfE_St5arrayIPcLm2EEEEviT0_T1_,(.L_x_7601 - _ZN2at6native29vectorized_elementwise_kernelILi2EZZZNS0_65_GLOBAL__N__cd49fe81_27_ActivationSoftplusKernel_cu_9e10b42f_310015softplus_kernelERNS_18TensorIteratorBaseERKN3c106ScalarES8_ENKUlvE_clEvENKUlvE0_clEvEUlfE_St5arrayIPcLm2EEEEviT0_T1_)
        .other          _ZN2at6native29vectorized_elementwise_kernelILi2EZZZNS0_65_GLOBAL__N__cd49fe81_27_ActivationSoftplusKernel_cu_9e10b42f_310015softplus_kernelERNS_18TensorIteratorBaseERKN3c106ScalarES8_ENKUlvE_clEvENKUlvE0_clEvEUlfE_St5arrayIPcLm2EEEEviT0_T1_,@"STO_CUDA_ENTRY STV_DEFAULT"
_ZN2at6native29vectorized_elementwise_kernelILi2EZZZNS0_65_GLOBAL__N__cd49fe81_27_ActivationSoftplusKernel_cu_9e10b42f_310015softplus_kernelERNS_18TensorIteratorBaseERKN3c106ScalarES8_ENKUlvE_clEvENKUlvE0_clEvEUlfE_St5arrayIPcLm2EEEEviT0_T1_:
.text._ZN2at6native29vectorized_elementwise_kernelILi2EZZZNS0_65_GLOBAL__N__cd49fe81_27_ActivationSoftplusKernel_cu_9e10b42f_310015softplus_kernelERNS_18TensorIteratorBaseERKN3c106ScalarES8_ENKUlvE_clEvENKUlvE0_clEvEUlfE_St5arrayIPcLm2EEEEviT0_T1_:
        /* <DEDUP_REMOVED lines=9> */
[----:B------:R-:W-:Y:S01]  /*0090*/  HFMA2 R19, -RZ, RZ, 0, 0 ;  /* 0x00000000ff137431 */ /* 0x000fe200000001ff */
        /* <DEDUP_REMOVED lines=11> */
[----:B------:R0:W5:Y:S07]  /*0150*/  @!P6 LDG.E R19, desc[UR4][R2.64] ;  /* 0x000000040213e981 */ /* 0x00016e000c1e1900 */
[----:B------:R-:W-:Y:S01]  /*0160*/  @!P4 IADD3 R23, PT, PT, R0, R18, RZ ;  /* 0x000000120017c210 */ /* 0x000fe20007ffe0ff */
[----:B------:R-:W2:Y:S01]  /*0170*/  @!P4 LDC.64 R14, c[0x0][0x3a0] ;  /* 0x0000e800ff0ecb82 */ /* 0x000ea20000000a00 */
[----:B------:R-:W-:-:S04]  /*0180*/  @!P4 IADD3 R18, PT, PT, R18, 0x80, RZ ;  /* 0x000000801212c810 */ /* 0x000fc80007ffe0ff */
[----:B------:R-:W-:-:S13]  /*0190*/  ISETP.GE.U32.AND P3, PT, R18, R16, PT ;  /* 0x000000101200720c */ /* 0x000fda0003f66070 */
[----:B------:R-:W-:Y:S01]  /*01a0*/  @!P3 IADD3 R20, PT, PT, R0, R18, RZ ;  /* 0x000000120014b210 */ /* 0x000fe20007ffe0ff */
[----:B-1----:R-:W-:Y:S01]  /*01b0*/  @!P5 IMAD.WIDE.U32 R12, R25, 0x4, R12 ;  /* 0x00000004190cd825 */ /* 0x002fe200078e000c */
[----:B------:R-:W-:Y:S01]  /*01c0*/  @!P3 IADD3 R18, PT, PT, R18, 0x80, RZ ;  /* 0x000000801212b810 */ /* 0x000fe20007ffe0ff */
[----:B------:R-:W1:Y:S03]  /*01d0*/  @!P3 LDC.64 R10, c[0x0][0x3a0] ;  /* 0x0000e800ff0abb82 */ /* 0x000e660000000a00 */
[----:B------:R-:W-:-:S13]  /*01e0*/  ISETP.GE.U32.AND P2, PT, R18, R16, PT ;  /* 0x000000101200720c */ /* 0x000fda0003f46070 */
[----:B------:R-:W-:Y:S01]  /*01f0*/  @!P2 IADD3 R29, PT, PT, R0, R18, RZ ;  /* 0x00000012001da210 */ /* 0x000fe20007ffe0ff */
[----:B------:R-:W-:Y:S01]  /*0200*/  HFMA2 R25, -RZ, RZ, 0, 0 ;  /* 0x00000000ff197431 */ /* 0x000fe200000001ff */
[----:B------:R-:W-:Y:S01]  /*0210*/  @!P2 IADD3 R18, PT, PT, R18, 0x80, RZ ;  /* 0x000000801212a810 */ /* 0x000fe20007ffe0ff */
[----:B--2---:R-:W-:Y:S01]  /*0220*/  @!P4 IMAD.WIDE.U32 R14, R23, 0x4, R14 ;  /* 0x00000004170ec825 */ /* 0x004fe200078e000e */
[----:B0-----:R-:W0:Y:S02]  /*0230*/  @!P2 LDC.64 R2, c[0x0][0x3a0] ;  /* 0x0000e800ff02ab82 */ /* 0x001e240000000a00 */
[----:B------:R-:W-:Y:S02]  /*0240*/  ISETP.GE.U32.AND P1, PT, R18, R16, PT ;  /* 0x000000101200720c */ /* 0x000fe40003f26070 */
[----:B------:R2:W5:Y:S11]  /*0250*/  @!P4 LDG.E R25, desc[UR4][R14.64] ;  /* 0x000000040e19c981 */ /* 0x000576000c1e1900 */
[----:B------:R-:W-:Y:S01]  /*0260*/  @!P1 IADD3 R27, PT, PT, R0, R18, RZ ;  /* 0x00000012001b9210 */ /* 0x000fe20007ffe0ff */
[----:B-1----:R-:W-:Y:S01]  /*0270*/  @!P3 IMAD.WIDE.U32 R10, R20, 0x4, R10 ;  /* 0x00000004140ab825 */ /* 0x002fe200078e000a */
[----:B------:R-:W-:Y:S01]  /*0280*/  @!P1 IADD3 R18, PT, PT, R18, 0x80, RZ ;  /* 0x0000008012129810 */ /* 0x000fe20007ffe0ff */
[----:B------:R-:W1:Y:S03]  /*0290*/  @!P1 LDC.64 R4, c[0x0][0x3a0] ;  /* 0x0000e800ff049b82 */ /* 0x000e660000000a00 */
[----:B------:R-:W-:-:S13]  /*02a0*/  ISETP.GE.U32.AND P0, PT, R18, R16, PT ;  /* 0x000000101200720c */ /* 0x000fda0003f06070 */
[----:B------:R-:W-:Y:S01]  /*02b0*/  @!P0 IADD3 R21, PT, PT, R0, R18, RZ ;  /* 0x0000001200158210 */ /* 0x000fe20007ffe0ff */
[----:B------:R-:W3:Y:S01]  /*02c0*/  @!P0 LDC.64 R6, c[0x0][0x3a0] ;  /* 0x0000e800ff068b82 */ /* 0x000ee20000000a00 */
[----:B------:R-:W-:-:S04]  /*02d0*/  @!P0 IADD3 R18, PT, PT, R18, 0x80, RZ ;  /* 0x0000008012128810 */ /* 0x000fc80007ffe0ff */
[----:B------:R-:W-:-:S13]  /*02e0*/  ISETP.GE.U32.AND P6, PT, R18, R16, PT ;  /* 0x000000101200720c */ /* 0x000fda0003fc6070 */
[----:B------:R-:W4:Y:S01]  /*02f0*/  @!P6 LDC.64 R8, c[0x0][0x3a0] ;  /* 0x0000e800ff08eb82 */ /* 0x000f220000000a00 */
[----:B------:R-:W-:Y:S01]  /*0300*/  @!P6 IADD3 R18, PT, PT, R0, R18, RZ ;  /* 0x000000120012e210 */ /* 0x000fe20007ffe0ff */
[----:B---3--:R-:W-:-:S04]  /*0310*/  @!P0 IMAD.WIDE.U32 R6, R21, 0x4, R6 ;  /* 0x0000000415068825 */ /* 0x008fc800078e0006 */
[----:B------:R-:W-:Y:S01]  /*0320*/  HFMA2 R21, -RZ, RZ, 0, 0 ;  /* 0x00000000ff157431 */ /* 0x000fe200000001ff */
[----:B--2---:R-:W-:-:S05]  /*0330*/  MOV R15, RZ ;  /* 0x000000ff000f7202 */ /* 0x004fca0000000f00 */
[----:B------:R-:W5:Y:S01]  /*0340*/  @!P0 LDG.E R21, desc[UR4][R6.64] ;  /* 0x0000000406158981 */ /* 0x000f62000c1e1900 */
[----:B----4-:R-:W-:-:S05]  /*0350*/  @!P6 IMAD.WIDE.U32 R8, R18, 0x4, R8 ;  /* 0x000000041208e825 */ /* 0x010fca00078e0008 */
[----:B------:R-:W5:Y:S01]  /*0360*/  @!P6 LDG.E R15, desc[UR4][R8.64] ;  /* 0x00000004080fe981 */ /* 0x000f62000c1e1900 */
[----:B------:R-:W-:-:S06]  /*0370*/  MOV R18, RZ ;  /* 0x000000ff00127202 */ /* 0x000fcc0000000f00 */
[----:B------:R-:W5:Y:S01]  /*0380*/  @!P3 LDG.E R18, desc[UR4][R10.64] ;  /* 0x000000040a12b981 */ /* 0x000f62000c1e1900 */
[----:B------:R-:W-:Y:S02]  /*0390*/  ISETP.GE.U32.AND P3, PT, R17, R16, PT ;  /* 0x000000101100720c */ /* 0x000fe40003f66070 */
[----:B------:R-:W-:-:S06]  /*03a0*/  MOV R23, RZ ;  /* 0x000000ff00177202 */ /* 0x000fcc0000000f00 */
[----:B------:R2:W5:Y:S01]  /*03b0*/  @!P5 LDG.E R23, desc[UR4][R12.64] ;  /* 0x000000040c17d981 */ /* 0x000562000c1e1900 */
[----:B0-----:R-:W-:-:S04]  /*03c0*/  @!P2 IMAD.WIDE.U32 R2, R29, 0x4, R2 ;  /* 0x000000041d02a825 */ /* 0x001fc800078e0002 */
[----:B--2---:R-:W0:Y:S01]  /*03d0*/  @!P3 LDC.64 R12, c[0x0][0x398] ;  /* 0x0000e600ff0cbb82 */ /* 0x004e220000000a00 */
[----:B------:R-:W-:Y:S02]  /*03e0*/  HFMA2 R29, -RZ, RZ, 0, 0 ;  /* 0x00000000ff1d7431 */ /* 0x000fe400000001ff */
[----:B-1----:R-:W-:Y:S01]  /*03f0*/  @!P1 IMAD.WIDE.U32 R4, R27, 0x4, R4 ;  /* 0x000000041b049825 */ /* 0x002fe200078e0004 */
[----:B------:R-:W-:Y:S01]  /*0400*/  MOV R27, RZ ;  /* 0x000000ff001b7202 */ /* 0x000fe20000000f00 */
[----:B------:R-:W-:Y:S01]  /*0410*/  BSSY.RECONVERGENT B0, `(.L_x_6118) ;  /* 0x0000031000007945 */ /* 0x000fe20003800200 */
[C---:B------:R-:W-:Y:S02]  /*0420*/  IADD3 R20, PT, PT, R17.reuse, 0x100, RZ ;  /* 0x0000010011147810 */ /* 0x040fe40007ffe0ff */
[C---:B------:R-:W-:Y:S02]  /*0430*/  IADD3 R22, PT, PT, R17.reuse, 0x180, RZ ;  /* 0x0000018011167810 */ /* 0x040fe40007ffe0ff */
[C---:B------:R-:W-:Y:S01]  /*0440*/  IADD3 R24, PT, PT, R17.reuse, 0x200, RZ ;  /* 0x0000020011187810 */ /* 0x040fe20007ffe0ff */
[----:B------:R1:W5:Y:S01]  /*0450*/  @!P1 LDG.E R27, desc[UR4][R4.64] ;  /* 0x00000004041b9981 */ /* 0x000362000c1e1900 */
[----:B------:R-:W-:-:S02]  /*0460*/  IADD3 R14, PT, PT, R17, 0x80, RZ ;  /* 0x00000080110e7810 */ /* 0x000fc40007ffe0ff */
[-C--:B------:R-:W-:Y:S01]  /*0470*/  ISETP.GE.U32.AND P4, PT, R20, R16.reuse, PT ;  /* 0x000000101400720c */ /* 0x080fe20003f86070 */
[----:B------:R2:W5:Y:S01]  /*0480*/  @!P2 LDG.E R29, desc[UR4][R2.64] ;  /* 0x00000004021da981 */ /* 0x000562000c1e1900 */
[-C--:B------:R-:W-:Y:S02]  /*0490*/  ISETP.GE.U32.AND P2, PT, R22, R16.reuse, PT ;  /* 0x000000101600720c */ /* 0x080fe40003f46070 */
[-C--:B------:R-:W-:Y:S02]  /*04a0*/  ISETP.GE.U32.AND P1, PT, R24, R16.reuse, PT ;  /* 0x000000101800720c */ /* 0x080fe40003f26070 */
[----:B------:R-:W-:Y:S02]  /*04b0*/  ISETP.GE.U32.AND P5, PT, R14, R16, PT ;  /* 0x000000100e00720c */ /* 0x000fe40003fa6070 */
[----:B-1----:R-:W-:Y:S01]  /*04c0*/  IADD3 R5, PT, PT, R17, 0x280, RZ ;  /* 0x0000028011057810 */ /* 0x002fe20007ffe0ff */
[----:B------:R-:W-:Y:S10]  /*04d0*/  @P3 BRA `(.L_x_6119) ;  /* 0x0000000000903947 */ /* 0x000ff40003800000 */
[----:B--2---:R-:W1:Y:S02]  /*04e0*/  LDC.64 R2, c[0x0][0x388] ;  /* 0x0000e200ff027b82 */ /* 0x004e640000000a00 */
[----:B-1---5:R-:W-:-:S05]  /*04f0*/  FMUL.FTZ R4, R19, R2 ;  /* 0x0000000213047220 */ /* 0x022fca0000410000 */
[----:B------:R-:W-:-:S13]  /*0500*/  FSETP.GT.FTZ.AND P0, PT, R4, R3, PT ;  /* 0x000000030400720b */ /* 0x000fda0003f14000 */
[----:B------:R-:W-:Y:S05]  /*0510*/  @P0 BRA `(.L_x_6119) ;  /* 0x0000000000800947 */ /* 0x000fea0003800000 */
[----:B------:R-:W-:Y:S01]  /*0520*/  FMUL.FTZ R3, R4, 1.4426950216293334961 ;  /* 0x3fb8aa3b04037820 */ /* 0x000fe20000410000 */
[----:B------:R-:W-:Y:S01]  /*0530*/  HFMA2 R8, -RZ, RZ, 1.625, 0 ;  /* 0x3e800000ff087431 */ /* 0x000fe200000001ff */
[----:B------:R-:W-:Y:S01]  /*0540*/  MOV R9, 0x3d39bf78 ;  /* 0x3d39bf7800097802 */ /* 0x000fe20000000f00 */
[----:B------:R-:W-:Y:S08]  /*0550*/  MUFU.RCP R19, R2 ;  /* 0x0000000200137308 */ /* 0x000ff00000001000 */
[----:B------:R-:W1:Y:S02]  /*0560*/  MUFU.EX2 R3, R3 ;  /* 0x0000000300037308 */ /* 0x000e640000000800 */
[C---:B-1----:R-:W-:Y:S01]  /*0570*/  FADD.FTZ.RZ R4, R3.reuse, 1 ;  /* 0x3f80000003047421 */ /* 0x042fe2000001c000 */
        /* <DEDUP_REMOVED lines=26> */
.L_x_6119:
[----:B------:R-:W-:Y:S05]  /*0720*/  BSYNC.RECONVERGENT B0 ;  /* 0x0000000000007941 */ /* 0x000fea0003800200 */
.L_x_6118:
[----:B------:R-:W-:Y:S01]  /*0730*/  BSSY.RECONVERGENT B0, `(.L_x_6120) ;  /* 0x0000028000007945 */ /* 0x000fe20003800200 */
[----:B------:R-:W-:Y:S02]  /*0740*/  ISETP.GE.U32.AND P0, PT, R5, R16, PT ;  /* 0x000000100500720c */ /* 0x000fe40003f06070 */
[----:B------:R-:W-:Y:S01]  /*0750*/  IADD3 R5, PT, PT, R17, 0x300, RZ ;  /* 0x0000030011057810 */ /* 0x000fe20007ffe0ff */
        /* <DEDUP_REMOVED lines=37> */
.L_x_6121:
[----:B------:R-:W-:Y:S05]  /*09b0*/  BSYNC.RECONVERGENT B0 ;  /* 0x0000000000007941 */ /* 0x000fea0003800200 */
.L_x_6120:
        /* <DEDUP_REMOVED lines=40> */
.L_x_6123:
[----:B------:R-:W-:Y:S05]  /*0c40*/  BSYNC.RECONVERGENT B0 ;  /* 0x0000000000007941 */ /* 0x000fea0003800200 */
.L_x_6122:
[----:B--2---:R-:W-:Y:S01]  /*0c50*/  @!P3 IADD3 R3, PT, PT, R0, R17, RZ ;  /* 0x000000110003b210 */ /* 0x004fe20007ffe0ff */
[----:B------:R-:W-:Y:S01]  /*0c60*/  BSSY.RECONVERGENT B0, `(.L_x_6124) ;  /* 0x0000028000007945 */ /* 0x000fe20003800200 */
[----:B------:R-:W-:-:S03]  /*0c70*/  ISETP.GE.U32.AND P4, PT, R5, R16, PT ;  /* 0x000000100500720c */ /* 0x000fc60003f86070 */
[----:B0-----:R-:W-:Y:S01]  /*0c80*/  @!P3 IMAD.WIDE.U32 R12, R3, 0x4, R12 ;  /* 0x00000004030cb825 */ /* 0x001fe200078e000c */
[----:B------:R-:W-:Y:S09]  /*0c90*/  @P2 BRA `(.L_x_6125) ;  /* 0x0000000000902947 */ /* 0x000ff20003800000 */
[----:B------:R-:W0:Y:S02]  /*0ca0*/  LDC.64 R2, c[0x0][0x388] ;  /* 0x0000e200ff027b82 */ /* 0x000e240000000a00 */
[----:B0----5:R-:W-:-:S05]  /*0cb0*/  FMUL.FTZ R4, R18, R2 ;  /* 0x0000000212047220 */ /* 0x021fca0000410000 */
[----:B------:R-:W-:-:S13]  /*0cc0*/  FSETP.GT.FTZ.AND P2, PT, R4, R3, PT ;  /* 0x000000030400720b */ /* 0x000fda0003f54000 */
        /* <DEDUP_REMOVED lines=14> */
[----:B------:R-:W0:Y:S02]  /*0db0*/  MUFU.RCP R7, R2 ;  /* 0x0000000200077308 */ /* 0x000e240000001000 */
        /* <DEDUP_REMOVED lines=18> */
.L_x_6125:
[----:B------:R-:W-:Y:S05]  /*0ee0*/  BSYNC.RECONVERGENT B0 ;  /* 0x0000000000007941 */ /* 0x000fea0003800200 */
.L_x_6124:
        /* <DEDUP_REMOVED lines=38> */
.L_x_6127:
[----:B------:R-:W-:Y:S05]  /*1150*/  BSYNC.RECONVERGENT B0 ;  /* 0x0000000000007941 */ /* 0x000fea0003800200 */
.L_x_6126:
        /* <DEDUP_REMOVED lines=38> */
.L_x_6129:
[----:B------:R-:W-:Y:S05]  /*13c0*/  BSYNC.RECONVERGENT B0 ;  /* 0x0000000000007941 */ /* 0x000fea0003800200 */
.L_x_6128:
        /* <DEDUP_REMOVED lines=38> */
.L_x_6131:
[----:B------:R-:W-:Y:S05]  /*1630*/  BSYNC.RECONVERGENT B0 ;  /* 0x0000000000007941 */ /* 0x000fea0003800200 */
.L_x_6130:
        /* <DEDUP_REMOVED lines=38> */
.L_x_6133:
[----:B------:R-:W-:Y:S05]  /*18a0*/  BSYNC.RECONVERGENT B0 ;  /* 0x0000000000007941 */ /* 0x000fea0003800200 */
.L_x_6132:
[----:B-----5:R0:W-:Y:S01]  /*18b0*/  @!P3 STG.E desc[UR4][R12.64], R19 ;  /* 0x000000130c00b986 */ /* 0x0201e2000c101904 */
[----:B------:R-:W-:Y:S01]  /*18c0*/  @!P3 MOV R17, R14 ;  /* 0x0000000e0011b202 */ /* 0x000fe20000000f00 */
        /* <DEDUP_REMOVED lines=16> */
.L_x_6136:
[----:B------:R-:W-:-:S13]  /*19d0*/  ISETP.GE.U32.AND P0, PT, R17, R16, PT ;  /* 0x000000101100720c */ /* 0x000fda0003f06070 */
[----:B------:R-:W-:Y:S05]  /*19e0*/  @P0 BRA `(.L_x_6138) ;  /* 0x0000000000300947 */ /* 0x000fea0003800000 */
[----:B0-----:R-:W0:Y:S01]  /*19f0*/  LDC.64 R2, c[0x0][0x398] ;  /* 0x0000e600ff027b82 */ /* 0x001e220000000a00 */
[----:B------:R-:W-:Y:S02]  /*1a00*/  IADD3 R5, PT, PT, R0, R17, RZ ;  /* 0x0000001100057210 */ /* 0x000fe40007ffe0ff */
[----:B------:R-:W-:-:S03]  /*1a10*/  IADD3 R17, PT, PT, R17, 0x80, RZ ;  /* 0x0000008011117810 */ /* 0x000fc60007ffe0ff */
[----:B0-----:R-:W-:-:S05]  /*1a20*/  IMAD.WIDE.U32 R2, R5, 0x4, R2 ;  /* 0x0000000405027825 */ /* 0x001fca00078e0002 */
[----:B------:R1:W-:Y:S02]  /*1a30*/  STG.E desc[UR4][R2.64], R18 ;  /* 0x0000001202007986 */ /* 0x0003e4000c101904 */
.L_x_6137:
[----:B------:R-:W-:-:S13]  /*1a40*/  ISETP.GE.U32.AND P0, PT, R17, R16, PT ;  /* 0x000000101100720c */ /* 0x000fda0003f06070 */
[----:B------:R-:W-:Y:S05]  /*1a50*/  @P0 BRA `(.L_x_6139) ;  /* 0x0000000000340947 */ /* 0x000fea0003800000 */
[----:B01----:R-:W0:Y:S01]  /*1a60*/  LDC.64 R2, c[0x0][0x398] ;  /* 0x0000e600ff027b82 */ /* 0x003e220000000a00 */
[----:B------:R-:W-:Y:S02]  /*1a70*/  IADD3 R5, PT, PT, R0, R17, RZ ;  /* 0x0000001100057210 */ /* 0x000fe40007ffe0ff */
[----:B------:R-:W-:-:S03]  /*1a80*/  IADD3 R17, PT, PT, R17, 0x80, RZ ;  /* 0x0000008011117810 */ /* 0x000fc60007ffe0ff */
[----:B0-----:R-:W-:-:S05]  /*1a90*/  IMAD.WIDE.U32 R2, R5, 0x4, R2 ;  /* 0x0000000405027825 */ /* 0x001fca00078e0002 */
[----:B------:R1:W-:Y:S02]  /*1aa0*/  STG.E desc[UR4][R2.64], R29 ;  /* 0x0000001d02007986 */ /* 0x0003e4000c101904 */
.L_x_6138:
        /* <DEDUP_REMOVED lines=8> */
.L_x_6139:
[----:B------:R-:W-:Y:S05]  /*1b30*/  BSYNC.RELIABLE B1 ;  /* 0x0000000000017941 */ /* 0x000fea0003800100 */
.L_x_6135:
[----:B------:R-:W-:-:S13]  /*1b40*/  ISETP.GE.U32.AND P0, PT, R17, R16, PT ;  /* 0x000000101100720c */ /* 0x000fda0003f06070 */
[----:B012---:R-:W0:Y:S01]  /*1b50*/  @!P0 LDC.64 R2, c[0x0][0x398] ;  /* 0x0000e600ff028b82 */ /* 0x007e220000000a00 */
[----:B------:R-:W-:Y:S02]  /*1b60*/  @!P0 IADD3 R5, PT, PT, R0, R17, RZ ;  /* 0x0000001100058210 */ /* 0x000fe40007ffe0ff */
[----:B------:R-:W-:-:S03]  /*1b70*/  @!P0 IADD3 R17, PT, PT, R17, 0x80, RZ ;  /* 0x0000008011118810 */ /* 0x000fc60007ffe0ff */
[----:B0-----:R-:W-:-:S05]  /*1b80*/  @!P0 IMAD.WIDE.U32 R2, R5, 0x4, R2 ;  /* 0x0000000405028825 */ /* 0x001fca00078e0002 */
[----:B------:R2:W-:Y:S02]  /*1b90*/  @!P0 STG.E desc[UR4][R2.64], R21 ;  /* 0x0000001502008986 */ /* 0x0005e4000c101904 */
.L_x_6140:
[----:B------:R-:W-:Y:S05]  /*1ba0*/  BSYNC.RECONVERGENT B0 ;  /* 0x0000000000007941 */ /* 0x000fea0003800200 */
.L_x_6134:
        /* <DEDUP_REMOVED lines=8> */
.L_x_6117:
[----:B------:R-:W0:Y:S01]  /*1c30*/  S2R R13, SR_TID.X ;  /* 0x00000000000d7919 */ /* 0x000e220000002100 */
[----:B------:R-:W1:Y:S01]  /*1c40*/  LDC.64 R2, c[0x0][0x3a0] ;  /* 0x0000e800ff027b82 */ /* 0x000e620000000a00 */
[----:B------:R-:W2:Y:S07]  /*1c50*/  LDCU.64 UR6, c[0x0][0x388] ;  /* 0x00007100ff0677ac */ /* 0x000eae0008000a00 */
[----:B------:R-:W3:Y:S01]  /*1c60*/  LDC.64 R10, c[0x0][0x398] ;  /* 0x0000e600ff0a7b82 */ /* 0x000ee20000000a00 */
[----:B-1----:R-:W-:-:S04]  /*1c70*/  IMAD.WIDE.U32 R2, R0, 0x4, R2 ;  /* 0x0000000400027825 */ /* 0x002fc800078e0002 */
[----:B0-----:R-:W-:-:S05]  /*1c80*/  IMAD.WIDE.U32 R14, R13, 0x8, R2 ;  /* 0x000000080d0e7825 */ /* 0x001fca00078e0002 */
[----:B------:R-:W2:Y:S04]  /*1c90*/  LDG.E.64 R8, desc[UR4][R14.64] ;  /* 0x000000040e087981 */ /* 0x000ea8000c1e1b00 */
[----:B------:R-:W4:Y:S04]  /*1ca0*/  LDG.E.64 R6, desc[UR4][R14.64+0x400] ;  /* 0x000400040e067981 */ /* 0x000f28000c1e1b00 */
[----:B------:R0:W5:Y:S04]  /*1cb0*/  LDG.E.64 R4, desc[UR4][R14.64+0x800] ;  /* 0x000800040e047981 */ /* 0x000168000c1e1b00 */
[----:B------:R0:W5:Y:S01]  /*1cc0*/  LDG.E.64 R2, desc[UR4][R14.64+0xc00] ;  /* 0x000c00040e027981 */ /* 0x000162000c1e1b00 */
[----:B------:R-:W-:Y:S01]  /*1cd0*/  BSSY.RECONVERGENT B0, `(.L_x_6141) ;  /* 0x0000028000007945 */ /* 0x000fe20003800200 */
[----:B---3--:R-:W-:-:S04]  /*1ce0*/  IMAD.WIDE.U32 R10, R0, 0x4, R10 ;  /* 0x00000004000a7825 */ /* 0x008fc800078e000a */
[----:B--2---:R-:W-:Y:S01]  /*1cf0*/  FMUL.FTZ R16, R8, UR6 ;  /* 0x0000000608107c20 */ /* 0x004fe20008410000 */
[----:B------:R-:W-:Y:S01]  /*1d00*/  FMUL.FTZ R12, R9, UR6 ;  /* 0x00000006090c7c20 */ /* 0x000fe20008410000 */
[----:B----4-:R-:W-:-:S03]  /*1d10*/  FMUL.FTZ R0, R6, UR6 ;  /* 0x0000000606007c20 */ /* 0x010fc60008410000 */
[----:B------:R-:W-:Y:S02]  /*1d20*/  FSETP.GT.FTZ.AND P0, PT, R16, UR7, PT ;  /* 0x0000000710007c0b */ /* 0x000fe4000bf14000 */
[----:B------:R-:W-:-:S11]  /*1d30*/  FSETP.GT.FTZ.AND P1, PT, R12, UR7, PT ;  /* 0x000000070c007c0b */ /* 0x000fd6000bf34000 */
        /* <DEDUP_REMOVED lines=33> */
.L_x_6142:
[----:B------:R-:W-:Y:S05]  /*1f50*/  BSYNC.RECONVERGENT B0 ;  /* 0x0000000000007941 */ /* 0x000fea0003800200 */
.L_x_6141:
        /* <DEDUP_REMOVED lines=34> */
.L_x_6144:
[----:B------:R-:W-:Y:S05]  /*2180*/  BSYNC.RECONVERGENT B0 ;  /* 0x0000000000007941 */ /* 0x000fea0003800200 */
.L_x_6143:
[----:B------:R-:W-:Y:S01]  /*2190*/  FSETP.GT.FTZ.AND P5, PT, R0, UR7, PT ;  /* 0x0000000700007c0b */ /* 0x000fe2000bfb4000 */
[----:B------:R-:W-:Y:S01]  /*21a0*/  FMUL.FTZ R17, R7, UR6 ;  /* 0x0000000607117c20 */ /* 0x000fe20008410000 */
[----:B-----5:R-:W-:Y:S01]  /*21b0*/  FMUL.FTZ R16, R4, UR6 ;  /* 0x0000000604107c20 */ /* 0x020fe20008410000 */
[----:B------:R-:W-:Y:S01]  /*21c0*/  FMUL.FTZ R15, R5, UR6 ;  /* 0x00000006050f7c20 */ /* 0x000fe20008410000 */
        /* <DEDUP_REMOVED lines=42> */
.L_x_6146:
[----:B------:R-:W-:Y:S05]  /*2470*/  BSYNC.RECONVERGENT B0 ;  /* 0x0000000000007941 */ /* 0x000fea0003800200 */
.L_x_6145:
        /* <DEDUP_REMOVED lines=34> */
.L_x_6148:
[----:B------:R-:W-:Y:S05]  /*26a0*/  BSYNC.RECONVERGENT B0 ;  /* 0x0000000000007941 */ /* 0x000fea0003800200 */
.L_x_6147:
        /* <DEDUP_REMOVED lines=34> */
.L_x_6150:
[----:B------:R-:W-:Y:S05]  /*28d0*/  BSYNC.RECONVERGENT B0 ;  /* 0x0000000000007941 */ /* 0x000fea0003800200 */
.L_x_6149:
        /* <DEDUP_REMOVED lines=34> */
.L_x_6152:
[----:B------:R-:W-:Y:S05]  /*2b00*/  BSYNC.RECONVERGENT B0 ;  /* 0x0000000000007941 */ /* 0x000fea0003800200 */
.L_x_6151:
        /* <DEDUP_REMOVED lines=34> */
.L_x_6154:
[----:B------:R-:W-:Y:S05]  /*2d30*/  BSYNC.RECONVERGENT B0 ;  /* 0x0000000000007941 */ /* 0x000fea0003800200 */
.L_x_6153:
        /* <DEDUP_REMOVED lines=34> */
.L_x_6156:
[----:B------:R-:W-:Y:S05]  /*2f60*/  BSYNC.RECONVERGENT B0 ;  /* 0x0000000000007941 */ /* 0x000fea0003800200 */
.L_x_6155:
[----:B------:R-:W-:Y:S04]  /*2f70*/  STG.E.64 desc[UR4][R10.64], R8 ;  /* 0x000000080a007986 */ /* 0x000fe8000c101b04 */
[----:B------:R-:W-:Y:S04]  /*2f80*/  STG.E.64 desc[UR4][R10.64+0x400], R6 ;  /* 0x000400060a007986 */ /* 0x000fe8000c101b04 */
[----:B------:R-:W-:Y:S04]  /*2f90*/  STG.E.64 desc[UR4][R10.64+0x800], R4 ;  /* 0x000800040a007986 */ /* 0x000fe8000c101b04 */
[----:B------:R-:W-:Y:S01]  /*2fa0*/  STG.E.64 desc[UR4][R10.64+0xc00], R2 ;  /* 0x000c00020a007986 */ /* 0x000fe2000c101b04 */
[----:B------:R-:W-:Y:S05]  /*2fb0*/  EXIT ;  /* 0x000000000000794d */ /* 0x000fea0003800000 */
.L_x_6157:
        /* <DEDUP_REMOVED lines=12> */
.L_x_7601:


//--------------------- .text._ZN2at6native29vectorized_elementwise_kernelILi4EZZZNS0_65_GLOBAL__N__cd49fe81_27_ActivationSoftplusKernel_cu_9e10b42f_310015softplus_kernelERNS_18TensorIteratorBaseERKN3c106ScalarES8_ENKUlvE_clEvENKUlvE0_clEvEUlfE_St5arrayIPcLm2EEEEviT0_T1_ --------------------------
	.section	.text._ZN2at6native29vectorized_elementwise_kernelILi4EZZZNS0_65_GLOBAL__N__cd49fe81_27_ActivationSoftplusKernel_cu_9e10b42f_310015softplus_kernelERNS_18TensorIteratorBaseERKN3c106ScalarES8_ENKUlvE_clEvENKUlvE0_clEvEUlfE_St5arrayIPcLm2EEEEviT0_T1_,"ax",@progbits
	.align	128
        .global         _ZN2at6native29vectorized_elementwise_kernelILi4EZZZNS0_65_GLOBAL__N__cd49fe81_27_ActivationSoftplusKernel_cu_9e10b42f_310015softplus_kernelERNS_18TensorIteratorBaseERKN3c106ScalarES8_ENKUlvE_clEvENKUlvE0_clEvEUlfE_St5arrayIPcLm2EEEEviT0_T1_
        .type           _ZN2at6native29vectorized_elementwise_kernelILi4EZZZNS0_65_GLOBAL__N__cd49fe81_27_ActivationSoftplusKernel_cu_9e10b42f_310015softplus_kernelERNS_18TensorIteratorBaseERKN3c106ScalarES8_ENKUlvE_clEvENKUlvE0_clEvEUlfE_St5arrayIPcLm2EEEEviT0_T1_,@function
        .size           _ZN2at6native29vectorized_elementwise_kernelILi4EZZZNS0_65_GLOBAL__N__cd49fe81_27_ActivationSoftplusKernel_cu_9e10b42f_310015softplus_kernelERNS_18TensorIteratorBaseERKN3c106ScalarES8_ENKUlvE_clEvENKUlvE0_clEvEUlfE_St5arrayIPcLm2EEEEviT0_T1_,(.L_x_7602 - _ZN2at6native29vectorized_elementwise_kernelILi4EZZZNS0_65_GLOBAL__N__cd49fe81_27_ActivationSoftplusKernel_cu_9e10b42f_310015softplus_kernelERNS_18TensorIteratorBaseERKN3c106ScalarES8_ENKUlvE_clEvENKUlvE0_clEvEUlfE_St5arrayIPcLm2EEEEviT0_T1_)
        .other          _ZN2at6native29vectorized_elementwise_kernelILi4EZZZNS0_65_GLOBAL__N__cd49fe81_27_ActivationSoftplusKernel_cu_9e10b42f_310015softplus_kernelERNS_18TensorIteratorBaseERKN3c106ScalarES8_ENKUlvE_clEvENKUlvE0_clEvEUlfE_St5arrayIPcLm2EEEEviT0_T1_,@"STO_CUDA_ENTRY STV_DEFAULT"
_ZN2at6native29vectorized_elementwise_kernelILi4EZZZNS0_65_GLOBAL__N__cd49fe81_27_ActivationSoftplusKernel_cu_9e10b42f_310015softplus_kernelERNS_18TensorIteratorBaseERKN3c106ScalarES8_ENKUlvE_clEvENKUlvE0_clEvEUlfE_St5arrayIPcLm2EEEEviT0_T1_:
.text._ZN2at6native29vectorized_elementwise_kernelILi4EZZZNS0_65_GLOBAL__N__cd49fe81_27_ActivationSoftplusKernel_cu_9e10b42f_310015softplus_kernelERNS_18TensorIteratorBaseERKN3c106ScalarES8_ENKUlvE_clEvENKUlvE0_clEvEUlfE_St5arrayIPcLm2EEEEviT0_T1_:
        /* <DEDUP_REMOVED lines=114> */
.L_x_6160:
[----:B------:R-:W-:Y:S05]  /*0720*/  BSYNC.RECONVERGENT B0 ;  /* 0x0000000000007941 */ /* 0x000fea0003800200 */
.L_x_6159:
        /* <DEDUP_REMOVED lines=40> */
.L_x_6162:
[----:B------:R-:W-:Y:S05]  /*09b0*/  BSYNC.RECONVERGENT B0 ;  /* 0x0000000000007941 */ /* 0x000fea0003800200 */
.L_x_6161:
        /* <DEDUP_REMOVED lines=40> */
.L_x_6164:
[----:B------:R-:W-:Y:S05]  /*0c40*/  BSYNC.RECONVERGENT B0 ;  /* 0x0000000000007941 */ /* 0x000fea0003800200 */
.L_x_6163:
        /* <DEDUP_REMOVED lines=41> */
.L_x_6166:
[----:B------:R-:W-:Y:S05]  /*0ee0*/  BSYNC.RECONVERGENT B0 ;  /* 0x0000000000007941 */ /* 0x000fea0003800200 */
.L_x_6165:
        /* <DEDUP_REMOVED lines=38> */
.L_x_6168:
[----:B------:R-:W-:Y:S05]  /*1150*/  BSYNC.RECONVERGENT B0 ;  /* 0x0000000000007941 */ /* 0x000fea0003800200 */
.L_x_6167:
        /* <DEDUP_REMOVED lines=38> */
.L_x_6170:
[----:B------:R-:W-:Y:S05]  /*13c0*/  BSYNC.RECONVERGENT B0 ;  /* 0x0000000000007941 */ /* 0x000fea0003800200 */
.L_x_6169:
        /* <DEDUP_REMOVED lines=38> */
.L_x_6172:
[----:B------:R-:W-:Y:S05]  /*1630*/  BSYNC.RECONVERGENT B0 ;  /* 0x0000000000007941 */ /* 0x000fea0003800200 */
.L_x_6171:
        /* <DEDUP_REMOVED lines=38> */
.L_x_6174:
[----:B------:R-:W-:Y:S05]  /*18a0*/  BSYNC.RECONVERGENT B0 ;  /* 0x0000000000007941 */ /* 0x000fea0003800200 */
.L_x_6173:
        /* <DEDUP_REMOVED lines=18> */
.L_x_6177:
[----:B------:R-:W-:-:S13]  /*19d0*/  ISETP.GE.U32.AND P0, PT, R17, R16, PT ;  /* 0x000000101100720c */ /* 0x000fda0003f06070 */
[----:B------:R-:W-:Y:S05]  /*19e0*/  @P0 BRA `(.L_x_6179) ;  /* 0x0000000000300947 */ /* 0x000fea0003800000 */
[----:B0-----:R-:W0:Y:S01]  /*19f0*/  LDC.64 R2, c[0x0][0x398] ;  /* 0x0000e600ff027b82 */ /* 0x001e220000000a00 */
[----:B------:R-:W-:Y:S02]  /*1a00*/  IADD3 R5, PT, PT, R0, R17, RZ ;  /* 0x0000001100057210 */ /* 0x000fe40007ffe0ff */
[----:B------:R-:W-:-:S03]  /*1a10*/  IADD3 R17, PT, PT, R17, 0x80, RZ ;  /* 0x0000008011117810 */ /* 0x000fc60007ffe0ff */
[----:B0-----:R-:W-:-:S05]  /*1a20*/  IMAD.WIDE.U32 R2, R5, 0x4, R2 ;  /* 0x0000000405027825 */ /* 0x001fca00078e0002 */
[----:B------:R1:W-:Y:S02]  /*1a30*/  STG.E desc[UR4][R2.64], R18 ;  /* 0x0000001202007986 */ /* 0x0003e4000c101904 */
.L_x_6178:
[----:B------:R-:W-:-:S13]  /*1a40*/  ISETP.GE.U32.AND P0, PT, R17, R16, PT ;  /* 0x000000101100720c */ /* 0x000fda0003f06070 */
[----:B------:R-:W-:Y:S05]  /*1a50*/  @P0 BRA `(.L_x_6180) ;  /* 0x0000000000340947 */ /* 0x000fea0003800000 */
[----:B01----:R-:W0:Y:S01]  /*1a60*/  LDC.64 R2, c[0x0][0x398] ;  /* 0x0000e600ff027b82 */ /* 0x003e220000000a00 */
[----:B------:R-:W-:Y:S02]  /*1a70*/  IADD3 R5, PT, PT, R0, R17, RZ ;  /* 0x0000001100057210 */ /* 0x000fe40007ffe0ff */
[----:B------:R-:W-:-:S03]  /*1a80*/  IADD3 R17, PT, PT, R17, 0x80, RZ ;  /* 0x0000008011117810 */ /* 0x000fc60007ffe0ff */
[----:B0-----:R-:W-:-:S05]  /*1a90*/  IMAD.WIDE.U32 R2, R5, 0x4, R2 ;  /* 0x0000000405027825 */ /* 0x001fca00078e0002 */
[----:B------:R1:W-:Y:S02]  /*1aa0*/  STG.E desc[UR4][R2.64], R29 ;  /* 0x0000001d02007986 */ /* 0x0003e4000c101904 */
.L_x_6179:
        /* <DEDUP_REMOVED lines=8> */
.L_x_6180:
[----:B------:R-:W-:Y:S05]  /*1b30*/  BSYNC.RELIABLE B1 ;  /* 0x0000000000017941 */ /* 0x000fea0003800100 */
.L_x_6176:
[----:B------:R-:W-:-:S13]  /*1b40*/  ISETP.GE.U32.AND P0, PT, R17, R16, PT ;  /* 0x000000101100720c */ /* 0x000fda0003f06070 */
[----:B012---:R-:W0:Y:S01]  /*1b50*/  @!P0 LDC.64 R2, c[0x0][0x398] ;  /* 0x0000e600ff028b82 */ /* 0x007e220000000a00 */
[----:B------:R-:W-:Y:S02]  /*1b60*/  @!P0 IADD3 R5, PT, PT, R0, R17, RZ ;  /* 0x0000001100058210 */ /* 0x000fe40007ffe0ff */
[----:B------:R-:W-:-:S03]  /*1b70*/  @!P0 IADD3 R17, PT, PT, R17, 0x80, RZ ;  /* 0x0000008011118810 */ /* 0x000fc60007ffe0ff */
[----:B0-----:R-:W-:-:S05]  /*1b80*/  @!P0 IMAD.WIDE.U32 R2, R5, 0x4, R2 ;  /* 0x0000000405028825 */ /* 0x001fca00078e0002 */
[----:B------:R2:W-:Y:S02]  /*1b90*/  @!P0 STG.E desc[UR4][R2.64], R21 ;  /* 0x0000001502008986 */ /* 0x0005e4000c101904 */
.L_x_6181:
[----:B------:R-:W-:Y:S05]  /*1ba0*/  BSYNC.RECONVERGENT B0 ;  /* 0x0000000000007941 */ /* 0x000fea0003800200 */
.L_x_6175:
        /* <DEDUP_REMOVED lines=8> */
.L_x_6158:
[----:B------:R-:W0:Y:S01]  /*1c30*/  S2R R13, SR_TID.X ;  /* 0x00000000000d7919 */ /* 0x000e220000002100 */
[----:B------:R-:W1:Y:S01]  /*1c40*/  LDC.64 R2, c[0x0][0x3a0] ;  /* 0x0000e800ff027b82 */ /* 0x000e620000000a00 */
[----:B------:R-:W2:Y:S01]  /*1c50*/  LDCU.64 UR6, c[0x0][0x388] ;  /* 0x00007100ff0677ac */ /* 0x000ea20008000a00 */
[----:B-1----:R-:W-:-:S04]  /*1c60*/  IMAD.WIDE.U32 R2, R0, 0x4, R2 ;  /* 0x0000000400027825 */ /* 0x002fc800078e0002 */
[----:B0-----:R-:W-:Y:S02]  /*1c70*/  IMAD.WIDE.U32 R14, R13, 0x10, R2 ;  /* 0x000000100d0e7825 */ /* 0x001fe400078e0002 */
[----:B------:R-:W0:Y:S03]  /*1c80*/  LDC.64 R2, c[0x0][0x398] ;  /* 0x0000e600ff027b82 */ /* 0x000e260000000a00 */
[----:B------:R-:W2:Y:S04]  /*1c90*/  LDG.E.128 R8, desc[UR4][R14.64] ;  /* 0x000000040e087981 */ /* 0x000ea8000c1e1d00 */
[----:B------:R1:W5:Y:S01]  /*1ca0*/  LDG.E.128 R4, desc[UR4][R14.64+0x800] ;  /* 0x000800040e047981 */ /* 0x000362000c1e1d00 */
[----:B------:R-:W-:Y:S01]  /*1cb0*/  BSSY.RECONVERGENT B0, `(.L_x_6182) ;  /* 0x0000028000007945 */ /* 0x000fe20003800200 */
[----:B0-----:R-:W-:-:S04]  /*1cc0*/  IMAD.WIDE.U32 R2, R0, 0x4, R2 ;  /* 0x0000000400027825 */ /* 0x001fc800078e0002 */
[----:B--2---:R-:W-:Y:S01]  /*1cd0*/  FMUL.FTZ R16, R8, UR6 ;  /* 0x0000000608107c20 */ /* 0x004fe20008410000 */
[----:B------:R-:W-:Y:S01]  /*1ce0*/  FMUL.FTZ R12, R9, UR6 ;  /* 0x00000006090c7c20 */ /* 0x000fe20008410000 */
        /* <DEDUP_REMOVED lines=36> */
.L_x_6183:
[----:B------:R-:W-:Y:S05]  /*1f30*/  BSYNC.RECONVERGENT B0 ;  /* 0x0000000000007941 */ /* 0x000fea0003800200 */
.L_x_6182:
        /* <DEDUP_REMOVED lines=34> */
.L_x_6185:
[----:B------:R-:W-:Y:S05]  /*2160*/  BSYNC.RECONVERGENT B0 ;  /* 0x0000000000007941 */ /* 0x000fea0003800200 */
.L_x_6184:
        /* <DEDUP_REMOVED lines=46> */
.L_x_6187:
[----:B------:R-:W-:Y:S05]  /*2450*/  BSYNC.RECONVERGENT B0 ;  /* 0x0000000000007941 */ /* 0x000fea0003800200 */
.L_x_6186:
        /* <DEDUP_REMOVED lines=34> */
.L_x_6189:
[----:B------:R-:W-:Y:S05]  /*2680*/  BSYNC.RECONVERGENT B0 ;  /* 0x0000000000007941 */ /* 0x000fea0003800200 */
.L_x_6188:
        /* <DEDUP_REMOVED lines=34> */
.L_x_6191:
[----:B------:R-:W-:Y:S05]  /*28b0*/  BSYNC.RECONVERGENT B0 ;  /* 0x0000000000007941 */ /* 0x000fea0003800200 */
.L_x_6190:
        /* <DEDUP_REMOVED lines=34> */
.L_x_6193:
[----:B------:R-:W-:Y:S05]  /*2ae0*/  BSYNC.RECONVERGENT B0 ;  /* 0x0000000000007941 */ /* 0x000fea0003800200 */
.L_x_6192:
        /* <DEDUP_REMOVED lines=34> */
.L_x_6195:
[----:B------:R-:W-:Y:S05]  /*2d10*/  BSYNC.RECONVERGENT B0 ;  /* 0x0000000000007941 */ /* 0x000fea0003800200 */
.L_x_6194:
        /* <DEDUP_REMOVED lines=34> */
.L_x_6197:
[----:B------:R-:W-:Y:S05]  /*2f40*/  BSYNC.RECONVERGENT B0 ;  /* 0x0000000000007941 */ /* 0x000fea0003800200 */
.L_x_6196:
[----:B------:R-:W-:Y:S04]  /*2f50*/  STG.E.128 desc[UR4][R2.64], R8 ;  /* 0x0000000802007986 */ /* 0x000fe8000c101d04 */
[----:B------:R-:W-:Y:S01]  /*2f60*/  STG.E.128 desc[UR4][R2.64+0x800], R4 ;  /* 0x0008000402007986 */ /* 0x000fe2000c101d04 */
[----:B------:R-:W-:Y:S05]  /*2f70*/  EXIT ;  /* 0x000000000000794d */ /* 0x000fea0003800000 */
.L_x_6198:
        /* <DEDUP_REMOVED lines=16> */
.L_x_7602:


//--------------------- .text._ZN2at6native29vectorized_elementwise_kernelILi8EZZZNS0_65_GLOBAL__N__cd49fe81_27_ActivationSoftplusKernel_cu_9e10b42f_310015softplus_kernelERNS_18TensorIteratorBaseERKN3c106ScalarES8_ENKUlvE_clEvENKUlvE0_clEvEUlfE_St5arrayIPcLm2EEEEviT0_T1_ --------------------------
	.section	.text._ZN2at6native29vectorized_elementwise_kernelILi8EZZZNS0_65_GLOBAL__N__cd49fe81_27_ActivationSoftplusKernel_cu_9e10b42f_310015softplus_kernelERNS_18TensorIteratorBaseERKN3c106ScalarES8_ENKUlvE_clEvENKUlvE0_clEvEUlfE_St5arrayIPcLm2EEEEviT0_T1_,"ax",@progbits
	.align	128
        .global         _ZN2at6native29vectorized_elementwise_kernelILi8EZZZNS0_65_GLOBAL__N__cd49fe81_27_ActivationSoftplusKernel_cu_9e10b42f_310015softplus_kernelERNS_18TensorIteratorBaseERKN3c106ScalarES8_ENKUlvE_clEvENKUlvE0_clEvEUlfE_St5arrayIPcLm2EEEEviT0_T1_
        .type           _ZN2at6native29vectorized_elementwise_kernelILi8EZZZNS0_65_GLOBAL__N__cd49fe81_27_ActivationSoftplusKernel_cu_9e10b42f_310015softplus_kernelERNS_18TensorIteratorBaseERKN3c106ScalarES8_ENKUlvE_clEvENKUlvE0_clEvEUlfE_St5arrayIPcLm2EEEEviT0_T1_,@function
        .size           _ZN2at6native29vectorized_elementwise_kernelILi8EZZZNS0_65_GLOBAL__N__cd49fe81_27_ActivationSoftplusKernel_cu_9e10b42f_310015softplus_kernelERNS_18TensorIteratorBaseERKN3c106ScalarES8_ENKUlvE_clEvENKUlvE0_clEvEUlfE_St5arrayIPcLm2EEEEviT0_T1_,(.L_x_7603 - _ZN2at6native29vectorized_elementwise_kernelILi8EZZZNS0_65_GLOBAL__N__cd49fe81_27_ActivationSoftplusKernel_cu_9e10b42f_310015softplus_kernelERNS_18TensorIteratorBaseERKN3c106ScalarES8_ENKUlvE_clEvENKUlvE0_clEvEUlfE_St5arrayIPcLm2EEEEviT0_T1_)
        .other          _ZN2at6native29vectorized_elementwise_kernelILi8EZZZNS0_65_GLOBAL__N__cd49fe81_27_ActivationSoftplusKernel_cu_9e10b42f_310015softplus_kernelERNS_18TensorIteratorBaseERKN3c106ScalarES8_ENKUlvE_clEvENKUlvE0_clEvEUlfE_St5arrayIPcLm2EEEEviT0_T1_,@"STO_CUDA_ENTRY STV_DEFAULT"
_ZN2at6native29vectorized_elementwise_kernelILi8EZZZNS0_65_GLOBAL__N__cd49fe81_27_ActivationSoftplusKernel_cu_9e10b42f_310015softplus_kernelERNS_18TensorIteratorBaseERKN3c106ScalarES8_ENKUlvE_clEvENKUlvE0_clEvEUlfE_St5arrayIPcLm2EEEEviT0_T1_:
.text._ZN2at6native29vectorized_elementwise_kernelILi8EZZZNS0_65_GLOBAL__N__cd49fe81_27_ActivationSoftplusKernel_cu_9e10b42f_310015softplus_kernelERNS_18TensorIteratorBaseERKN3c106ScalarES8_ENKUlvE_clEvENKUlvE0_clEvEUlfE_St5arrayIPcLm2EEEEviT0_T1_:
        /* <DEDUP_REMOVED lines=114> */
.L_x_6201:
[----:B------:R-:W-:Y:S05]  /*0720*/  BSYNC.RECONVERGENT B0 ;  /* 0x0000000000007941 */ /* 0x000fea0003800200 */
.L_x_6200:
        /* <DEDUP_REMOVED lines=40> */
.L_x_6203:
[----:B------:R-:W-:Y:S05]  /*09b0*/  BSYNC.RECONVERGENT B0 ;  /* 0x0000000000007941 */ /* 0x000fea0003800200 */
.L_x_6202:
        /* <DEDUP_REMOVED lines=40> */
.L_x_6205:
[----:B------:R-:W-:Y:S05]  /*0c40*/  BSYNC.RECONVERGENT B0 ;  /* 0x0000000000007941 */ /* 0x000fea0003800200 */
.L_x_6204:
        /* <DEDUP_REMOVED lines=41> */
.L_x_6207:
[----:B------:R-:W-:Y:S05]  /*0ee0*/  BSYNC.RECONVERGENT B0 ;  /* 0x0000000000007941 */ /* 0x000fea0003800200 */
.L_x_6206:
        /* <DEDUP_REMOVED lines=38> */
.L_x_6209:
[----:B------:R-:W-:Y:S05]  /*1150*/  BSYNC.RECONVERGENT B0 ;  /* 0x0000000000007941 */ /* 0x000fea0003800200 */
.L_x_6208:
        /* <DEDUP_REMOVED lines=38> */
.L_x_6211:
[----:B------:R-:W-:Y:S05]  /*13c0*/  BSYNC.RECONVERGENT B0 ;  /* 0x0000000000007941 */ /* 0x000fea0003800200 */
.L_x_6210:
        /* <DEDUP_REMOVED lines=38> */
.L_x_6213:
[----:B------:R-:W-:Y:S05]  /*1630*/  BSYNC.RECONVERGENT B0 ;  /* 0x0000000000007941 */ /* 0x000fea0003800200 */
.L_x_6212:
        /* <DEDUP_REMOVED lines=38> */
.L_x_6215:
[----:B------:R-:W-:Y:S05]  /*18a0*/  BSYNC.RECONVERGENT B0 ;  /* 0x0000000000007941 */ /* 0x000fea0003800200 */
.L_x_6214:
        /* <DEDUP_REMOVED lines=18> */
.L_x_6218:
[----:B------:R-:W-:-:S13]  /*19d0*/  ISETP.GE.U32.AND P0, PT, R17, R16, PT ;  /* 0x000000101100720c */ /* 0x000fda0003f06070 */
[----:B------:R-:W-:Y:S05]  /*19e0*/  @P0 BRA `(.L_x_6220) ;  /* 0x0000000000300947 */ /* 0x000fea0003800000 */
[----:B0-----:R-:W0:Y:S01]  /*19f0*/  LDC.64 R2, c[0x0][0x398] ;  /* 0x0000e600ff027b82 */ /* 0x001e220000000a00 */
[----:B------:R-:W-:Y:S02]  /*1a00*/  IADD3 R5, PT, PT, R0, R17, RZ ;  /* 0x0000001100057210 */ /* 0x000fe40007ffe0ff */
[----:B------:R-:W-:-:S03]  /*1a10*/  IADD3 R17, PT, PT, R17, 0x80, RZ ;  /* 0x0000008011117810 */ /* 0x000fc60007ffe0ff */
[----:B0-----:R-:W-:-:S05]  /*1a20*/  IMAD.WIDE.U32 R2, R5, 0x4, R2 ;  /* 0x0000000405027825 */ /* 0x001fca00078e0002 */
[----:B------:R1:W-:Y:S02]  /*1a30*/  STG.E desc[UR4][R2.64], R18 ;  /* 0x0000001202007986 */ /* 0x0003e4000c101904 */
.L_x_6219:
[----:B------:R-:W-:-:S13]  /*1a40*/  ISETP.GE.U32.AND P0, PT, R17, R16, PT ;  /* 0x000000101100720c */ /* 0x000fda0003f06070 */
[----:B------:R-:W-:Y:S05]  /*1a50*/  @P0 BRA `(.L_x_6221) ;  /* 0x0000000000340947 */ /* 0x000fea0003800000 */
[----:B01----:R-:W0:Y:S01]  /*1a60*/  LDC.64 R2, c[0x0][0x398] ;  /* 0x0000e600ff027b82 */ /* 0x003e220000000a00 */
[----:B------:R-:W-:Y:S02]  /*1a70*/  IADD3 R5, PT, PT, R0, R17, RZ ;  /* 0x0000001100057210 */ /* 0x000fe40007ffe0ff */
[----:B------:R-:W-:-:S03]  /*1a80*/  IADD3 R17, PT, PT, R17, 0x80, RZ ;  /* 0x0000008011117810 */ /* 0x000fc60007ffe0ff */
[----:B0-----:R-:W-:-:S05]  /*1a90*/  IMAD.WIDE.U32 R2, R5, 0x4, R2 ;  /* 0x0000000405027825 */ /* 0x001fca00078e0002 */
[----:B------:R1:W-:Y:S02]  /*1aa0*/  STG.E desc[UR4][R2.64], R29 ;  /* 0x0000001d02007986 */ /* 0x0003e4000c101904 */
.L_x_6220:
        /* <DEDUP_REMOVED lines=8> */
.L_x_6221:
[----:B------:R-:W-:Y:S05]  /*1b30*/  BSYNC.RELIABLE B1 ;  /* 0x0000000000017941 */ /* 0x000fea0003800100 */
.L_x_6217:
[----:B------:R-:W-:-:S13]  /*1b40*/  ISETP.GE.U32.AND P0, PT, R17, R16, PT ;  /* 0x000000101100720c */ /* 0x000fda0003f06070 */
[----:B012---:R-:W0:Y:S01]  /*1b50*/  @!P0 LDC.64 R2, c[0x0][0x398] ;  /* 0x0000e600ff028b82 */ /* 0x007e220000000a00 */
[----:B------:R-:W-:Y:S02]  /*1b60*/  @!P0 IADD3 R5, PT, PT, R0, R17, RZ ;  /* 0x0000001100058210 */ /* 0x000fe40007ffe0ff */
[----:B------:R-:W-:-:S03]  /*1b70*/  @!P0 IADD3 R17, PT, PT, R17, 0x80, RZ ;  /* 0x0000008011118810 */ /* 0x000fc60007ffe0ff */
[----:B0-----:R-:W-:-:S05]  /*1b80*/  @!P0 IMAD.WIDE.U32 R2, R5, 0x4, R2 ;  /* 0x0000000405028825 */ /* 0x001fca00078e0002 */
[----:B------:R2:W-:Y:S02]  /*1b90*/  @!P0 STG.E desc[UR4][R2.64], R21 ;  /* 0x0000001502008986 */ /* 0x0005e4000c101904 */
.L_x_6222:
[----:B------:R-:W-:Y:S05]  /*1ba0*/  BSYNC.RECONVERGENT B0 ;  /* 0x0000000000007941 */ /* 0x000fea0003800200 */
.L_x_6216:
        /* <DEDUP_REMOVED lines=8> */
.L_x_6199:
[----:B------:R-:W0:Y:S01]  /*1c30*/  S2R R13, SR_TID.X ;  /* 0x00000000000d7919 */ /* 0x000e220000002100 */
[----:B------:R-:W1:Y:S01]  /*1c40*/  LDC.64 R2, c[0x0][0x3a0] ;  /* 0x0000e800ff027b82 */ /* 0x000e620000000a00 */
[----:B------:R-:W2:Y:S01]  /*1c50*/  LDCU.64 UR6, c[0x0][0x388] ;  /* 0x00007100ff0677ac */ /* 0x000ea20008000a00 */
[----:B-1----:R-:W-:-:S04]  /*1c60*/  IMAD.WIDE.U32 R2, R0, 0x4, R2 ;  /* 0x0000000400027825 */ /* 0x002fc800078e0002 */
[----:B0-----:R-:W-:Y:S02]  /*1c70*/  IMAD.WIDE.U32 R4, R13, 0x20, R2 ;  /* 0x000000200d047825 */ /* 0x001fe400078e0002 */
[----:B------:R-:W0:Y:S04]  /*1c80*/  LDC.64 R2, c[0x0][0x398] ;  /* 0x0000e600ff027b82 */ /* 0x000e280000000a00 */
[----:B------:R-:W2:Y:S01]  /*1c90*/  LDG.E.ENL2.256 R4, R8, desc[UR4][R4.64] ;  /* 0xfe0000040408797e */ /* 0x000ea20008121904 */
[----:B------:R-:W-:Y:S01]  /*1ca0*/  BSSY.RECONVERGENT B0, `(.L_x_6223) ;  /* 0x0000028000007945 */ /* 0x000fe20003800200 */
[----:B0-----:R-:W-:-:S04]  /*1cb0*/  IMAD.WIDE.U32 R2, R0, 0x4, R2 ;  /* 0x0000000400027825 */ /* 0x001fc800078e0002 */
[----:B--2---:R-:W-:Y:S01]  /*1cc0*/  FMUL.FTZ R14, R8, UR6 ;  /* 0x00000006080e7c20 */ /* 0x004fe20008410000 */
[----:B------:R-:W-:Y:S01]  /*1cd0*/  FMUL.FTZ R12, R9, UR6 ;  /* 0x00000006090c7c20 */ /* 0x000fe20008410000 */
[----:B------:R-:W-:-:S03]  /*1ce0*/  FMUL.FTZ R0, R10, UR6 ;  /* 0x000000060a007c20 */ /* 0x000fc60008410000 */
[----:B------:R-:W-:Y:S02]  /*1cf0*/  FSETP.GT.FTZ.AND P0, PT, R14, UR7, PT ;  /* 0x000000070e007c0b */ /* 0x000fe4000bf14000 */
[----:B------:R-:W-:-:S11]  /*1d00*/  FSETP.GT.FTZ.AND P1, PT, R12, UR7, PT ;  /* 0x000000070c007c0b */ /* 0x000fd6000bf34000 */
        /* <DEDUP_REMOVED lines=33> */
.L_x_6224:
[----:B------:R-:W-:Y:S05]  /*1f20*/  BSYNC.RECONVERGENT B0 ;  /* 0x0000000000007941 */ /* 0x000fea0003800200 */
.L_x_6223:
        /* <DEDUP_REMOVED lines=34> */
.L_x_6226:
[----:B------:R-:W-:Y:S05]  /*2150*/  BSYNC.RECONVERGENT B0 ;  /* 0x0000000000007941 */ /* 0x000fea0003800200 */
.L_x_6225:
[----:B------:R-:W-:Y:S01]  /*2160*/  FSETP.GT.FTZ.AND P5, PT, R0, UR7, PT ;  /* 0x0000000700007c0b */ /* 0x000fe2000bfb4000 */
[----:B------:R-:W-:Y:S01]  /*2170*/  FMUL.FTZ R17, R11, UR6 ;  /* 0x000000060b117c20 */ /* 0x000fe20008410000 */
[----:B------:R-:W-:Y:S01]  /*2180*/  FMUL.FTZ R16, R4, UR6 ;  /* 0x0000000604107c20 */ /* 0x000fe20008410000 */
        /* <DEDUP_REMOVED lines=43> */
.L_x_6228:
[----:B------:R-:W-:Y:S05]  /*2440*/  BSYNC.RECONVERGENT B0 ;  /* 0x0000000000007941 */ /* 0x000fea0003800200 */
.L_x_6227:
        /* <DEDUP_REMOVED lines=34> */
.L_x_6230:
[----:B------:R-:W-:Y:S05]  /*2670*/  BSYNC.RECONVERGENT B0 ;  /* 0x0000000000007941 */ /* 0x000fea0003800200 */
.L_x_6229:
        /* <DEDUP_REMOVED lines=34> */
.L_x_6232:
[----:B------:R-:W-:Y:S05]  /*28a0*/  BSYNC.RECONVERGENT B0 ;  /* 0x0000000000007941 */ /* 0x000fea0003800200 */
.L_x_6231:
        /* <DEDUP_REMOVED lines=34> */
.L_x_6234:
[----:B------:R-:W-:Y:S05]  /*2ad0*/  BSYNC.RECONVERGENT B0 ;  /* 0x0000000000007941 */ /* 0x000fea0003800200 */
.L_x_6233:
        /* <DEDUP_REMOVED lines=34> */
.L_x_6236:
[----:B------:R-:W-:Y:S05]  /*2d00*/  BSYNC.RECONVERGENT B0 ;  /* 0x0000000000007941 */ /* 0x000fea0003800200 */
.L_x_6235:
        /* <DEDUP_REMOVED lines=34> */
.L_x_6238:
[----:B------:R-:W-:Y:S05]  /*2f30*/  BSYNC.RECONVERGENT B0 ;  /* 0x0000000000007941 */ /* 0x000fea0003800200 */
.L_x_6237:
[----:B------:R-:W-:Y:S01]  /*2f40*/  STG.E.ENL2.256 desc[UR4][R2.64], R8, R4 ;  /* 0xf80000080204797f */ /* 0x000fe2000f121804 */
[----:B------:R-:W-:Y:S05]  /*2f50*/  EXIT ;  /* 0x000000000000794d */ /* 0x000fea0003800000 */
.L_x_6239:
        /* <DEDUP_REMOVED lines=10> */
.L_x_7603:


//--------------------- .text._ZN2at6native18elementwise_kernelILi128ELi4EZNS0_15gpu_kernel_implIZZZNS0_65_GLOBAL__N__cd49fe81_27_ActivationSoftplusKernel_cu_9e10b42f_310015softplus_kernelERNS_18TensorIteratorBaseERKN3c106ScalarES9_ENKUlvE_clEvENKUlvE_clEvEUldE_EEvS5_RKT_EUliE_EEviT1_ --------------------------
	.section	.text._ZN2at6native18elementwise_kernelILi128ELi4EZNS0_15gpu_kernel_implIZZZNS0_65_GLOBAL__N__cd49fe81_27_ActivationSoftplusKernel_cu_9e10b42f_310015softplus_kernelERNS_18TensorIteratorBaseERKN3c106ScalarES9_ENKUlvE_clEvENKUlvE_clEvEUldE_EEvS5_RKT_EUliE_EEviT1_,"ax",@progbits
	.align	128
        .global         _ZN2at6native18elementwise_kernelILi128ELi4EZNS0_15gpu_kernel_implIZZZNS0_65_GLOBAL__N__cd49fe81_27_ActivationSoftplusKernel_cu_9e10b42f_310015softplus_kernelERNS_18TensorIteratorBaseERKN3c106ScalarES9_ENKUlvE_clEvENKUlvE_clEvEUldE_EEvS5_RKT_EUliE_EEviT1_
        .type           _ZN2at6native18elementwise_kernelILi128ELi4EZNS0_15gpu_kernel_implIZZZNS0_65_GLOBAL__N__cd49fe81_27_ActivationSoftplusKernel_cu_9e10b42f_310015softplus_kernelERNS_18TensorIteratorBaseERKN3c106ScalarES9_ENKUlvE_clEvENKUlvE_clEvEUldE_EEvS5_RKT_EUliE_EEviT1_,@function
        .size           _ZN2at6native18elementwise_kernelILi128ELi4EZNS0_15gpu_kernel_implIZZZNS0_65_GLOBAL__N__cd49fe81_27_ActivationSoftplusKernel_cu_9e10b42f_310015softplus_kernelERNS_18TensorIteratorBaseERKN3c106ScalarES9_ENKUlvE_clEvENKUlvE_clEvEUldE_EEvS5_RKT_EUliE_EEviT1_,(.L_x_7548 - _ZN2at6native18elementwise_kernelILi128ELi4EZNS0_15gpu_kernel_implIZZZNS0_65_GLOBAL__N__cd49fe81_27_ActivationSoftplusKernel_cu_9e10b42f_310015softplus_kernelERNS_18TensorIteratorBaseERKN3c106ScalarES9_ENKUlvE_clEvENKUlvE_clEvEUldE_EEvS5_RKT_EUliE_EEviT1_)
        .other          _ZN2at6native18elementwise_kernelILi128ELi4EZNS0_15gpu_kernel_implIZZZNS0_65_GLOBAL__N__cd49fe81_27_ActivationSoftplusKernel_cu_9e10b42f_310015softplus_kernelERNS_18TensorIteratorBaseERKN3c106ScalarES9_ENKUlvE_clEvENKUlvE_clEvEUldE_EEvS5_RKT_EUliE_EEviT1_,@"STO_CUDA_ENTRY STV_DEFAULT"
_ZN2at6native18elementwise_kernelILi128ELi4EZNS0_15gpu_kernel_implIZZZNS0_65_GLOBAL__N__cd49fe81_27_ActivationSoftplusKernel_cu_9e10b42f_310015softplus_kernelERNS_18TensorIteratorBaseERKN3c106ScalarES9_ENKUlvE_clEvENKUlvE_clEvEUldE_EEvS5_RKT_EUliE_EEviT1_:
.text._ZN2at6native18elementwise_kernelILi128ELi4EZNS0_15gpu_kernel_implIZZZNS0_65_GLOBAL__N__cd49fe81_27_ActivationSoftplusKernel_cu_9e10b42f_310015softplus_kernelERNS_18TensorIteratorBaseERKN3c106ScalarES9_ENKUlvE_clEvENKUlvE_clEvEUldE_EEvS5_RKT_EUliE_EEviT1_:
        /* <DEDUP_REMOVED lines=319> */
.L_x_6242:
        /* <DEDUP_REMOVED lines=18> */
.L_x_6247:
[----:B------:R-:W2:Y:S02]  /*1510*/  LDG.E.U8 R4, desc[UR36][R6.64] ;  /* 0x0000002406047981 */ /* 0x000ea4000c1e1100 */
[----:B--2---:R-:W0:Y:S01]  /*1520*/  I2F.F64.U16 R4, R4 ;  /* 0x0000000400047312 */ /* 0x004e220000101800 */
[----:B------:R-:W-:Y:S05]  /*1530*/  BRA `(.L_x_6249) ;  /* 0x0000000c00647947 */ /* 0x000fea0003800000 */
.L_x_6246:
        /* <DEDUP_REMOVED lines=9> */
.L_x_6251:
[----:B------:R-:W2:Y:S02]  /*15d0*/  LDG.E R4, desc[UR36][R6.64] ;  /* 0x0000002406047981 */ /* 0x000ea4000c1e1900 */
[----:B--2---:R-:W0:Y:S01]  /*15e0*/  I2F.F64 R4, R4 ;  /* 0x0000000400047312 */ /* 0x004e220000201c00 */
[----:B------:R-:W-:Y:S05]  /*15f0*/  BRA `(.L_x_6249) ;  /* 0x0000000c00347947 */ /* 0x000fea0003800000 */
.L_x_6250:
[----:B------:R-:W2:Y:S02]  /*1600*/  LDG.E.U16 R4, desc[UR36][R6.64] ;  /* 0x0000002406047981 */ /* 0x000ea4000c1e1500 */
[----:B--2---:R-:W0:Y:S01]  /*1610*/  I2F.F64.S16 R4, R4 ;  /* 0x0000000400047312 */ /* 0x004e220000101c00 */
[----:B------:R-:W-:Y:S05]  /*1620*/  BRA `(.L_x_6249) ;  /* 0x0000000c00287947 */ /* 0x000fea0003800000 */
.L_x_6245:
        /* <DEDUP_REMOVED lines=10> */
.L_x_6253:
[----:B------:R-:W2:Y:S02]  /*16d0*/  LDG.E.U16 R0, desc[UR36][R6.64] ;  /* 0x0000002406007981 */ /* 0x000ea4000c1e1500 */
[----:B--2---:R-:W-:-:S05]  /*16e0*/  HADD2.F32 R0, -RZ, R0.H0_H0 ;  /* 0x20000000ff007230 */ /* 0x004fca0000004100 */
[----:B------:R-:W-:-:S04]  /*16f0*/  FMUL.FTZ R0, R0, 1 ;  /* 0x3f80000000007820 */ /* 0x000fc80000410000 */
[----:B------:R0:W1:Y:S01]  /*1700*/  F2F.F64.F32 R4, R0 ;  /* 0x0000000000047310 */ /* 0x0000620000201800 */
[----:B------:R-:W-:Y:S05]  /*1710*/  BRA `(.L_x_6249) ;  /* 0x0000000800ec7947 */ /* 0x000fea0003800000 */
.L_x_6252:
        /* <DEDUP_REMOVED lines=10> */
.L_x_6255:
[----:B------:R-:W2:Y:S02]  /*17c0*/  LDG.E.U16 R6, desc[UR36][R6.64] ;  /* 0x0000002406067981 */ /* 0x000ea4000c1e1500 */
[----:B--2---:R-:W-:-:S05]  /*17d0*/  HADD2.F32 R0, -RZ, R6.H0_H0 ;  /* 0x20000006ff007230 */ /* 0x004fca0000004100 */
[----:B------:R-:W-:-:S04]  /*17e0*/  FMUL.FTZ R0, R0, 1 ;  /* 0x3f80000000007820 */ /* 0x000fc80000410000 */
[----:B------:R0:W1:Y:S01]  /*17f0*/  F2F.F64.F32 R4, R0 ;  /* 0x0000000000047310 */ /* 0x0000620000201800 */
[----:B------:R-:W-:Y:S05]  /*1800*/  BRA `(.L_x_6249) ;  /* 0x0000000800b07947 */ /* 0x000fea0003800000 */
.L_x_6254:
[----:B------:R0:W5:Y:S01]  /*1810*/  LDG.E.64 R4, desc[UR36][R6.64] ;  /* 0x0000002406047981 */ /* 0x000162000c1e1b00 */
[----:B------:R-:W-:Y:S05]  /*1820*/  BRA `(.L_x_6249) ;  /* 0x0000000800a87947 */ /* 0x000fea0003800000 */
.L_x_6244:
        /* <DEDUP_REMOVED lines=13> */
.L_x_6258:
[----:B------:R0:W5:Y:S01]  /*1900*/  LDG.E.64 R4, desc[UR36][R6.64] ;  /* 0x0000002406047981 */ /* 0x000162000c1e1b00 */
[----:B------:R-:W-:Y:S05]  /*1910*/  BRA `(.L_x_6249) ;  /* 0x00000008006c7947 */ /* 0x000fea0003800000 */
.L_x_6257:
        /* <DEDUP_REMOVED lines=27> */
.L_x_6260:
[----:B------:R-:W2:Y:S02]  /*1ad0*/  LDG.E.U8 R4, desc[UR36][R6.64] ;  /* 0x0000002406047981 */ /* 0x000ea4000c1e1100 */
[C---:B--2---:R-:W-:Y:S01]  /*1ae0*/  IMAD.SHL.U32 R3, R4.reuse, 0x2000000, RZ ;  /* 0x0200000004037824 */ /* 0x044fe200078e00ff */
[----:B------:R-:W-:-:S04]  /*1af0*/  SHF.L.U32 R4, R4, 0x8, RZ ;  /* 0x0000000804047819 */ /* 0x000fc800000006ff */
        /* <DEDUP_REMOVED lines=12> */
.L_x_6259:
[----:B------:R-:W2:Y:S02]  /*1bc0*/  LDG.E.U16 R0, desc[UR36][R6.64] ;  /* 0x0000002406007981 */ /* 0x000ea4000c1e1500 */
[----:B--2---:R-:W-:-:S04]  /*1bd0*/  IMAD.U32 R0, R0, 0x10000, RZ ;  /* 0x0001000000007824 */ /* 0x004fc800078e00ff */
[----:B------:R-:W-:-:S04]  /*1be0*/  FMUL.FTZ R0, R0, 1 ;  /* 0x3f80000000007820 */ /* 0x000fc80000410000 */
[----:B------:R0:W1:Y:S01]  /*1bf0*/  F2F.F64.F32 R4, R0 ;  /* 0x0000000000047310 */ /* 0x0000620000201800 */
[----:B------:R-:W-:Y:S05]  /*1c00*/  BRA `(.L_x_6249) ;  /* 0x0000000400b07947 */ /* 0x000fea0003800000 */
.L_x_6256:
        /* <DEDUP_REMOVED lines=11> */
.L_x_6263:
        /* <DEDUP_REMOVED lines=21> */
.L_x_6265:
[----:B------:R-:W-:Y:S05]  /*1e10*/  BSYNC.RECONVERGENT B0 ;  /* 0x0000000000007941 */ /* 0x000fea0003800200 */
.L_x_6264:
[----:B------:R-:W-:Y:S01]  /*1e20*/  IMAD.SHL.U32 R0, R0, 0x100000, RZ ;  /* 0x0010000000007824 */ /* 0x000fe200078e00ff */
[----:B------:R-:W-:-:S04]  /*1e30*/  LEA R3, R3, 0x3b800000, 0x17 ;  /* 0x3b80000003037811 */ /* 0x000fc800078eb8ff */
[----:B------:R-:W-:-:S05]  /*1e40*/  LOP3.LUT R0, R3, R0, R7, 0xfe, !PT ;  /* 0x0000000003007212 */ /* 0x000fca00078efe07 */
[----:B------:R-:W-:-:S04]  /*1e50*/  FMUL.FTZ R0, R0, 1 ;  /* 0x3f80000000007820 */ /* 0x000fc80000410000 */
[----:B------:R0:W1:Y:S01]  /*1e60*/  F2F.F64.F32 R4, R0 ;  /* 0x0000000000047310 */ /* 0x0000620000201800 */
[----:B------:R-:W-:Y:S05]  /*1e70*/  BRA `(.L_x_6249) ;  /* 0x0000000400147947 */ /* 0x000fea0003800000 */
.L_x_6262:
        /* <DEDUP_REMOVED lines=21> */
.L_x_6267:
[----:B------:R-:W-:Y:S05]  /*1fd0*/  BSYNC.RECONVERGENT B0 ;  /* 0x0000000000007941 */ /* 0x000fea0003800200 */
.L_x_6266:
[----:B------:R-:W-:Y:S02]  /*1fe0*/  SHF.L.U32 R0, R0, 0x15, RZ ;  /* 0x0000001500007819 */ /* 0x000fe400000006ff */
[----:B------:R-:W-:-:S04]  /*1ff0*/  LEA R3, R3, 0x37800000, 0x17 ;  /* 0x3780000003037811 */ /* 0x000fc800078eb8ff */
[----:B------:R-:W-:-:S05]  /*2000*/  LOP3.LUT R0, R3, R0, R7, 0xfe, !PT ;  /* 0x0000000003007212 */ /* 0x000fca00078efe07 */
[----:B------:R-:W-:-:S04]  /*2010*/  FMUL.FTZ R0, R0, 1 ;  /* 0x3f80000000007820 */ /* 0x000fc80000410000 */
[----:B------:R4:W0:Y:S01]  /*2020*/  F2F.F64.F32 R4, R0 ;  /* 0x0000000000047310 */ /* 0x0008220000201800 */
[----:B------:R-:W-:Y:S05]  /*2030*/  BRA `(.L_x_6249) ;  /* 0x0000000000a47947 */ /* 0x000fea0003800000 */
.L_x_6261:
[----:B------:R-:W-:-:S09]  /*2040*/  UISETP.NE.AND UP0, UPT, UR4, 0x1c, UPT ;  /* 0x0000001c0400788c */ /* 0x000fd2000bf05270 */
[----:B------:R-:W-:Y:S05]  /*2050*/  BRA.U !UP0, `(.L_x_6268) ;  /* 0x0000000108947547 */ /* 0x000fea000b800000 */
[----:B------:R-:W-:-:S09]  /*2060*/  UISETP.NE.AND UP0, UPT, UR4, 0x1d, UPT ;  /* 0x0000001d0400788c */ /* 0x000fd2000bf05270 */
[----:B------:R-:W-:Y:S05]  /*2070*/  BRA.U !UP0, `(.L_x_6269) ;  /* 0x0000000108807547 */ /* 0x000fea000b800000 */
[----:B------:R-:W-:-:S09]  /*2080*/  UISETP.NE.AND UP0, UPT, UR4, 0x2c, UPT ;  /* 0x0000002c0400788c */ /* 0x000fd2000bf05270 */
[----:B------:R-:W-:Y:S05]  /*2090*/  BRA.U !UP0, `(.L_x_6270) ;  /* 0x0000000108487547 */ /* 0x000fea000b800000 */
.L_x_6248:
        /* <DEDUP_REMOVED lines=16> */
.L_x_6271:
[----:B------:R-:W-:Y:S01]  /*21a0*/  CS2R R4, SRZ ;  /* 0x0000000000047805 */ /* 0x000fe2000001ff00 */
[----:B------:R-:W-:Y:S06]  /*21b0*/  BRA `(.L_x_6249) ;  /* 0x0000000000447947 */ /* 0x000fec0003800000 */
.L_x_6270:
        /* <DEDUP_REMOVED lines=12> */
.L_x_6269:
[----:B------:R-:W2:Y:S02]  /*2280*/  LDG.E.64 R4, desc[UR36][R6.64] ;  /* 0x0000002406047981 */ /* 0x000ea4000c1e1b00 */
[----:B--2---:R-:W3:Y:S01]  /*2290*/  I2F.F64.U64 R4, R4 ;  /* 0x0000000400047312 */ /* 0x004ee20000301800 */
[----:B------:R-:W-:Y:S05]  /*22a0*/  BRA `(.L_x_6249) ;  /* 0x0000000000087947 */ /* 0x000fea0003800000 */
.L_x_6268:
[----:B------:R-:W2:Y:S02]  /*22b0*/  LDG.E R4, desc[UR36][R6.64] ;  /* 0x0000002406047981 */ /* 0x000ea4000c1e1900 */
[----:B--2---:R-:W0:Y:S02]  /*22c0*/  I2F.F64.U32 R4, R4 ;  /* 0x0000000400047312 */ /* 0x004e240000201800 */
.L_x_6249:
[----:B------:R-:W-:Y:S05]  /*22d0*/  BSYNC.RECONVERGENT B7 ;  /* 0x0000000000077941 */ /* 0x000fea0003800200 */
.L_x_6243:
[----:B------:R-:W0:Y:S01]  /*22e0*/  LDCU.128 UR4, c[0x0][0x590] ;  /* 0x0000b200ff0477ac */ /* 0x000e220008000c00 */
[----:B------:R-:W-:Y:S01]  /*22f0*/  BSSY.RECONVERGENT B1, `(.L_x_6272) ;  /* 0x00000e8000017945 */ /* 0x000fe20003800200 */
[----:B0123-5:R-:W-:-:S08]  /*2300*/  DMUL R6, R4, UR4 ;  /* 0x0000000404067c28 */ /* 0x02ffd00008000000 */
[----:B------:R-:W-:-:S14]  /*2310*/  DSETP.GT.AND P0, PT, R6, UR6, PT ;  /* 0x0000000606007e2a */ /* 0x000fdc000bf04000 */
[----:B------:R-:W-:Y:S05]  /*2320*/  @P0 BRA `(.L_x_6273) ;  /* 0x0000000c00900947 */ /* 0x000fea0003800000 */
[----:B------:R-:W-:Y:S01]  /*2330*/  MOV R8, 0x652b82fe ;  /* 0x652b82fe00087802 */ /* 0x000fe20000000f00 */
[----:B------:R-:W-:Y:S01]  /*2340*/  IMAD.MOV.U32 R9, RZ, RZ, 0x3ff71547 ;  /* 0x3ff71547ff097424 */ /* 0x000fe200078e00ff */
[----:B------:R-:W-:Y:S01]  /*2350*/  MOV R5, 0x3fe62e42 ;  /* 0x3fe62e4200057802 */ /* 0x000fe20000000f00 */
[----:B------:R-:W-:Y:S01]  /*2360*/  IMAD.MOV.U32 R4, RZ, RZ, -0x105c611 ;  /* 0xfefa39efff047424 */ /* 0x000fe200078e00ff */
[----:B------:R-:W-:Y:S01]  /*2370*/  UMOV UR4, 0x3b39803f ;  /* 0x3b39803f00047882 */ /* 0x000fe20000000000 */
[----:B------:R-:W-:Y:S01]  /*2380*/  UMOV UR5, 0x3c7abc9e ;  /* 0x3c7abc9e00057882 */ /* 0x000fe20000000000 */
[----:B------:R-:W-:Y:S01]  /*2390*/  FSETP.GEU.FTZ.AND P0, PT, |R7|, 4.1917929649353027344, PT ;  /* 0x4086232b0700780b */ /* 0x000fe20003f1e200 */
[----:B------:R-:W-:Y:S01]  /*23a0*/  DFMA R8, R6, R8, 6.75539944105574400000e+15 ;  /* 0x433800000608742b */ /* 0x000fe20000000008 */
[----:B------:R-:W-:Y:S07]  /*23b0*/  BSSY.RECONVERGENT B0, `(.L_x_6274) ;  /* 0x0000033000007945 */ /* 0x000fee0003800200 */
[----:B------:R-:W-:-:S08]  /*23c0*/  DADD R10, R8, -6.75539944105574400000e+15 ;  /* 0xc3380000080a7429 */ /* 0x000fd00000000000 */
[----:B------:R-:W-:-:S08]  /*23d0*/  DFMA R12, R10, -R4, R6 ;  /* 0x800000040a0c722b */ /* 0x000fd00000000006 */
        /* <DEDUP_REMOVED lines=39> */
[----:B----4-:R-:W-:Y:S01]  /*2650*/  @!P0 LEA.HI R0, R8, R8, RZ, 0x1 ;  /* 0x0000000808008211 */ /* 0x010fe200078f08ff */
        /* <DEDUP_REMOVED lines=8> */
.L_x_6275:
[----:B------:R-:W-:Y:S05]  /*26e0*/  BSYNC.RECONVERGENT B0 ;  /* 0x0000000000007941 */ /* 0x000fea0003800200 */
.L_x_6274:
[C---:B------:R-:W-:Y:S01]  /*26f0*/  FSETP.GEU.FTZ.AND P0, PT, R23.reuse, 1.7916666269302368164, PT ;  /* 0x3fe555551700780b */ /* 0x040fe20003f1e000 */
[----:B------:R-:W-:Y:S01]  /*2700*/  BSSY.RECONVERGENT B2, `(.L_x_6276) ;  /* 0x000008b000027945 */ /* 0x000fe20003800200 */
[----:B------:R-:W-:-:S04]  /*2710*/  FSETP.GT.FTZ.AND P1, PT, R23, -1.6999999284744262695, PT ;  /* 0xbfd999991700780b */ /* 0x000fc80003f34000 */
[----:B------:R-:W-:-:S13]  /*2720*/  PLOP3.LUT P0, PT, P0, P1, PT, 0xf2, 0x2f ;  /* 0x00000000002f781c */ /* 0x000fda0000703e72 */
[----:B------:R-:W-:Y:S05]  /*2730*/  @P0 BRA `(.L_x_6277) ;  /* 0x0000000000d40947 */ /* 0x000fea0003800000 */
[----:B------:R-:W-:Y:S01]  /*2740*/  DADD R6, R22, 2 ;  /* 0x4000000016067429 */ /* 0x000fe20000000000 */
[----:B------:R-:W-:Y:S01]  /*2750*/  MOV R4, 0x1 ;  /* 0x0000000100047802 */ /* 0x000fe20000000f00 */
[----:B------:R-:W-:Y:S01]  /*2760*/  BSSY.RECONVERGENT B3, `(.L_x_6278) ;  /* 0x0000014000037945 */ /* 0x000fe20003800200 */
[----:B------:R-:W-:-:S03]  /*2770*/  FSETP.GEU.AND P1, PT, |R23|, 6.5827683646048100446e-37, PT ;  /* 0x036000001700780b */ /* 0x000fc60003f2e200 */
[----:B------:R-:W0:Y:S02]  /*2780*/  MUFU.RCP64H R5, R7 ;  /* 0x0000000700057308 */ /* 0x000e240000001800 */
        /* <DEDUP_REMOVED lines=8> */
[----:B----4-:R-:W-:-:S05]  /*2810*/  FFMA R0, RZ, R7, R5 ;  /* 0x00000007ff007223 */ /* 0x010fca0000000005 */
[----:B------:R-:W-:-:S13]  /*2820*/  FSETP.GT.AND P0, PT, |R0|, 1.469367938527859385e-39, PT ;  /* 0x001000000000780b */ /* 0x000fda0003f04200 */
[----:B------:R-:W-:Y:S05]  /*2830*/  @P0 BRA P1, `(.L_x_6279) ;  /* 0x0000000000180947 */ /* 0x000fea0000800000 */
[----:B------:R-:W-:Y:S01]  /*2840*/  IMAD.MOV.U32 R4, RZ, RZ, R22 ;  /* 0x000000ffff047224 */ /* 0x000fe200078e0016 */
[----:B------:R-:W-:Y:S01]  /*2850*/  MOV R0, 0x2880 ;  /* 0x0000288000007802 */ /* 0x000fe20000000f00 */
[----:B------:R-:W-:-:S07]  /*2860*/  IMAD.MOV.U32 R5, RZ, RZ, R23 ;  /* 0x000000ffff057224 */ /* 0x000fce00078e0017 */
[----:B------:R-:W-:Y:S05]  /*2870*/  CALL.REL.NOINC `($__internal_7_$__cuda_sm20_div_rn_f64_full) ;  /* 0x000000dc00a87944 */ /* 0x000fea0003c00000 */
[----:B------:R-:W-:Y:S01]  /*2880*/  MOV R4, R12 ;  /* 0x0000000c00047202 */ /* 0x000fe20000000f00 */
[----:B------:R-:W-:-:S07]  /*2890*/  IMAD.MOV.U32 R5, RZ, RZ, R13 ;  /* 0x000000ffff057224 */ /* 0x000fce00078e000d */
.L_x_6279:
[----:B------:R-:W-:Y:S05]  /*28a0*/  BSYNC.RECONVERGENT B3 ;  /* 0x0000000000037941 */ /* 0x000fea0003800200 */
.L_x_6278:
[----:B------:R-:W-:Y:S01]  /*28b0*/  DMUL R6, R4, -R22 ;  /* 0x8000001604067228 */ /* 0x000fe20000000000 */
[----:B------:R-:W-:Y:S01]  /*28c0*/  IMAD.MOV.U32 R10, RZ, RZ, -0x314d23bc ;  /* 0xceb2dc44ff0a7424 */ /* 0x000fe200078e00ff */
[----:B------:R-:W-:Y:S01]  /*28d0*/  MOV R11, 0x3ed087ff ;  /* 0x3ed087ff000b7802 */ /* 0x000fe20000000f00 */
[----:B------:R-:W-:Y:S01]  /*28e0*/  UMOV UR4, 0x2fbe14b5 ;  /* 0x2fbe14b500047882 */ /* 0x000fe20000000000 */
[----:B------:R-:W-:-:S04]  /*28f0*/  UMOV UR5, 0x3eb372fb ;  /* 0x3eb372fb00057882 */ /* 0x000fc80000000000 */
[----:B------:R-:W-:-:S08]  /*2900*/  DADD R4, R6, R22 ;  /* 0x0000000006047229 */ /* 0x000fd00000000016 */
[----:B------:R-:W-:-:S08]  /*2910*/  DMUL R8, R4, R4 ;  /* 0x0000000404087228 */ /* 0x000fd00000000000 */
        /* <DEDUP_REMOVED lines=19> */
[----:B------:R-:W-:-:S08]  /*2a50*/  DMUL R10, R8, R10 ;  /* 0x0000000a080a7228 */ /* 0x000fd00000000000 */
[----:B------:R-:W-:-:S08]  /*2a60*/  DFMA R6, R4, R10, R6 ;  /* 0x0000000a0406722b */ /* 0x000fd00000000006 */
[----:B------:R-:W-:Y:S01]  /*2a70*/  DADD R6, R6, R22 ;  /* 0x0000000006067229 */ /* 0x000fe20000000016 */
[----:B------:R-:W-:Y:S10]  /*2a80*/  BRA `(.L_x_6280) ;  /* 0x0000000400487947 */ /* 0x000ff40003800000 */
.L_x_6277:
[----:B------:R-:W-:-:S10]  /*2a90*/  DADD R22, R22, 1 ;  /* 0x3ff0000016167429 */ /* 0x000fd40000000000 */
[----:B------:R-:W-:Y:S01]  /*2aa0*/  ISETP.GT.AND P0, PT, R23, 0xfffff, PT ;  /* 0x000fffff1700780c */ /* 0x000fe20003f04270 */
[----:B------:R-:W-:Y:S01]  /*2ab0*/  IMAD.MOV.U32 R6, RZ, RZ, R22 ;  /* 0x000000ffff067224 */ /* 0x000fe200078e0016 */
[----:B------:R-:W-:Y:S01]  /*2ac0*/  MOV R3, R23 ;  /* 0x0000001700037202 */ /* 0x000fe20000000f00 */
[----:B------:R-:W-:-:S10]  /*2ad0*/  IMAD.MOV.U32 R7, RZ, RZ, R23 ;  /* 0x000000ffff077224 */ /* 0x000fd400078e0017 */
[----:B------:R-:W-:-:S10]  /*2ae0*/  @!P0 DMUL R6, R6, 1.80143985094819840000e+16 ;  /* 0x4350000006068828 */ /* 0x000fd40000000000 */
[----:B------:R-:W-:Y:S02]  /*2af0*/  @!P0 IMAD.MOV.U32 R3, RZ, RZ, R7 ;  /* 0x000000ffff038224 */ /* 0x000fe400078e0007 */
[----:B------:R-:W-:Y:S02]  /*2b00*/  @!P0 IMAD.MOV.U32 R22, RZ, RZ, R6 ;  /* 0x000000ffff168224 */ /* 0x000fe400078e0006 */
[----:B----4-:R-:W-:-:S05]  /*2b10*/  VIADD R0, R3, 0xffffffff ;  /* 0xffffffff03007836 */ /* 0x010fca0000000000 */
[----:B------:R-:W-:Y:S02]  /*2b20*/  ISETP.GT.U32.AND P1, PT, R0, 0x7feffffe, PT ;  /* 0x7feffffe0000780c */ /* 0x000fe40003f24070 */
[----:B------:R-:W-:Y:S01]  /*2b30*/  MOV R0, 0xfffffc01 ;  /* 0xfffffc0100007802 */ /* 0x000fe20000000f00 */
[----:B------:R-:W-:-:S10]  /*2b40*/  @!P0 IMAD.MOV.U32 R0, RZ, RZ, -0x435 ;  /* 0xfffffbcbff008424 */ /* 0x000fd400078e00ff */
[----:B------:R-:W-:Y:S05]  /*2b50*/  @P1 BRA `(.L_x_6281) ;  /* 0x0000000000fc1947 */ /* 0x000fea0003800000 */
[----:B------:R-:W-:Y:S01]  /*2b60*/  LOP3.LUT R6, R3, 0xfffff, RZ, 0xc0, !PT ;  /* 0x000fffff03067812 */ /* 0x000fe200078ec0ff */
[----:B------:R-:W-:Y:S01]  /*2b70*/  IMAD.MOV.U32 R18, RZ, RZ, -0x748574fc ;  /* 0x8b7a8b04ff127424 */ /* 0x000fe200078e00ff */
[----:B------:R-:W-:Y:S01]  /*2b80*/  MOV R8, RZ ;  /* 0x000000ff00087202 */ /* 0x000fe20000000f00 */
[----:B------:R-:W-:Y:S01]  /*2b90*/  IMAD.MOV.U32 R19, RZ, RZ, 0x3ed0ee25 ;  /* 0x3ed0ee25ff137424 */ /* 0x000fe200078e00ff */
[----:B------:R-:W-:Y:S01]  /*2ba0*/  LOP3.LUT R7, R6, 0x3ff00000, RZ, 0xfc, !PT ;  /* 0x3ff0000006077812 */ /* 0x000fe200078efcff */
[----:B------:R-:W-:Y:S01]  /*2bb0*/  UMOV UR4, 0x3ae80f1e ;  /* 0x3ae80f1e00047882 */ /* 0x000fe20000000000 */
[----:B------:R-:W-:Y:S01]  /*2bc0*/  MOV R6, R22 ;  /* 0x0000001600067202 */ /* 0x000fe20000000f00 */
[----:B------:R-:W-:Y:S01]  /*2bd0*/  UMOV UR5, 0x3eb1380b ;  /* 0x3eb1380b00057882 */ /* 0x000fe20000000000 */
[----:B------:R-:W-:Y:S01]  /*2be0*/  ISETP.GE.U32.AND P0, PT, R7, 0x3ff6a09f, PT ;  /* 0x3ff6a09f0700780c */ /* 0x000fe20003f06070 */
[----:B------:R-:W-:Y:S01]  /*2bf0*/  IMAD.MOV.U32 R23, RZ, RZ, 0x43300000 ;  /* 0x43300000ff177424 */ /* 0x000fe200078e00ff */
[----:B------:R-:W-:Y:S01]  /*2c00*/  LEA.HI R0, R3, R0, RZ, 0xc ;  /* 0x0000000003007211 */ /* 0x000fe200078f60ff */
[----:B------:R-:W-:Y:S01]  /*2c10*/  UMOV UR6, 0x80000000 ;  /* 0x8000000000067882 */ /* 0x000fe20000000000 */
[----:B------:R-:W-:-:S09]  /*2c20*/  UMOV UR7, 0x43300000 ;  /* 0x4330000000077882 */ /* 0x000fd20000000000 */
[----:B------:R-:W-:Y:S01]  /*2c30*/  @P0 VIADD R9, R7, 0xfff00000 ;  /* 0xfff0000007090836 */ /* 0x000fe20000000000 */
[----:B------:R-:W-:-:S03]  /*2c40*/  @P0 IADD3 R0, PT, PT, R0, 0x1, RZ ;  /* 0x0000000100000810 */ /* 0x000fc60007ffe0ff */
[----:B------:R-:W-:Y:S01]  /*2c50*/  @P0 IMAD.MOV.U32 R7, RZ, RZ, R9 ;  /* 0x000000ffff070224 */ /* 0x000fe200078e0009 */
[----:B------:R-:W-:-:S05]  /*2c60*/  LOP3.LUT R22, R0, 0x80000000, RZ, 0x3c, !PT ;  /* 0x8000000000167812 */ /* 0x000fca00078e3cff */
[C---:B------:R-:W-:Y:S02]  /*2c70*/  DADD R14, R6.reuse, 1 ;  /* 0x3ff00000060e7429 */ /* 0x040fe40000000000 */
[----:B------:R-:W-:-:S04]  /*2c80*/  DADD R6, R6, -1 ;  /* 0xbff0000006067429 */ /* 0x000fc80000000000 */
[----:B------:R-:W0:Y:S02]  /*2c90*/  MUFU.RCP64H R9, R15 ;  /* 0x0000000f00097308 */ /* 0x000e240000001800 */
[----:B0-----:R-:W-:-:S08]  /*2ca0*/  DFMA R10, -R14, R8, 1 ;  /* 0x3ff000000e0a742b */ /* 0x001fd00000000108 */
[----:B------:R-:W-:-:S08]  /*2cb0*/  DFMA R10, R10, R10, R10 ;  /* 0x0000000a0a0a722b */ /* 0x000fd0000000000a */
[----:B------:R-:W-:-:S08]  /*2cc0*/  DFMA R8, R8, R10, R8 ;  /* 0x0000000a0808722b */ /* 0x000fd00000000008 */
[----:B------:R-:W-:-:S08]  /*2cd0*/  DMUL R10, R6, R8 ;  /* 0x00000008060a7228 */ /* 0x000fd00000000000 */
[----:B------:R-:W-:-:S08]  /*2ce0*/  DFMA R10, R6, R8, R10 ;  /* 0x00000008060a722b */ /* 0x000fd0000000000a */
[----:B------:R-:W-:Y:S02]  /*2cf0*/  DMUL R12, R10, R10 ;  /* 0x0000000a0a0c7228 */ /* 0x000fe40000000000 */
[----:B------:R-:W-:-:S06]  /*2d00*/  DADD R20, R6, -R10 ;  /* 0x0000000006147229 */ /* 0x000fcc000000080a */
[----:B------:R-:W-:Y:S01]  /*2d10*/  DFMA R14, R12, UR4, R18 ;  /* 0x000000040c0e7c2b */ /* 0x000fe20008000012 */
[----:B------:R-:W-:Y:S01]  /*2d20*/  UMOV UR4, 0x9f02676f ;  /* 0x9f02676f00047882 */ /* 0x000fe20000000000 */
[----:B------:R-:W-:Y:S01]  /*2d30*/  UMOV UR5, 0x3ef3b266 ;  /* 0x3ef3b26600057882 */ /* 0x000fe20000000000 */
[----:B------:R-:W-:-:S05]  /*2d40*/  DADD R20, R20, R20 ;  /* 0x0000000014147229 */ /* 0x000fca0000000014 */
[----:B------:R-:W-:Y:S01]  /*2d50*/  DFMA R14, R12, R14, UR4 ;  /* 0x000000040c0e7e2b */ /* 0x000fe2000800000e */
[----:B------:R-:W-:Y:S01]  /*2d60*/  UMOV UR4, 0xa9ab0956 ;  /* 0xa9ab095600047882 */ /* 0x000fe20000000000 */
[----:B------:R-:W-:Y:S01]  /*2d70*/  UMOV UR5, 0x3f1745cb ;  /* 0x3f1745cb00057882 */ /* 0x000fe20000000000 */
[----:B------:R-:W-:-:S05]  /*2d80*/  DFMA R20, R6, -R10, R20 ;  /* 0x8000000a0614722b */ /* 0x000fca0000000014 */
[----:B------:R-:W-:Y:S01]  /*2d90*/  DFMA R14, R12, R14, UR4 ;  /* 0x000000040c0e7e2b */ /* 0x000fe2000800000e */
[----:B------:R-:W-:Y:S01]  /*2da0*/  UMOV UR4, 0x2d1b5154 ;  /* 0x2d1b515400047882 */ /* 0x000fe20000000000 */
[----:B------:R-:W-:Y:S01]  /*2db0*/  UMOV UR5, 0x3f3c71c7 ;  /* 0x3f3c71c700057882 */ /* 0x000fe20000000000 */
[----:B------:R-:W-:-:S05]  /*2dc0*/  DMUL R20, R8, R20 ;  /* 0x0000001408147228 */ /* 0x000fca0000000000 */
[----:B------:R-:W-:Y:S01]  /*2dd0*/  DFMA R14, R12, R14, UR4 ;  /* 0x000000040c0e7e2b */ /* 0x000fe2000800000e */
[----:B------:R-:W-:Y:S01]  /*2de0*/  UMOV UR4, 0x923be72d ;  /* 0x923be72d00047882 */ /* 0x000fe20000000000 */
[----:B------:R-:W-:-:S06]  /*2df0*/  UMOV UR5, 0x3f624924 ;  /* 0x3f62492400057882 */ /* 0x000fcc0000000000 */
[----:B------:R-:W-:Y:S01]  /*2e00*/  DFMA R18, R12, R14, UR4 ;  /* 0x000000040c127e2b */ /* 0x000fe2000800000e */
[----:B------:R-:W-:Y:S01]  /*2e10*/  UMOV UR4, 0x9999a3c4 ;  /* 0x9999a3c400047882 */ /* 0x000fe20000000000 */
[----:B------:R-:W-:Y:S01]  /*2e20*/  UMOV UR5, 0x3f899999 ;  /* 0x3f89999900057882 */ /* 0x000fe20000000000 */
[----:B------:R-:W-:Y:S01]  /*2e30*/  DADD R14, R22, -UR6 ;  /* 0x80000006160e7e29 */ /* 0x000fe20008000000 */
[----:B------:R-:W-:Y:S01]  /*2e40*/  UMOV UR6, 0xfefa39ef ;  /* 0xfefa39ef00067882 */ /* 0x000fe20000000000 */
[----:B------:R-:W-:-:S03]  /*2e50*/  UMOV UR7, 0x3fe62e42 ;  /* 0x3fe62e4200077882 */ /* 0x000fc60000000000 */
[----:B------:R-:W-:Y:S01]  /*2e60*/  DFMA R18, R12, R18, UR4 ;  /* 0x000000040c127e2b */ /* 0x000fe20008000012 */
[----:B------:R-:W-:Y:S01]  /*2e70*/  UMOV UR4, 0x55555554 ;  /* 0x5555555400047882 */ /* 0x000fe20000000000 */
[----:B------:R-:W-:Y:S01]  /*2e80*/  UMOV UR5, 0x3fb55555 ;  /* 0x3fb5555500057882 */ /* 0x000fe20000000000 */
[----:B------:R-:W-:-:S05]  /*2e90*/  DFMA R6, R14, UR6, R10 ;  /* 0x000000060e067c2b */ /* 0x000fca000800000a */
[----:B------:R-:W-:Y:S01]  /*2ea0*/  DFMA R18, R12, R18, UR4 ;  /* 0x000000040c127e2b */ /* 0x000fe20008000012 */
[----:B------:R-:W-:Y:S01]  /*2eb0*/  UMOV UR4, 0x3b39803f ;  /* 0x3b39803f00047882 */ /* 0x000fe20000000000 */
[----:B------:R-:W-:Y:S01]  /*2ec0*/  UMOV UR5, 0x3c7abc9e ;  /* 0x3c7abc9e00057882 */ /* 0x000fe20000000000 */
[----:B------:R-:W-:-:S05]  /*2ed0*/  DFMA R4, R14, -R4, R6 ;  /* 0x800000040e04722b */ /* 0x000fca0000000006 */
[----:B------:R-:W-:-:S03]  /*2ee0*/  DMUL R18, R12, R18 ;  /* 0x000000120c127228 */ /* 0x000fc60000000000 */
[----:B------:R-:W-:-:S05]  /*2ef0*/  DADD R4, -R10, R4 ;  /* 0x000000000a047229 */ /* 0x000fca0000000104 */
[----:B------:R-:W-:-:S08]  /*2f00*/  DFMA R18, R10, R18, R20 ;  /* 0x000000120a12722b */ /* 0x000fd00000000014 */
[----:B------:R-:W-:-:S08]  /*2f10*/  DADD R4, R18, -R4 ;  /* 0x0000000012047229 */ /* 0x000fd00000000804 */
[----:B------:R-:W-:-:S08]  /*2f20*/  DFMA R4, R14, UR4, R4 ;  /* 0x000000040e047c2b */ /* 0x000fd00008000004 */
[----:B------:R-:W-:Y:S01]  /*2f30*/  DADD R6, R6, R4 ;  /* 0x0000000006067229 */ /* 0x000fe20000000004 */
[----:B------:R-:W-:Y:S10]  /*2f40*/  BRA `(.L_x_6280) ;  /* 0x0000000000187947 */ /* 0x000ff40003800000 */
.L_x_6281:
[----:B------:R-:W-:Y:S01]  /*2f50*/  IMAD.MOV.U32 R4, RZ, RZ, 0x0 ;  /* 0x00000000ff047424 */ /* 0x000fe200078e00ff */
[----:B------:R-:W-:Y:S02]  /*2f60*/  MOV R5, 0x7ff00000 ;  /* 0x7ff0000000057802 */ /* 0x000fe40000000f00 */
[----:B------:R-:W-:-:S04]  /*2f70*/  LOP3.LUT P0, RZ, R7, 0x7fffffff, RZ, 0xc0, !PT ;  /* 0x7fffffff07ff7812 */ /* 0x000fc8000780c0ff */
[----:B------:R-:W-:-:S10]  /*2f80*/  DFMA R4, R6, R4, +INF ;  /* 0x7ff000000604742b */ /* 0x000fd40000000004 */
[----:B------:R-:W-:Y:S02]  /*2f90*/  FSEL R6, R4, RZ, P0 ;  /* 0x000000ff04067208 */ /* 0x000fe40000000000 */
[----:B------:R-:W-:-:S07]  /*2fa0*/  FSEL R7, R5, -QNAN , P0 ;  /* 0xfff0000005077808 */ /* 0x000fce0000000000 */
.L_x_6280:
[----:B------:R-:W-:Y:S05]  /*2fb0*/  BSYNC.RECONVERGENT B2 ;  /* 0x0000000000027941 */ /* 0x000fea0003800200 */
.L_x_6276:
[----:B------:R-:W0:Y:S01]  /*2fc0*/  LDCU UR4, c[0x0][0x594] ;  /* 0x0000b280ff0477ac */ /* 0x000e220008000800 */
[----:B------:R-:W1:Y:S01]  /*2fd0*/  LDC.64 R10, c[0x0][0x590] ;  /* 0x00016400ff0a7b82 */ /* 0x000e620000000a00 */
[----:B------:R-:W-:Y:S01]  /*2fe0*/  IMAD.MOV.U32 R4, RZ, RZ, 0x1 ;  /* 0x00000001ff047424 */ /* 0x000fe200078e00ff */
[----:B------:R-:W-:Y:S01]  /*2ff0*/  FSETP.GEU.AND P1, PT, |R7|, 6.5827683646048100446e-37, PT ;  /* 0x036000000700780b */ /* 0x000fe20003f2e200 */
[----:B------:R-:W-:Y:S01]  /*3000*/  BSSY.RECONVERGENT B2, `(.L_x_6273) ;  /* 0x0000016000027945 */ /* 0x000fe20003800200 */
[----:B0-----:R-:W1:Y:S03]  /*3010*/  MUFU.RCP64H R5, UR4 ;  /* 0x0000000400057d08 */ /* 0x001e660008001800 */
[----:B-1----:R-:W-:-:S08]  /*3020*/  DFMA R8, R4, -R10, 1 ;  /* 0x3ff000000408742b */ /* 0x002fd0000000080a */
[----:B------:R-:W-:-:S08]  /*3030*/  DFMA R8, R8, R8, R8 ;  /* 0x000000080808722b */ /* 0x000fd00000000008 */
[----:B------:R-:W-:-:S08]  /*3040*/  DFMA R8, R4, R8, R4 ;  /* 0x000000080408722b */ /* 0x000fd00000000004 */
[----:B------:R-:W-:-:S08]  /*3050*/  DFMA R4, R8, -R10, 1 ;  /* 0x3ff000000804742b */ /* 0x000fd0000000080a */
[----:B------:R-:W-:-:S08]  /*3060*/  DFMA R4, R8, R4, R8 ;  /* 0x000000040804722b */ /* 0x000fd00000000008 */
[----:B------:R-:W-:-:S08]  /*3070*/  DMUL R8, R4, R6 ;  /* 0x0000000604087228 */ /* 0x000fd00000000000 */
[----:B------:R-:W-:-:S08]  /*3080*/  DFMA R10, R8, -R10, R6 ;  /* 0x8000000a080a722b */ /* 0x000fd00000000006 */
[----:B------:R-:W-:-:S10]  /*3090*/  DFMA R4, R4, R10, R8 ;  /* 0x0000000a0404722b */ /* 0x000fd40000000008 */
[----:B------:R-:W-:-:S05]  /*30a0*/  FFMA R0, RZ, UR4, R5 ;  /* 0x00000004ff007c23 */ /* 0x000fca0008000005 */
[----:B------:R-:W-:-:S13]  /*30b0*/  FSETP.GT.AND P0, PT, |R0|, 1.469367938527859385e-39, PT ;  /* 0x001000000000780b */ /* 0x000fda0003f04200 */
[----:B------:R-:W-:Y:S05]  /*30c0*/  @P0 BRA P1, `(.L_x_6282) ;  /* 0x0000000000240947 */ /* 0x000fea0000800000 */
[----:B------:R-:W0:Y:S01]  /*30d0*/  LDCU.64 UR4, c[0x0][0x590] ;  /* 0x0000b200ff0477ac */ /* 0x000e220008000a00 */
[----:B------:R-:W-:Y:S01]  /*30e0*/  IMAD.MOV.U32 R4, RZ, RZ, R6 ;  /* 0x000000ffff047224 */ /* 0x000fe200078e0006 */
[----:B------:R-:W-:Y:S02]  /*30f0*/  MOV R5, R7 ;  /* 0x0000000700057202 */ /* 0x000fe40000000f00 */
[----:B------:R-:W-:Y:S01]  /*3100*/  MOV R0, 0x3140 ;  /* 0x0000314000007802 */ /* 0x000fe20000000f00 */
[----:B0-----:R-:W-:Y:S02]  /*3110*/  IMAD.U32 R6, RZ, RZ, UR4 ;  /* 0x00000004ff067e24 */ /* 0x001fe4000f8e00ff */
[----:B------:R-:W-:-:S07]  /*3120*/  IMAD.U32 R7, RZ, RZ, UR5 ;  /* 0x00000005ff077e24 */ /* 0x000fce000f8e00ff */
[----:B------:R-:W-:Y:S05]  /*3130*/  CALL.REL.NOINC `($__internal_7_$__cuda_sm20_div_rn_f64_full) ;  /* 0x000000d400787944 */ /* 0x000fea0003c00000 */
[----:B------:R-:W-:Y:S01]  /*3140*/  MOV R4, R12 ;  /* 0x0000000c00047202 */ /* 0x000fe20000000f00 */
[----:B------:R-:W-:-:S07]  /*3150*/  IMAD.MOV.U32 R5, RZ, RZ, R13 ;  /* 0x000000ffff057224 */ /* 0x000fce00078e000d */
.L_x_6282:
[----:B------:R-:W-:Y:S05]  /*3160*/  BSYNC.RECONVERGENT B2 ;  /* 0x0000000000027941 */ /* 0x000fea0003800200 */
.L_x_6273:
[----:B------:R-:W-:Y:S05]  /*3170*/  BSYNC.RECONVERGENT B1 ;  /* 0x0000000000017941 */ /* 0x000fea0003800200 */
.L_x_6272:
        /* <DEDUP_REMOVED lines=14> */
[----:B------:R-:W0:Y:S02]  /*3260*/  F2I.F64.TRUNC R5, R4 ;  /* 0x0000000400057311 */ /* 0x000e24000030d100 */
[----:B0-----:R0:W-:Y:S01]  /*3270*/  STG.E.U8 desc[UR36][R2.64], R5 ;  /* 0x0000000502007986 */ /* 0x0011e2000c101124 */
[----:B------:R-:W-:Y:S05]  /*3280*/  BRA `(.L_x_6288) ;  /* 0x0000000c00f47947 */ /* 0x000fea0003800000 */
.L_x_6286:
[----:B------:R-:W0:Y:S02]  /*3290*/  F2I.S64.F64.TRUNC R4, R4 ;  /* 0x0000000400047311 */ /* 0x000e24000030d900 */
[----:B0-----:R-:W-:-:S05]  /*32a0*/  MOV R7, R4 ;  /* 0x0000000400077202 */ /* 0x001fca0000000f00 */
[----:B------:R3:W-:Y:S01]  /*32b0*/  STG.E.U8 desc[UR36][R2.64], R7 ;  /* 0x0000000702007986 */ /* 0x0007e2000c101124 */
[----:B------:R-:W-:Y:S05]  /*32c0*/  BRA `(.L_x_6288) ;  /* 0x0000000c00e47947 */ /* 0x000fea0003800000 */
.L_x_6285:
[----:B------:R-:W-:-:S09]  /*32d0*/  UISETP.NE.AND UP0, UPT, UR4, 0x2, UPT ;  /* 0x000000020400788c */ /* 0x000fd2000bf05270 */
[----:B------:R-:W-:Y:S05]  /*32e0*/  BRA.U !UP0, `(.L_x_6289) ;  /* 0x0000000108287547 */ /* 0x000fea000b800000 */
[----:B------:R-:W-:-:S09]  /*32f0*/  UISETP.NE.AND UP0, UPT, UR4, 0x3, UPT ;  /* 0x000000030400788c */ /* 0x000fd2000bf05270 */
[----:B------:R-:W-:Y:S05]  /*3300*/  BRA.U !UP0, `(.L_x_6290) ;  /* 0x0000000108147547 */ /* 0x000fea000b800000 */
[----:B------:R-:W-:-:S09]  /*3310*/  UISETP.NE.AND UP0, UPT, UR4, 0x4, UPT ;  /* 0x000000040400788c */ /* 0x000fd2000bf05270 */
[----:B------:R-:W-:Y:S05]  /*3320*/  BRA.U UP0, `(.L_x_6287) ;  /* 0x0000000d00247547 */ /* 0x000fea000b800000 */
[----:B------:R-:W0:Y:S02]  /*3330*/  F2I.S64.F64.TRUNC R4, R4 ;  /* 0x0000000400047311 */ /* 0x000e24000030d900 */
[----:B0-----:R0:W-:Y:S01]  /*3340*/  STG.E.64 desc[UR36][R2.64], R4 ;  /* 0x0000000402007986 */ /* 0x0011e2000c101b24 */
[----:B------:R-:W-:Y:S05]  /*3350*/  BRA `(.L_x_6288) ;  /* 0x0000000c00c07947 */ /* 0x000fea0003800000 */
.L_x_6290:
[----:B------:R-:W0:Y:S02]  /*3360*/  F2I.F64.TRUNC R5, R4 ;  /* 0x0000000400057311 */ /* 0x000e24000030d100 */
[----:B0-----:R1:W-:Y:S01]  /*3370*/  STG.E desc[UR36][R2.64], R5 ;  /* 0x0000000502007986 */ /* 0x0013e2000c101924 */
[----:B------:R-:W-:Y:S05]  /*3380*/  BRA `(.L_x_6288) ;  /* 0x0000000c00b47947 */ /* 0x000fea0003800000 */
.L_x_6289:
[----:B------:R-:W0:Y:S02]  /*3390*/  F2I.F64.TRUNC R5, R4 ;  /* 0x0000000400057311 */ /* 0x000e24000030d100 */
[----:B0-----:R2:W-:Y:S01]  /*33a0*/  STG.E.U16 desc[UR36][R2.64], R5 ;  /* 0x0000000502007986 */ /* 0x0015e2000c101524 */
[----:B------:R-:W-:Y:S05]  /*33b0*/  BRA `(.L_x_6288) ;  /* 0x0000000c00a87947 */ /* 0x000fea0003800000 */
.L_x_6284:
        /* <DEDUP_REMOVED lines=8> */
[----:B------:R-:W0:Y:S01]  /*3440*/  F2F.F32.F64 R7, R4 ;  /* 0x0000000400077310 */ /* 0x000e220000301000 */
[----:B------:R-:W-:-:S14]  /*3450*/  DSETP.GEU.AND P0, PT, |R4|, UR4, PT ;  /* 0x0000000404007e2a */ /* 0x000fdc000bf0e200 */
[----:B0-----:R-:W-:-:S05]  /*3460*/  @!P0 FMUL R7, R7, 1.175494350822287508e-38 ;  /* 0x0080000007078820 */ /* 0x001fca0000400000 */
[----:B------:R0:W-:Y:S01]  /*3470*/  STG.E desc[UR36][R2.64], R7 ;  /* 0x0000000702007986 */ /* 0x0001e2000c101924 */
[----:B------:R-:W-:Y:S05]  /*3480*/  BRA `(.L_x_6288) ;  /* 0x0000000c00747947 */ /* 0x000fea0003800000 */
.L_x_6292:
[----:B------:R-:W-:Y:S01]  /*3490*/  UMOV UR4, 0xf0000000 ;  /* 0xf000000000047882 */ /* 0x000fe20000000000 */
[----:B------:R-:W-:Y:S01]  /*34a0*/  UMOV UR5, 0x380fffff ;  /* 0x380fffff00057882 */ /* 0x000fe20000000000 */
[----:B----4-:R-:W0:Y:S01]  /*34b0*/  F2F.F32.F64 R0, R4 ;  /* 0x0000000400007310 */ /* 0x010e220000301000 */
[----:B------:R-:W-:-:S14]  /*34c0*/  DSETP.GEU.AND P0, PT, |R4|, UR4, PT ;  /* 0x0000000404007e2a */ /* 0x000fdc000bf0e200 */
[----:B0-----:R-:W-:-:S05]  /*34d0*/  @!P0 FMUL R0, R0, 1.175494350822287508e-38 ;  /* 0x0080000000008820 */ /* 0x001fca0000400000 */
[----:B------:R-:W-:-:S05]  /*34e0*/  F2FP.F16.F32.PACK_AB R0, RZ, R0 ;  /* 0x00000000ff00723e */ /* 0x000fca00000000ff */
[----:B------:R0:W-:Y:S01]  /*34f0*/  STG.E.U16 desc[UR36][R2.64], R0 ;  /* 0x0000000002007986 */ /* 0x0001e2000c101524 */
[----:B------:R-:W-:Y:S05]  /*3500*/  BRA `(.L_x_6288) ;  /* 0x0000000c00547947 */ /* 0x000fea0003800000 */
.L_x_6291:
        /* <DEDUP_REMOVED lines=14> */
.L_x_6294:
[----:B------:R-:W-:Y:S01]  /*35f0*/  UMOV UR4, 0xf0000000 ;  /* 0xf000000000047882 */ /* 0x000fe20000000000 */
[----:B------:R-:W-:Y:S01]  /*3600*/  UMOV UR5, 0x380fffff ;  /* 0x380fffff00057882 */ /* 0x000fe20000000000 */
[----:B----4-:R-:W0:Y:S01]  /*3610*/  F2F.F32.F64 R0, R4 ;  /* 0x0000000400007310 */ /* 0x010e220000301000 */
[----:B------:R-:W-:-:S14]  /*3620*/  DSETP.GEU.AND P0, PT, |R4|, UR4, PT ;  /* 0x0000000404007e2a */ /* 0x000fdc000bf0e200 */
[----:B0-----:R-:W-:-:S05]  /*3630*/  @!P0 FMUL R0, R0, 1.175494350822287508e-38 ;  /* 0x0080000000008820 */ /* 0x001fca0000400000 */
[----:B------:R-:W-:-:S04]  /*3640*/  F2FP.F16.F32.PACK_AB R5, RZ, R0 ;  /* 0x00000000ff05723e */ /* 0x000fc800000000ff */
[----:B------:R-:W-:-:S05]  /*3650*/  PRMT R5, R5, 0x5410, RZ ;  /* 0x0000541005057816 */ /* 0x000fca00000000ff */
[----:B------:R0:W-:Y:S01]  /*3660*/  STG.E desc[UR36][R2.64], R5 ;  /* 0x0000000502007986 */ /* 0x0001e2000c101924 */
[----:B------:R-:W-:Y:S05]  /*3670*/  BRA `(.L_x_6288) ;  /* 0x0000000800f87947 */ /* 0x000fea0003800000 */
.L_x_6293:
[----:B------:R0:W-:Y:S01]  /*3680*/  STG.E.64 desc[UR36][R2.64], R4 ;  /* 0x0000000402007986 */ /* 0x0001e2000c101b24 */
[----:B------:R-:W-:Y:S05]  /*3690*/  BRA `(.L_x_6288) ;  /* 0x0000000800f07947 */ /* 0x000fea0003800000 */
.L_x_6283:
        /* <DEDUP_REMOVED lines=8> */
[----:B------:R-:W-:-:S06]  /*3720*/  DSETP.NEU.AND P0, PT, R4, RZ, PT ;  /* 0x000000ff0400722a */ /* 0x000fcc0003f0d000 */
[----:B------:R-:W-:-:S05]  /*3730*/  SEL R5, RZ, 0x1, !P0 ;  /* 0x00000001ff057807 */ /* 0x000fca0004000000 */
[----:B------:R0:W-:Y:S01]  /*3740*/  STG.E.U8 desc[UR36][R2.64], R5 ;  /* 0x0000000502007986 */ /* 0x0001e2000c101124 */
[----:B------:R-:W-:Y:S05]  /*3750*/  BRA `(.L_x_6288) ;  /* 0x0000000800c07947 */ /* 0x000fea0003800000 */
.L_x_6297:
[----:B------:R-:W-:-:S05]  /*3760*/  CS2R R6, SRZ ;  /* 0x0000000000067805 */ /* 0x000fca000001ff00 */
[----:B------:R0:W-:Y:S01]  /*3770*/  STG.E.128 desc[UR36][R2.64], R4 ;  /* 0x0000000402007986 */ /* 0x0001e2000c101d24 */
[----:B------:R-:W-:Y:S05]  /*3780*/  BRA `(.L_x_6288) ;  /* 0x0000000800b47947 */ /* 0x000fea0003800000 */
.L_x_6296:
        /* <DEDUP_REMOVED lines=10> */
[----:B------:R-:W-:Y:S01]  /*3830*/  BSSY.RECONVERGENT B0, `(.L_x_6300) ;  /* 0x000000d000007945 */ /* 0x000fe20003800200 */
[----:B----4-:R-:W-:-:S12]  /*3840*/  IMAD.MOV.U32 R0, RZ, RZ, 0x7f ;  /* 0x0000007fff007424 */ /* 0x010fd800078e00ff */
        /* <DEDUP_REMOVED lines=11> */
.L_x_6301:
[----:B------:R-:W-:Y:S05]  /*3900*/  BSYNC.RECONVERGENT B0 ;  /* 0x0000000000007941 */ /* 0x000fea0003800200 */
.L_x_6300:
[----:B------:R-:W-:-:S05]  /*3910*/  LOP3.LUT R7, R0, 0x80, R7, 0xf8, !PT ;  /* 0x0000008000077812 */ /* 0x000fca00078ef807 */
[----:B------:R0:W-:Y:S01]  /*3920*/  STG.E.U8 desc[UR36][R2.64], R7 ;  /* 0x0000000702007986 */ /* 0x0001e2000c101124 */
[----:B------:R-:W-:Y:S05]  /*3930*/  BRA `(.L_x_6288) ;  /* 0x0000000800487947 */ /* 0x000fea0003800000 */
.L_x_6299:
[----:B------:R-:W-:Y:S01]  /*3940*/  UMOV UR4, 0xf0000000 ;  /* 0xf000000000047882 */ /* 0x000fe20000000000 */
[----:B------:R-:W-:Y:S01]  /*3950*/  UMOV UR5, 0x380fffff ;  /* 0x380fffff00057882 */ /* 0x000fe20000000000 */
[----:B------:R-:W0:Y:S01]  /*3960*/  F2F.F32.F64 R9, R4 ;  /* 0x0000000400097310 */ /* 0x000e220000301000 */
[----:B------:R-:W-:Y:S01]  /*3970*/  DSETP.GEU.AND P0, PT, |R4|, UR4, PT ;  /* 0x0000000404007e2a */ /* 0x000fe2000bf0e200 */
[----:B------:R-:W-:-:S13]  /*3980*/  BSSY.RECONVERGENT B0, `(.L_x_6302) ;  /* 0x000000f000007945 */ /* 0x000fda0003800200 */
[----:B0-----:R-:W-:-:S05]  /*3990*/  @!P0 FMUL R9, R9, 1.175494350822287508e-38 ;  /* 0x0080000009098820 */ /* 0x001fca0000400000 */
[----:B------:R-:W-:Y:S02]  /*39a0*/  LOP3.LUT R6, R9, 0x7fffffff, RZ, 0xc0, !PT ;  /* 0x7fffffff09067812 */ /* 0x000fe400078ec0ff */
[----:B------:R-:W-:Y:S02]  /*39b0*/  SHF.R.U32.HI R7, RZ, 0x18, R9 ;  /* 0x00000018ff077819 */ /* 0x000fe40000011609 */
[----:B------:R-:W-:-:S13]  /*39c0*/  ISETP.GE.U32.AND P1, PT, R6, 0x47800000, PT ;  /* 0x478000000600780c */ /* 0x000fda0003f26070 */
[----:B------:R-:W-:Y:S02]  /*39d0*/  @P1 ISETP.GT.U32.AND P0, PT, R6, 0x7f800000, PT ;  /* 0x7f8000000600180c */ /* 0x000fe40003f04070 */
[----:B----4-:R-:W-:-:S04]  /*39e0*/  @P1 MOV R0, 0x7f ;  /* 0x0000007f00001802 */ /* 0x010fc80000000f00 */
        /* <DEDUP_REMOVED lines=8> */
.L_x_6303:
[----:B------:R-:W-:Y:S05]  /*3a70*/  BSYNC.RECONVERGENT B0 ;  /* 0x0000000000007941 */ /* 0x000fea0003800200 */
.L_x_6302:
[----:B------:R-:W-:-:S05]  /*3a80*/  LOP3.LUT R7, R0, 0x80, R7, 0xf8, !PT ;  /* 0x0000008000077812 */ /* 0x000fca00078ef807 */
[----:B------:R0:W-:Y:S01]  /*3a90*/  STG.E.U8 desc[UR36][R2.64], R7 ;  /* 0x0000000702007986 */ /* 0x0001e2000c101124 */
[----:B------:R-:W-:Y:S05]  /*3aa0*/  BRA `(.L_x_6288) ;  /* 0x0000000400ec7947 */ /* 0x000fea0003800000 */
.L_x_6298:
[----:B------:R-:W-:Y:S01]  /*3ab0*/  UMOV UR4, 0xf0000000 ;  /* 0xf000000000047882 */ /* 0x000fe20000000000 */
[----:B------:R-:W-:Y:S01]  /*3ac0*/  UMOV UR5, 0x380fffff ;  /* 0x380fffff00057882 */ /* 0x000fe20000000000 */
[----:B----4-:R-:W0:Y:S01]  /*3ad0*/  F2F.F32.F64 R0, R4 ;  /* 0x0000000400007310 */ /* 0x010e220000301000 */
[----:B------:R-:W-:-:S14]  /*3ae0*/  DSETP.GEU.AND P0, PT, |R4|, UR4, PT ;  /* 0x0000000404007e2a */ /* 0x000fdc000bf0e200 */
[----:B0-----:R-:W-:-:S05]  /*3af0*/  @!P0 FMUL R0, R0, 1.175494350822287508e-38 ;  /* 0x0080000000008820 */ /* 0x001fca0000400000 */
[----:B------:R-:W-:-:S05]  /*3b00*/  F2FP.BF16.F32.PACK_AB R0, RZ, R0 ;  /* 0x00000000ff00723e */ /* 0x000fca00000010ff */
[----:B------:R0:W-:Y:S01]  /*3b10*/  STG.E.U16 desc[UR36][R2.64], R0 ;  /* 0x0000000002007986 */ /* 0x0001e2000c101524 */
[----:B------:R-:W-:Y:S05]  /*3b20*/  BRA `(.L_x_6288) ;  /* 0x0000000400cc7947 */ /* 0x000fea0003800000 */
.L_x_6295:
        /* <DEDUP_REMOVED lines=8> */
[----:B------:R-:W0:Y:S02]  /*3bb0*/  F2I.U32.F64.TRUNC R5, R4 ;  /* 0x0000000400057311 */ /* 0x000e24000030d000 */
[----:B0-----:R0:W-:Y:S01]  /*3bc0*/  STG.E.U16 desc[UR36][R2.64], R5 ;  /* 0x0000000502007986 */ /* 0x0011e2000c101524 */
[----:B------:R-:W-:Y:S05]  /*3bd0*/  BRA `(.L_x_6288) ;  /* 0x0000000400a07947 */ /* 0x000fea0003800000 */
.L_x_6306:
[----:B------:R-:W-:Y:S01]  /*3be0*/  UMOV UR4, 0xf0000000 ;  /* 0xf000000000047882 */ /* 0x000fe20000000000 */
[----:B------:R-:W-:Y:S01]  /*3bf0*/  UMOV UR5, 0x380fffff ;  /* 0x380fffff00057882 */ /* 0x000fe20000000000 */
[----:B------:R-:W0:Y:S01]  /*3c00*/  F2F.F32.F64 R7, R4 ;  /* 0x0000000400077310 */ /* 0x000e220000301000 */
[----:B------:R-:W-:Y:S01]  /*3c10*/  DSETP.GEU.AND P0, PT, |R4|, UR4, PT ;  /* 0x0000000404007e2a */ /* 0x000fe2000bf0e200 */
[----:B------:R-:W-:Y:S01]  /*3c20*/  BSSY.RECONVERGENT B0, `(.L_x_6307) ;  /* 0x0000015000007945 */ /* 0x000fe20003800200 */
[----:B----4-:R-:W-:-:S12]  /*3c30*/  IMAD.MOV.U32 R0, RZ, RZ, 0x80 ;  /* 0x00000080ff007424 */ /* 0x010fd800078e00ff */
        /* <DEDUP_REMOVED lines=11> */
.L_x_6309:
[----:B------:R-:W-:-:S04]  /*3cf0*/  SHF.R.U32.HI R0, RZ, 0x14, R7 ;  /* 0x00000014ff007819 */ /* 0x000fc80000011607 */
[----:B------:R-:W-:-:S04]  /*3d00*/  LOP3.LUT R0, R0, 0x1, RZ, 0xc0, !PT ;  /* 0x0000000100007812 */ /* 0x000fc800078ec0ff */
[----:B------:R-:W-:-:S04]  /*3d10*/  IADD3 R0, PT, PT, R7, 0x487ffff, R0 ;  /* 0x0487ffff07007810 */ /* 0x000fc80007ffe000 */
[----:B------:R-:W-:-:S04]  /*3d20*/  SHF.R.U32.HI R0, RZ, 0x14, R0 ;  /* 0x00000014ff007819 */ /* 0x000fc80000011600 */
[----:B------:R-:W-:-:S07]  /*3d30*/  LOP3.LUT R4, R0, 0xff, RZ, 0xc0, !PT ;  /* 0x000000ff00047812 */ /* 0x000fce00078ec0ff */
.L_x_6310:
[----:B------:R-:W-:-:S04]  /*3d40*/  SHF.R.U32.HI R5, RZ, 0x18, R7 ;  /* 0x00000018ff057819 */ /* 0x000fc80000011607 */
[----:B------:R-:W-:-:S04]  /*3d50*/  LOP3.LUT R4, R4, 0x80, R5, 0xf8, !PT ;  /* 0x0000008004047812 */ /* 0x000fc800078ef805 */
[----:B------:R-:W-:-:S07]  /*3d60*/  PRMT R0, R4, 0x7610, R0 ;  /* 0x0000761004007816 */ /* 0x000fce0000000000 */
.L_x_6308:
[----:B------:R-:W-:Y:S05]  /*3d70*/  BSYNC.RECONVERGENT B0 ;  /* 0x0000000000007941 */ /* 0x000fea0003800200 */
.L_x_6307:
[----:B------:R0:W-:Y:S01]  /*3d80*/  STG.E.U8 desc[UR36][R2.64], R0 ;  /* 0x0000000002007986 */ /* 0x0001e2000c101124 */
[----:B------:R-:W-:Y:S05]  /*3d90*/  BRA `(.L_x_6288) ;  /* 0x0000000400307947 */ /* 0x000fea0003800000 */
.L_x_6305:
        /* <DEDUP_REMOVED lines=17> */
.L_x_6313:
[----:B------:R-:W-:-:S04]  /*3eb0*/  SHF.R.U32.HI R0, RZ, 0x15, R7 ;  /* 0x00000015ff007819 */ /* 0x000fc80000011607 */
[----:B------:R-:W-:-:S04]  /*3ec0*/  LOP3.LUT R0, R0, 0x1, RZ, 0xc0, !PT ;  /* 0x0000000100007812 */ /* 0x000fc800078ec0ff */
[----:B------:R-:W-:-:S04]  /*3ed0*/  IADD3 R0, PT, PT, R7, 0x88fffff, R0 ;  /* 0x088fffff07007810 */ /* 0x000fc80007ffe000 */
[----:B------:R-:W-:-:S04]  /*3ee0*/  SHF.R.U32.HI R0, RZ, 0x15, R0 ;  /* 0x00000015ff007819 */ /* 0x000fc80000011600 */
[----:B------:R-:W-:-:S07]  /*3ef0*/  LOP3.LUT R4, R0, 0xff, RZ, 0xc0, !PT ;  /* 0x000000ff00047812 */ /* 0x000fce00078ec0ff */
.L_x_6314:
[----:B------:R-:W-:-:S04]  /*3f00*/  SHF.R.U32.HI R5, RZ, 0x18, R7 ;  /* 0x00000018ff057819 */ /* 0x000fc80000011607 */
[----:B------:R-:W-:-:S04]  /*3f10*/  LOP3.LUT R4, R4, 0x80, R5, 0xf8, !PT ;  /* 0x0000008004047812 */ /* 0x000fc800078ef805 */
[----:B------:R-:W-:-:S07]  /*3f20*/  PRMT R0, R4, 0x7610, R0 ;  /* 0x0000761004007816 */ /* 0x000fce0000000000 */
.L_x_6312:
[----:B------:R-:W-:Y:S05]  /*3f30*/  BSYNC.RECONVERGENT B0 ;  /* 0x0000000000007941 */ /* 0x000fea0003800200 */
.L_x_6311:
[----:B------:R0:W-:Y:S01]  /*3f40*/  STG.E.U8 desc[UR36][R2.64], R0 ;  /* 0x0000000002007986 */ /* 0x0001e2000c101124 */
[----:B------:R-:W-:Y:S05]  /*3f50*/  BRA `(.L_x_6288) ;  /* 0x0000000000c07947 */ /* 0x000fea0003800000 */
.L_x_6304:
[----:B------:R-:W-:-:S09]  /*3f60*/  UISETP.NE.AND UP0, UPT, UR4, 0x1c, UPT ;  /* 0x0000001c0400788c */ /* 0x000fd2000bf05270 */
[----:B------:R-:W-:Y:S05]  /*3f70*/  BRA.U !UP0, `(.L_x_6315) ;  /* 0x0000000108b07547 */ /* 0x000fea000b800000 */
[----:B------:R-:W-:-:S09]  /*3f80*/  UISETP.NE.AND UP0, UPT, UR4, 0x1d, UPT ;  /* 0x0000001d0400788c */ /* 0x000fd2000bf05270 */
[----:B------:R-:W-:Y:S05]  /*3f90*/  BRA.U !UP0, `(.L_x_6316) ;  /* 0x00000001089c7547 */ /* 0x000fea000b800000 */
[----:B------:R-:W-:-:S09]  /*3fa0*/  UISETP.NE.AND UP0, UPT, UR4, 0x2c, UPT ;  /* 0x0000002c0400788c */ /* 0x000fd2000bf05270 */
[----:B------:R-:W-:Y:S05]  /*3fb0*/  BRA.U !UP0, `(.L_x_6317) ;  /* 0x0000000108447547 */ /* 0x000fea000b800000 */
.L_x_6287:
[----:B----4-:R-:W-:Y:S01]  /*3fc0*/  MOV R0, 0x0 ;  /* 0x0000000000007802 */ /* 0x010fe20000000f00 */
        /* <DEDUP_REMOVED lines=15> */
.L_x_6318:
[----:B------:R-:W-:Y:S05]  /*40c0*/  BRA `(.L_x_6288) ;  /* 0x0000000000647947 */ /* 0x000fea0003800000 */
.L_x_6317:
[----:B------:R-:W-:Y:S01]  /*40d0*/  UMOV UR4, 0xf0000000 ;  /* 0xf000000000047882 */ /* 0x000fe20000000000 */
[----:B------:R-:W-:Y:S01]  /*40e0*/  UMOV UR5, 0x380fffff ;  /* 0x380fffff00057882 */ /* 0x000fe20000000000 */
[----:B------:R0:W1:Y:S01]  /*40f0*/  F2F.F32.F64 R8, R4 ;  /* 0x0000000400087310 */ /* 0x0000620000301000 */
[----:B------:R-:W-:Y:S01]  /*4100*/  DSETP.GEU.AND P0, PT, |R4|, UR4, PT ;  /* 0x0000000404007e2a */ /* 0x000fe2000bf0e200 */
[----:B0-----:R-:W-:-:S13]  /*4110*/  HFMA2 R5, -RZ, RZ, 0, 1.5199184417724609375e-05 ;  /* 0x000000ffff057431 */ /* 0x001fda00000001ff */
[----:B-1----:R-:W-:-:S05]  /*4120*/  @!P0 FMUL R8, R8, 1.175494350822287508e-38 ;  /* 0x0080000008088820 */ /* 0x002fca0000400000 */
[----:B------:R-:W-:-:S04]  /*4130*/  SHF.R.U32.HI R6, RZ, 0x17, R8 ;  /* 0x00000017ff067819 */ /* 0x000fc80000011608 */
[----:B------:R-:W-:-:S04]  /*4140*/  LOP3.LUT R7, R6, 0xff, RZ, 0xc0, !PT ;  /* 0x000000ff06077812 */ /* 0x000fc800078ec0ff */
[----:B------:R-:W-:-:S13]  /*4150*/  ISETP.NE.AND P2, PT, R7, 0xff, PT ;  /* 0x000000ff0700780c */ /* 0x000fda0003f45270 */
[--C-:B----4-:R-:W-:Y:S02]  /*4160*/  @P2 SHF.R.U32.HI R0, RZ, 0x16, R8.reuse ;  /* 0x00000016ff002819 */ /* 0x110fe40000011608 */
        /* <DEDUP_REMOVED lines=10> */
.L_x_6316:
[----:B------:R-:W0:Y:S02]  /*4210*/  F2I.U64.F64.TRUNC R4, R4 ;  /* 0x0000000400047311 */ /* 0x000e24000030d800 */
[----:B0-----:R0:W-:Y:S01]  /*4220*/  STG.E.64 desc[UR36][R2.64], R4 ;  /* 0x0000000402007986 */ /* 0x0011e2000c101b24 */
[----:B------:R-:W-:Y:S05]  /*4230*/  BRA `(.L_x_6288) ;  /* 0x0000000000087947 */ /* 0x000fea0003800000 */
.L_x_6315:
[----:B------:R-:W0:Y:S02]  /*4240*/  F2I.U32.F64.TRUNC R5, R4 ;  /* 0x0000000400057311 */ /* 0x000e24000030d000 */
[----:B0-----:R0:W-:Y:S02]  /*4250*/  STG.E desc[UR36][R2.64], R5 ;  /* 0x0000000502007986 */ /* 0x0011e4000c101924 */
.L_x_6288:
[----:B------:R-:W-:-:S07]  /*4260*/  VIADD R17, R17, 0x80 ;  /* 0x0000008011117836 */ /* 0x000fce0000000000 */
.L_x_6241:
[----:B------:R-:W-:Y:S05]  /*4270*/  BSYNC.RECONVERGENT B6 ;  /* 0x0000000000067941 */ /* 0x000fea0003800200 */
.L_x_6240:
[----:B------:R-:W5:Y:S01]  /*4280*/  LDCU UR4, c[0x0][0x380] ;  /* 0x00007000ff0477ac */ /* 0x000f620008000800 */
[----:B------:R-:W-:Y:S01]  /*4290*/  BSSY.RECONVERGENT B6, `(.L_x_6319) ;  /* 0x0000417000067945 */ /* 0x000fe20003800200 */
[----:B-----5:R-:W-:-:S13]  /*42a0*/  ISETP.GE.AND P0, PT, R17, UR4, PT ;  /* 0x0000000411007c0c */ /* 0x020fda000bf06270 */
[----:B------:R-:W-:Y:S05]  /*42b0*/  @P0 BRA `(.L_x_6320) ;  /* 0x0000004000500947 */ /* 0x000fea0003800000 */
[----:B------:R-:W5:Y:S01]  /*42c0*/  LDCU UR4, c[0x0][0x388] ;  /* 0x00007100ff0477ac */ /* 0x000f620008000800 */
[----:B0123--:R-:W-:Y:S02]  /*42d0*/  HFMA2 R2, -RZ, RZ, 0, 0 ;  /* 0x00000000ff027431 */ /* 0x00ffe400000001ff */
[----:B----4-:R-:W-:Y:S01]  /*42e0*/  IMAD.MOV.U32 R0, RZ, RZ, RZ ;  /* 0x000000ffff007224 */ /* 0x010fe200078e00ff */
[----:B-----5:R-:W-:-:S09]  /*42f0*/  UISETP.NE.AND UP0, UPT, UR4, URZ, UPT ;  /* 0x000000ff0400728c */ /* 0x020fd2000bf05270 */
[----:B------:R-:W-:Y:S05]  /*4300*/  BRA.U !UP0, `(.L_x_6321) ;  /* 0x0000001108a87547 */ /* 0x000fea000b800000 */
[----:B------:R-:W0:Y:S01]  /*4310*/  LDCU.64 UR4, c[0x0][0x390] ;  /* 0x00007200ff0477ac */ /* 0x000e220008000a00 */
[----:B------:R-:W-:Y:S01]  /*4320*/  IMAD.MOV.U32 R16, RZ, RZ, RZ ;  /* 0x000000ffff107224 */ /* 0x000fe200078e00ff */
[----:B------:R-:W1:Y:S01]  /*4330*/  LDCU UR6, c[0x0][0x38c] ;  /* 0x00007180ff0677ac */ /* 0x000e620008000800 */
[----:B------:R-:W2:Y:S01]  /*4340*/  LDCU.64 UR8, c[0x0][0x4b8] ;  /* 0x00009700ff0877ac */ /* 0x000ea20008000a00 */
[----:B------:R-:W-:Y:S01]  /*4350*/  UISETP.NE.AND UP0, UPT, UR40, URZ, UPT ;  /* 0x000000ff2800728c */ /* 0x000fe2000bf05270 */
        /* <DEDUP_REMOVED lines=293> */
.L_x_6321:
        /* <DEDUP_REMOVED lines=18> */
.L_x_6326:
[----:B------:R-:W2:Y:S02]  /*56d0*/  LDG.E.U8 R4, desc[UR36][R6.64] ;  /* 0x0000002406047981 */ /* 0x000ea4000c1e1100 */
[----:B--2---:R-:W1:Y:S01]  /*56e0*/  I2F.F64.U16 R4, R4 ;  /* 0x0000000400047312 */ /* 0x004e620000101800 */
[----:B------:R-:W-:Y:S05]  /*56f0*/  BRA `(.L_x_6328) ;  /* 0x0000000c00647947 */ /* 0x000fea0003800000 */
.L_x_6325:
[----:B------:R-:W-:-:S09]  /*5700*/  UISETP.NE.AND UP0, UPT, UR4, 0x2, UPT ;  /* 0x000000020400788c */ /* 0x000fd2000bf05270 */
[----:B------:R-:W-:Y:S05]  /*5710*/  BRA.U !UP0, `(.L_x_6329) ;  /* 0x0000000108287547 */ /* 0x000fea000b800000 */
[----:B------:R-:W-:-:S09]  /*5720*/  UISETP.NE.AND UP0, UPT, UR4, 0x3, UPT ;  /* 0x000000030400788c */ /* 0x000fd2000bf05270 */
[----:B------:R-:W-:Y:S05]  /*5730*/  BRA.U !UP0, `(.L_x_6330) ;  /* 0x0000000108147547 */ /* 0x000fea000b800000 */
[----:B------:R-:W-:-:S09]  /*5740*/  UISETP.NE.AND UP0, UPT, UR4, 0x4, UPT ;  /* 0x000000040400788c */ /* 0x000fd2000bf05270 */
[----:B------:R-:W-:Y:S05]  /*5750*/  BRA.U UP0, `(.L_x_6327) ;  /* 0x0000000900f07547 */ /* 0x000fea000b800000 */
[----:B------:R-:W2:Y:S02]  /*5760*/  LDG.E.64 R4, desc[UR36][R6.64] ;  /* 0x0000002406047981 */ /* 0x000ea4000c1e1b00 */
[----:B--2---:R-:W4:Y:S01]  /*5770*/  I2F.F64.S64 R4, R4 ;  /* 0x0000000400047312 */ /* 0x004f220000301c00 */
[----:B------:R-:W-:Y:S05]  /*5780*/  BRA `(.L_x_6328) ;  /* 0x0000000c00407947 */ /* 0x000fea0003800000 */
.L_x_6330:
[----:B------:R-:W2:Y:S02]  /*5790*/  LDG.E R4, desc[UR36][R6.64] ;  /* 0x0000002406047981 */ /* 0x000ea4000c1e1900 */
[----:B--2---:R-:W3:Y:S01]  /*57a0*/  I2F.F64 R4, R4 ;  /* 0x0000000400047312 */ /* 0x004ee20000201c00 */
[----:B------:R-:W-:Y:S05]  /*57b0*/  BRA `(.L_x_6328) ;  /* 0x0000000c00347947 */ /* 0x000fea0003800000 */
.L_x_6329:
[----:B------:R-:W2:Y:S02]  /*57c0*/  LDG.E.U16 R4, desc[UR36][R6.64] ;  /* 0x0000002406047981 */ /* 0x000ea4000c1e1500 */
[----:B--2---:R-:W2:Y:S01]  /*57d0*/  I2F.F64.S16 R4, R4 ;  /* 0x0000000400047312 */ /* 0x004ea20000101c00 */
[----:B------:R-:W-:Y:S05]  /*57e0*/  BRA `(.L_x_6328) ;  /* 0x0000000c00287947 */ /* 0x000fea0003800000 */
.L_x_6324:
        /* <DEDUP_REMOVED lines=10> */
.L_x_6332:
[----:B------:R-:W2:Y:S02]  /*5890*/  LDG.E.U16 R0, desc[UR36][R6.64] ;  /* 0x0000002406007981 */ /* 0x000ea4000c1e1500 */
[----:B--2---:R-:W-:-:S05]  /*58a0*/  HADD2.F32 R0, -RZ, R0.H0_H0 ;  /* 0x20000000ff007230 */ /* 0x004fca0000004100 */
[----:B------:R-:W-:-:S04]  /*58b0*/  FMUL.FTZ R0, R0, 1 ;  /* 0x3f80000000007820 */ /* 0x000fc80000410000 */
[----:B------:R0:W1:Y:S01]  /*58c0*/  F2F.F64.F32 R4, R0 ;  /* 0x0000000000047310 */ /* 0x0000620000201800 */
[----:B------:R-:W-:Y:S05]  /*58d0*/  BRA `(.L_x_6328) ;  /* 0x0000000800ec7947 */ /* 0x000fea0003800000 */
.L_x_6331:
        /* <DEDUP_REMOVED lines=10> */
.L_x_6334:
[----:B------:R-:W2:Y:S02]  /*5980*/  LDG.E.U16 R6, desc[UR36][R6.64] ;  /* 0x0000002406067981 */ /* 0x000ea4000c1e1500 */
[----:B--2---:R-:W-:-:S05]  /*5990*/  HADD2.F32 R0, -RZ, R6.H0_H0 ;  /* 0x20000006ff007230 */ /* 0x004fca0000004100 */
[----:B------:R-:W-:-:S04]  /*59a0*/  FMUL.FTZ R0, R0, 1 ;  /* 0x3f80000000007820 */ /* 0x000fc80000410000 */
[----:B------:R0:W1:Y:S01]  /*59b0*/  F2F.F64.F32 R4, R0 ;  /* 0x0000000000047310 */ /* 0x0000620000201800 */
[----:B------:R-:W-:Y:S05]  /*59c0*/  BRA `(.L_x_6328) ;  /* 0x0000000800b07947 */ /* 0x000fea0003800000 */
.L_x_6333:
[----:B------:R0:W5:Y:S01]  /*59d0*/  LDG.E.64 R4, desc[UR36][R6.64] ;  /* 0x0000002406047981 */ /* 0x000162000c1e1b00 */
[----:B------:R-:W-:Y:S05]  /*59e0*/  BRA `(.L_x_6328) ;  /* 0x0000000800a87947 */ /* 0x000fea0003800000 */
.L_x_6323:
        /* <DEDUP_REMOVED lines=13> */
.L_x_6337:
[----:B------:R0:W5:Y:S01]  /*5ac0*/  LDG.E.64 R4, desc[UR36][R6.64] ;  /* 0x0000002406047981 */ /* 0x000162000c1e1b00 */
[----:B------:R-:W-:Y:S05]  /*5ad0*/  BRA `(.L_x_6328) ;  /* 0x00000008006c7947 */ /* 0x000fea0003800000 */
.L_x_6336:
        /* <DEDUP_REMOVED lines=27> */
.L_x_6339:
[----:B------:R-:W2:Y:S02]  /*5c90*/  LDG.E.U8 R4, desc[UR36][R6.64] ;  /* 0x0000002406047981 */ /* 0x000ea4000c1e1100 */
[C---:B--2---:R-:W-:Y:S01]  /*5ca0*/  SHF.L.U32 R0, R4.reuse, 0x19, RZ ;  /* 0x0000001904007819 */ /* 0x044fe200000006ff */
        /* <DEDUP_REMOVED lines=13> */
.L_x_6338:
[----:B------:R-:W2:Y:S02]  /*5d80*/  LDG.E.U16 R0, desc[UR36][R6.64] ;  /* 0x0000002406007981 */ /* 0x000ea4000c1e1500 */
[----:B--2---:R-:W-:-:S05]  /*5d90*/  SHF.L.U32 R0, R0, 0x10, RZ ;  /* 0x0000001000007819 */ /* 0x004fca00000006ff */
[----:B------:R-:W-:-:S04]  /*5da0*/  FMUL.FTZ R0, R0, 1 ;  /* 0x3f80000000007820 */ /* 0x000fc80000410000 */
[----:B------:R0:W1:Y:S01]  /*5db0*/  F2F.F64.F32 R4, R0 ;  /* 0x0000000000047310 */ /* 0x0000620000201800 */
[----:B------:R-:W-:Y:S05]  /*5dc0*/  BRA `(.L_x_6328) ;  /* 0x0000000400b07947 */ /* 0x000fea0003800000 */
.L_x_6335:
        /* <DEDUP_REMOVED lines=11> */
.L_x_6342:
        /* <DEDUP_REMOVED lines=21> */
.L_x_6344:
[----:B------:R-:W-:Y:S05]  /*5fd0*/  BSYNC.RECONVERGENT B0 ;  /* 0x0000000000007941 */ /* 0x000fea0003800200 */
.L_x_6343:
[----:B------:R-:W-:Y:S01]  /*5fe0*/  IMAD.SHL.U32 R0, R0, 0x100000, RZ ;  /* 0x0010000000007824 */ /* 0x000fe200078e00ff */
[----:B------:R-:W-:-:S04]  /*5ff0*/  LEA R3, R3, 0x3b800000, 0x17 ;  /* 0x3b80000003037811 */ /* 0x000fc800078eb8ff */
[----:B------:R-:W-:-:S05]  /*6000*/  LOP3.LUT R0, R3, R0, R7, 0xfe, !PT ;  /* 0x0000000003007212 */ /* 0x000fca00078efe07 */
[----:B------:R-:W-:-:S04]  /*6010*/  FMUL.FTZ R0, R0, 1 ;  /* 0x3f80000000007820 */ /* 0x000fc80000410000 */
[----:B------:R0:W1:Y:S01]  /*6020*/  F2F.F64.F32 R4, R0 ;  /* 0x0000000000047310 */ /* 0x0000620000201800 */
[----:B------:R-:W-:Y:S05]  /*6030*/  BRA `(.L_x_6328) ;  /* 0x0000000400147947 */ /* 0x000fea0003800000 */
.L_x_6341:
        /* <DEDUP_REMOVED lines=21> */
.L_x_6346:
[----:B------:R-:W-:Y:S05]  /*6190*/  BSYNC.RECONVERGENT B0 ;  /* 0x0000000000007941 */ /* 0x000fea0003800200 */
.L_x_6345:
[----:B------:R-:W-:Y:S01]  /*61a0*/  IMAD.SHL.U32 R0, R0, 0x200000, RZ ;  /* 0x0020000000007824 */ /* 0x000fe200078e00ff */
[----:B------:R-:W-:-:S04]  /*61b0*/  LEA R3, R3, 0x37800000, 0x17 ;  /* 0x3780000003037811 */ /* 0x000fc800078eb8ff */
[----:B------:R-:W-:-:S05]  /*61c0*/  LOP3.LUT R0, R3, R0, R7, 0xfe, !PT ;  /* 0x0000000003007212 */ /* 0x000fca00078efe07 */
[----:B------:R-:W-:-:S04]  /*61d0*/  FMUL.FTZ R0, R0, 1 ;  /* 0x3f80000000007820 */ /* 0x000fc80000410000 */
[----:B------:R0:W1:Y:S01]  /*61e0*/  F2F.F64.F32 R4, R0 ;  /* 0x0000000000047310 */ /* 0x0000620000201800 */
[----:B------:R-:W-:Y:S05]  /*61f0*/  BRA `(.L_x_6328) ;  /* 0x0000000000a47947 */ /* 0x000fea0003800000 */
.L_x_6340:
        /* <DEDUP_REMOVED lines=18> */
.L_x_6327:
        /* <DEDUP_REMOVED lines=16> */
.L_x_6349:
[----:B------:R-:W-:Y:S01]  /*6420*/  CS2R R4, SRZ ;  /* 0x0000000000047805 */ /* 0x000fe2000001ff00 */
[----:B------:R-:W-:Y:S06]  /*6430*/  BRA `(.L_x_6328) ;  /* 0x0000000000147947 */ /* 0x000fec0003800000 */
.L_x_6348:
[----:B------:R-:W2:Y:S02]  /*6440*/  LDG.E.64 R4, desc[UR36][R6.64] ;  /* 0x0000002406047981 */ /* 0x000ea4000c1e1b00 */
[----:B--2---:R-:W0:Y:S01]  /*6450*/  I2F.F64.U64 R4, R4 ;  /* 0x0000000400047312 */ /* 0x004e220000301800 */
[----:B------:R-:W-:Y:S05]  /*6460*/  BRA `(.L_x_6328) ;  /* 0x0000000000087947 */ /* 0x000fea0003800000 */
.L_x_6347:
[----:B------:R-:W2:Y:S02]  /*6470*/  LDG.E R4, desc[UR36][R6.64] ;  /* 0x0000002406047981 */ /* 0x000ea4000c1e1900 */
[----:B--2---:R-:W0:Y:S02]  /*6480*/  I2F.F64.U32 R4, R4 ;  /* 0x0000000400047312 */ /* 0x004e240000201800 */
.L_x_6328:
[----:B------:R-:W-:Y:S05]  /*6490*/  BSYNC.RECONVERGENT B7 ;  /* 0x0000000000077941 */ /* 0x000fea0003800200 */
.L_x_6322:
[----:B------:R-:W0:Y:S01]  /*64a0*/  LDCU.128 UR4, c[0x0][0x590] ;  /* 0x0000b200ff0477ac */ /* 0x000e220008000c00 */
[----:B------:R-:W-:Y:S01]  /*64b0*/  BSSY.RECONVERGENT B1, `(.L_x_6350) ;  /* 0x00000e6000017945 */ /* 0x000fe20003800200 */
[----:B012345:R-:W-:-:S08]  /*64c0*/  DMUL R6, R4, UR4 ;  /* 0x0000000404067c28 */ /* 0x03ffd00008000000 */
[----:B------:R-:W-:-:S14]  /*64d0*/  DSETP.GT.AND P0, PT, R6, UR6, PT ;  /* 0x0000000606007e2a */ /* 0x000fdc000bf04000 */
[----:B------:R-:W-:Y:S05]  /*64e0*/  @P0 BRA `(.L_x_6351) ;  /* 0x0000000c00880947 */ /* 0x000fea0003800000 */
[----:B------:R-:W-:Y:S01]  /*64f0*/  IMAD.MOV.U32 R8, RZ, RZ, 0x652b82fe ;  /* 0x652b82feff087424 */ /* 0x000fe200078e00ff */
[----:B------:R-:W-:Y:S01]  /*6500*/  MOV R4, 0xfefa39ef ;  /* 0xfefa39ef00047802 */ /* 0x000fe20000000f00 */
[----:B------:R-:W-:Y:S01]  /*6510*/  IMAD.MOV.U32 R9, RZ, RZ, 0x3ff71547 ;  /* 0x3ff71547ff097424 */ /* 0x000fe200078e00ff */
[----:B------:R-:W-:Y:S01]  /*6520*/  UMOV UR4, 0x3b39803f ;  /* 0x3b39803f00047882 */ /* 0x000fe20000000000 */
[----:B------:R-:W-:Y:S01]  /*6530*/  IMAD.MOV.U32 R5, RZ, RZ, 0x3fe62e42 ;  /* 0x3fe62e42ff057424 */ /* 0x000fe200078e00ff */
[----:B------:R-:W-:Y:S01]  /*6540*/  UMOV UR5, 0x3c7abc9e ;  /* 0x3c7abc9e00057882 */ /* 0x000fe20000000000 */
[----:B------:R-:W-:Y:S01]  /*6550*/  FSETP.GEU.FTZ.AND P0, PT, |R7|, 4.1917929649353027344, PT ;  /* 0x4086232b0700780b */ /* 0x000fe20003f1e200 */
[----:B------:R-:W-:Y:S01]  /*6560*/  BSSY.RECONVERGENT B0, `(.L_x_6352) ;  /* 0x0000034000007945 */ /* 0x000fe20003800200 */
[----:B------:R-:W-:-:S08]  /*6570*/  DFMA R8, R6, R8, 6.75539944105574400000e+15 ;  /* 0x433800000608742b */ /* 0x000fd00000000008 */
[----:B------:R-:W-:-:S08]  /*6580*/  DADD R10, R8, -6.75539944105574400000e+15 ;  /* 0xc3380000080a7429 */ /* 0x000fd00000000000 */
[----:B------:R-:W-:-:S08]  /*6590*/  DFMA R12, R10, -R4, R6 ;  /* 0x800000040a0c722b */ /* 0x000fd00000000006 */
        /* <DEDUP_REMOVED lines=48> */
.L_x_6353:
[----:B------:R-:W-:Y:S05]  /*68a0*/  BSYNC.RECONVERGENT B0 ;  /* 0x0000000000007941 */ /* 0x000fea0003800200 */
.L_x_6352:
[C---:B------:R-:W-:Y:S01]  /*68b0*/  FSETP.GEU.FTZ.AND P1, PT, R23.reuse, 1.7916666269302368164, PT ;  /* 0x3fe555551700780b */ /* 0x040fe20003f3e000 */
[----:B------:R-:W-:Y:S01]  /*68c0*/  BSSY.RECONVERGENT B2, `(.L_x_6354) ;  /* 0x0000089000027945 */ /* 0x000fe20003800200 */
[----:B------:R-:W-:-:S13]  /*68d0*/  FSETP.GT.FTZ.AND P0, PT, R23, -1.6999999284744262695, PT ;  /* 0xbfd999991700780b */ /* 0x000fda0003f14000 */
[----:B------:R-:W-:Y:S05]  /*68e0*/  @P0 BRA !P1, `(.L_x_6355) ;  /* 0x0000000400480947 */ /* 0x000fea0004800000 */
[----:B------:R-:W-:-:S10]  /*68f0*/  DADD R22, R22, 1 ;  /* 0x3ff0000016167429 */ /* 0x000fd40000000000 */
[----:B------:R-:W-:Y:S01]  /*6900*/  ISETP.GT.AND P0, PT, R23, 0xfffff, PT ;  /* 0x000fffff1700780c */ /* 0x000fe20003f04270 */
[----:B------:R-:W-:Y:S01]  /*6910*/  IMAD.MOV.U32 R8, RZ, RZ, R22 ;  /* 0x000000ffff087224 */ /* 0x000fe200078e0016 */
[----:B------:R-:W-:Y:S01]  /*6920*/  MOV R3, R23 ;  /* 0x0000001700037202 */ /* 0x000fe20000000f00 */
[----:B------:R-:W-:-:S10]  /*6930*/  IMAD.MOV.U32 R9, RZ, RZ, R23 ;  /* 0x000000ffff097224 */ /* 0x000fd400078e0017 */
[----:B------:R-:W-:-:S10]  /*6940*/  @!P0 DMUL R8, R8, 1.80143985094819840000e+16 ;  /* 0x4350000008088828 */ /* 0x000fd40000000000 */
[----:B------:R-:W-:Y:S01]  /*6950*/  @!P0 IMAD.MOV.U32 R3, RZ, RZ, R9 ;  /* 0x000000ffff038224 */ /* 0x000fe200078e0009 */
[----:B------:R-:W-:-:S03]  /*6960*/  @!P0 MOV R22, R8 ;  /* 0x0000000800168202 */ /* 0x000fc60000000f00 */
[----:B------:R-:W-:-:S05]  /*6970*/  VIADD R0, R3, 0xffffffff ;  /* 0xffffffff03007836 */ /* 0x000fca0000000000 */
[----:B------:R-:W-:Y:S01]  /*6980*/  ISETP.GE.U32.AND P1, PT, R0, 0x7fefffff, PT ;  /* 0x7fefffff0000780c */ /* 0x000fe20003f26070 */
[----:B------:R-:W-:Y:S02]  /*6990*/  IMAD.MOV.U32 R0, RZ, RZ, -0x3ff ;  /* 0xfffffc01ff007424 */ /* 0x000fe400078e00ff */
[----:B------:R-:W-:-:S10]  /*69a0*/  @!P0 IMAD.MOV.U32 R0, RZ, RZ, -0x435 ;  /* 0xfffffbcbff008424 */ /* 0x000fd400078e00ff */
[----:B------:R-:W-:Y:S01]  /*69b0*/  @P1 MOV R6, 0x0 ;  /* 0x0000000000061802 */ /* 0x000fe20000000f00 */
[----:B------:R-:W-:Y:S01]  /*69c0*/  @P1 IMAD.MOV.U32 R7, RZ, RZ, 0x7ff00000 ;  /* 0x7ff00000ff071424 */ /* 0x000fe200078e00ff */
[----:B------:R-:W-:-:S05]  /*69d0*/  @P1 LOP3.LUT P2, RZ, R9, 0x7fffffff, RZ, 0xc0, !PT ;  /* 0x7fffffff09ff1812 */ /* 0x000fca000784c0ff */
[----:B------:R-:W-:-:S10]  /*69e0*/  @P1 DFMA R6, R8, R6, +INF ;  /* 0x7ff000000806142b */ /* 0x000fd40000000006 */
[----:B------:R-:W-:Y:S02]  /*69f0*/  @P1 FSEL R6, R6, RZ, P2 ;  /* 0x000000ff06061208 */ /* 0x000fe40001000000 */
[----:B------:R-:W-:Y:S01]  /*6a00*/  @P1 FSEL R7, R7, -QNAN , P2 ;  /* 0xfff0000007071808 */ /* 0x000fe20001000000 */
[----:B------:R-:W-:Y:S06]  /*6a10*/  @P1 BRA `(.L_x_6356) ;  /* 0x0000000400cc1947 */ /* 0x000fec0003800000 */
[----:B------:R-:W-:Y:S01]  /*6a20*/  LOP3.LUT R6, R3, 0xfffff, RZ, 0xc0, !PT ;  /* 0x000fffff03067812 */ /* 0x000fe200078ec0ff */
[----:B------:R-:W-:Y:S01]  /*6a30*/  IMAD.MOV.U32 R8, RZ, RZ, RZ ;  /* 0x000000ffff087224 */ /* 0x000fe200078e00ff */
[----:B------:R-:W-:Y:S01]  /*6a40*/  MOV R18, 0x8b7a8b04 ;  /* 0x8b7a8b0400127802 */ /* 0x000fe20000000f00 */
[----:B------:R-:W-:Y:S01]  /*6a50*/  IMAD.MOV.U32 R19, RZ, RZ, 0x3ed0ee25 ;  /* 0x3ed0ee25ff137424 */ /* 0x000fe200078e00ff */
[----:B------:R-:W-:Y:S01]  /*6a60*/  LOP3.LUT R7, R6, 0x3ff00000, RZ, 0xfc, !PT ;  /* 0x3ff0000006077812 */ /* 0x000fe200078efcff */
[----:B------:R-:W-:Y:S01]  /*6a70*/  IMAD.MOV.U32 R6, RZ, RZ, R22 ;  /* 0x000000ffff067224 */ /* 0x000fe200078e0016 */
[----:B------:R-:W-:Y:S01]  /*6a80*/  UMOV UR4, 0x3ae80f1e ;  /* 0x3ae80f1e00047882 */ /* 0x000fe20000000000 */
[----:B------:R-:W-:Y:S01]  /*6a90*/  UMOV UR5, 0x3eb1380b ;  /* 0x3eb1380b00057882 */ /* 0x000fe20000000000 */
[----:B------:R-:W-:Y:S01]  /*6aa0*/  ISETP.GE.U32.AND P0, PT, R7, 0x3ff6a09f, PT ;  /* 0x3ff6a09f0700780c */ /* 0x000fe20003f06070 */
[----:B------:R-:W-:Y:S01]  /*6ab0*/  UMOV UR6, 0x80000000 ;  /* 0x8000000000067882 */ /* 0x000fe20000000000 */
[----:B------:R-:W-:Y:S01]  /*6ac0*/  LEA.HI R0, R3, R0, RZ, 0xc ;  /* 0x0000000003007211 */ /* 0x000fe200078f60ff */
[----:B------:R-:W-:Y:S01]  /*6ad0*/  UMOV UR7, 0x43300000 ;  /* 0x4330000000077882 */ /* 0x000fe20000000000 */
[----:B------:R-:W-:-:S09]  /*6ae0*/  MOV R23, 0x43300000 ;  /* 0x4330000000177802 */ /* 0x000fd20000000f00 */
[----:B------:R-:W-:Y:S01]  /*6af0*/  @P0 IADD3 R9, PT, PT, R7, -0x100000, RZ ;  /* 0xfff0000007090810 */ /* 0x000fe20007ffe0ff */
[----:B------:R-:W-:-:S04]  /*6b00*/  @P0 VIADD R0, R0, 0x1 ;  /* 0x0000000100000836 */ /* 0x000fc80000000000 */
        /* <DEDUP_REMOVED lines=48> */
.L_x_6355:
[----:B------:R-:W-:Y:S01]  /*6e10*/  DADD R6, R22, 2 ;  /* 0x4000000016067429 */ /* 0x000fe20000000000 */
[----:B------:R-:W-:Y:S01]  /*6e20*/  IMAD.MOV.U32 R4, RZ, RZ, 0x1 ;  /* 0x00000001ff047424 */ /* 0x000fe200078e00ff */
[----:B------:R-:W-:Y:S01]  /*6e30*/  FSETP.GEU.AND P1, PT, |R23|, 6.5827683646048100446e-37, PT ;  /* 0x036000001700780b */ /* 0x000fe20003f2e200 */
[----:B------:R-:W-:Y:S03]  /*6e40*/  BSSY.RECONVERGENT B3, `(.L_x_6357) ;  /* 0x0000013000037945 */ /* 0x000fe60003800200 */
        /* <DEDUP_REMOVED lines=15> */
[----:B------:R-:W-:Y:S05]  /*6f40*/  CALL.REL.NOINC `($__internal_7_$__cuda_sm20_div_rn_f64_full) ;  /* 0x0000009400f47944 */ /* 0x000fea0003c00000 */
[----:B------:R-:W-:Y:S02]  /*6f50*/  IMAD.MOV.U32 R4, RZ, RZ, R12 ;  /* 0x000000ffff047224 */ /* 0x000fe400078e000c */
[----:B------:R-:W-:-:S07]  /*6f60*/  IMAD.MOV.U32 R5, RZ, RZ, R13 ;  /* 0x000000ffff057224 */ /* 0x000fce00078e000d */
.L_x_6358:
[----:B------:R-:W-:Y:S05]  /*6f70*/  BSYNC.RECONVERGENT B3 ;  /* 0x0000000000037941 */ /* 0x000fea0003800200 */
.L_x_6357:
[----:B------:R-:W-:Y:S01]  /*6f80*/  DMUL R6, R4, -R22 ;  /* 0x8000001604067228 */ /* 0x000fe20000000000 */
[----:B------:R-:W-:Y:S01]  /*6f90*/  MOV R10, 0xceb2dc44 ;  /* 0xceb2dc44000a7802 */ /* 0x000fe20000000f00 */
[----:B------:R-:W-:Y:S01]  /*6fa0*/  IMAD.MOV.U32 R11, RZ, RZ, 0x3ed087ff ;  /* 0x3ed087ffff0b7424 */ /* 0x000fe200078e00ff */
        /* <DEDUP_REMOVED lines=25> */
[----:B------:R-:W-:-:S11]  /*7140*/  DADD R6, R6, R22 ;  /* 0x0000000006067229 */ /* 0x000fd60000000016 */
.L_x_6356:
[----:B------:R-:W-:Y:S05]  /*7150*/  BSYNC.RECONVERGENT B2 ;  /* 0x0000000000027941 */ /* 0x000fea0003800200 */
.L_x_6354:
        /* <DEDUP_REMOVED lines=18> */
[----:B------:R-:W-:Y:S01]  /*7280*/  MOV R4, R6 ;  /* 0x0000000600047202 */ /* 0x000fe20000000f00 */
[----:B------:R-:W-:Y:S01]  /*7290*/  IMAD.MOV.U32 R5, RZ, RZ, R7 ;  /* 0x000000ffff057224 */ /* 0x000fe200078e0007 */
[----:B------:R-:W-:Y:S01]  /*72a0*/  MOV R0, 0x72e0 ;  /* 0x000072e000007802 */ /* 0x000fe20000000f00 */
[----:B0-----:R-:W-:Y:S01]  /*72b0*/  IMAD.U32 R6, RZ, RZ, UR4 ;  /* 0x00000004ff067e24 */ /* 0x001fe2000f8e00ff */
[----:B------:R-:W-:-:S07]  /*72c0*/  MOV R7, UR5 ;  /* 0x0000000500077c02 */ /* 0x000fce0008000f00 */
[----:B------:R-:W-:Y:S05]  /*72d0*/  CALL.REL.NOINC `($__internal_7_$__cuda_sm20_div_rn_f64_full) ;  /* 0x0000009400107944 */ /* 0x000fea0003c00000 */
[----:B------:R-:W-:Y:S02]  /*72e0*/  IMAD.MOV.U32 R4, RZ, RZ, R12 ;  /* 0x000000ffff047224 */ /* 0x000fe400078e000c */
[----:B------:R-:W-:-:S07]  /*72f0*/  IMAD.MOV.U32 R5, RZ, RZ, R13 ;  /* 0x000000ffff057224 */ /* 0x000fce00078e000d */
.L_x_6359:
[----:B------:R-:W-:Y:S05]  /*7300*/  BSYNC.RECONVERGENT B2 ;  /* 0x0000000000027941 */ /* 0x000fea0003800200 */
.L_x_6351:
[----:B------:R-:W-:Y:S05]  /*7310*/  BSYNC.RECONVERGENT B1 ;  /* 0x0000000000017941 */ /* 0x000fea0003800200 */
.L_x_6350:
        /* <DEDUP_REMOVED lines=17> */
.L_x_6363:
[----:B------:R-:W0:Y:S02]  /*7430*/  F2I.S64.F64.TRUNC R4, R4 ;  /* 0x0000000400047311 */ /* 0x000e24000030d900 */
[----:B0-----:R-:W-:-:S05]  /*7440*/  IMAD.MOV.U32 R7, RZ, RZ, R4 ;  /* 0x000000ffff077224 */ /* 0x001fca00078e0004 */
[----:B------:R0:W-:Y:S01]  /*7450*/  STG.E.U8 desc[UR36][R2.64], R7 ;  /* 0x0000000702007986 */ /* 0x0001e2000c101124 */
[----:B------:R-:W-:Y:S05]  /*7460*/  BRA `(.L_x_6365) ;  /* 0x0000000c00e07947 */ /* 0x000fea0003800000 */
.L_x_6362:
        /* <DEDUP_REMOVED lines=9> */
.L_x_6367:
[----:B------:R-:W0:Y:S02]  /*7500*/  F2I.F64.TRUNC R5, R4 ;  /* 0x0000000400057311 */ /* 0x000e24000030d100 */
[----:B0-----:R0:W-:Y:S01]  /*7510*/  STG.E desc[UR36][R2.64], R5 ;  /* 0x0000000502007986 */ /* 0x0011e2000c101924 */
[----:B------:R-:W-:Y:S05]  /*7520*/  BRA `(.L_x_6365) ;  /* 0x0000000c00b07947 */ /* 0x000fea0003800000 */
.L_x_6366:
[----:B------:R-:W0:Y:S02]  /*7530*/  F2I.F64.TRUNC R5, R4 ;  /* 0x0000000400057311 */ /* 0x000e24000030d100 */
[----:B0-----:R0:W-:Y:S01]  /*7540*/  STG.E.U16 desc[UR36][R2.64], R5 ;  /* 0x0000000502007986 */ /* 0x0011e2000c101524 */
[----:B------:R-:W-:Y:S05]  /*7550*/  BRA `(.L_x_6365) ;  /* 0x0000000c00a47947 */ /* 0x000fea0003800000 */
.L_x_6361:
        /* <DEDUP_REMOVED lines=13> */
.L_x_6369:
        /* <DEDUP_REMOVED lines=8> */
.L_x_6368:
        /* <DEDUP_REMOVED lines=14> */
.L_x_6371:
        /* <DEDUP_REMOVED lines=9> */
.L_x_6370:
[----:B------:R0:W-:Y:S01]  /*7820*/  STG.E.64 desc[UR36][R2.64], R4 ;  /* 0x0000000402007986 */ /* 0x0001e2000c101b24 */
[----:B------:R-:W-:Y:S05]  /*7830*/  BRA `(.L_x_6365) ;  /* 0x0000000800ec7947 */ /* 0x000fea0003800000 */
.L_x_6360:
        /* <DEDUP_REMOVED lines=13> */
.L_x_6375:
[----:B------:R-:W-:Y:S01]  /*7910*/  UMOV UR4, 0xf0000000 ;  /* 0xf000000000047882 */ /* 0x000fe20000000000 */
[----:B------:R-:W-:Y:S01]  /*7920*/  UMOV UR5, 0x380fffff ;  /* 0x380fffff00057882 */ /* 0x000fe20000000000 */
[----:B------:R-:W0:Y:S01]  /*7930*/  F2F.F32.F64 R7, R4 ;  /* 0x0000000400077310 */ /* 0x000e220000301000 */
        /* <DEDUP_REMOVED lines=19> */
.L_x_6378:
[----:B------:R-:W-:-:S04]  /*7a70*/  SHF.R.U32.HI R5, RZ, 0x18, R7 ;  /* 0x00000018ff057819 */ /* 0x000fc80000011607 */
[----:B------:R-:W-:-:S07]  /*7a80*/  LOP3.LUT R0, R0, 0x80, R5, 0xf8, !PT ;  /* 0x0000008000007812 */ /* 0x000fce00078ef805 */
.L_x_6377:
[----:B------:R-:W-:Y:S05]  /*7a90*/  BSYNC.RECONVERGENT B0 ;  /* 0x0000000000007941 */ /* 0x000fea0003800200 */
.L_x_6376:
[----:B------:R4:W-:Y:S01]  /*7aa0*/  STG.E.U8 desc[UR36][R2.64], R0 ;  /* 0x0000000002007986 */ /* 0x0009e2000c101124 */
[----:B------:R-:W-:Y:S05]  /*7ab0*/  BRA `(.L_x_6365) ;  /* 0x00000008004c7947 */ /* 0x000fea0003800000 */
.L_x_6374:
        /* <DEDUP_REMOVED lines=22> */
.L_x_6381:
[----:B------:R-:W-:-:S04]  /*7c20*/  SHF.R.U32.HI R5, RZ, 0x18, R7 ;  /* 0x00000018ff057819 */ /* 0x000fc80000011607 */
[----:B------:R-:W-:-:S07]  /*7c30*/  LOP3.LUT R0, R0, 0x80, R5, 0xf8, !PT ;  /* 0x0000008000007812 */ /* 0x000fce00078ef805 */
.L_x_6380:
[----:B------:R-:W-:Y:S05]  /*7c40*/  BSYNC.RECONVERGENT B0 ;  /* 0x0000000000007941 */ /* 0x000fea0003800200 */
.L_x_6379:
[----:B------:R3:W-:Y:S01]  /*7c50*/  STG.E.U8 desc[UR36][R2.64], R0 ;  /* 0x0000000002007986 */ /* 0x0007e2000c101124 */
[----:B------:R-:W-:Y:S05]  /*7c60*/  BRA `(.L_x_6365) ;  /* 0x0000000400e07947 */ /* 0x000fea0003800000 */
.L_x_6373:
        /* <DEDUP_REMOVED lines=8> */
[----:B------:R0:W1:Y:S01]  /*7cf0*/  F2F.F32.F64 R8, R4 ;  /* 0x0000000400087310 */ /* 0x0000620000301000 */
[----:B------:R-:W-:Y:S01]  /*7d00*/  DSETP.GEU.AND P0, PT, |R4|, UR4, PT ;  /* 0x0000000404007e2a */ /* 0x000fe2000bf0e200 */
[----:B0-----:R-:W-:-:S13]  /*7d10*/  IMAD.MOV.U32 R5, RZ, RZ, 0xff ;  /* 0x000000ffff057424 */ /* 0x001fda00078e00ff */
[----:B-1----:R-:W-:-:S05]  /*7d20*/  @!P0 FMUL R8, R8, 1.175494350822287508e-38 ;  /* 0x0080000008088820 */ /* 0x002fca0000400000 */
        /* <DEDUP_REMOVED lines=14> */
.L_x_6383:
[----:B------:R-:W0:Y:S02]  /*7e10*/  F2I.U64.F64.TRUNC R4, R4 ;  /* 0x0000000400047311 */ /* 0x000e24000030d800 */
[----:B0-----:R0:W-:Y:S01]  /*7e20*/  STG.E.64 desc[UR36][R2.64], R4 ;  /* 0x0000000402007986 */ /* 0x0011e2000c101b24 */
[----:B------:R-:W-:Y:S05]  /*7e30*/  BRA `(.L_x_6365) ;  /* 0x00000004006c7947 */ /* 0x000fea0003800000 */
.L_x_6382:
[----:B------:R-:W0:Y:S02]  /*7e40*/  F2I.U32.F64.TRUNC R5, R4 ;  /* 0x0000000400057311 */ /* 0x000e24000030d000 */
[----:B0-----:R2:W-:Y:S01]  /*7e50*/  STG.E desc[UR36][R2.64], R5 ;  /* 0x0000000502007986 */ /* 0x0015e2000c101924 */
[----:B------:R-:W-:Y:S05]  /*7e60*/  BRA `(.L_x_6365) ;  /* 0x0000000400607947 */ /* 0x000fea0003800000 */
.L_x_6372:
        /* <DEDUP_REMOVED lines=10> */
.L_x_6385:
[----:B------:R-:W-:-:S05]  /*7f10*/  CS2R R6, SRZ ;  /* 0x0000000000067805 */ /* 0x000fca000001ff00 */
[----:B------:R0:W-:Y:S01]  /*7f20*/  STG.E.128 desc[UR36][R2.64], R4 ;  /* 0x0000000402007986 */ /* 0x0001e2000c101d24 */
[----:B------:R-:W-:Y:S05]  /*7f30*/  BRA `(.L_x_6365) ;  /* 0x00000004002c7947 */ /* 0x000fea0003800000 */
.L_x_6384:
[----:B------:R-:W-:-:S09]  /*7f40*/  UISETP.NE.AND UP0, UPT, UR4, 0xf, UPT ;  /* 0x0000000f0400788c */ /* 0x000fd2000bf05270 */
[----:B------:R-:W-:Y:S05]  /*7f50*/  BRA.U !UP0, `(.L_x_6386) ;  /* 0x0000000508087547 */ /* 0x000fea000b800000 */
[----:B------:R-:W-:-:S09]  /*7f60*/  UISETP.NE.AND UP0, UPT, UR4, 0x17, UPT ;  /* 0x000000170400788c */ /* 0x000fd2000bf05270 */
[----:B------:R-:W-:Y:S05]  /*7f70*/  BRA.U !UP0, `(.L_x_6387) ;  /* 0x0000000108a07547 */ /* 0x000fea000b800000 */
[----:B------:R-:W-:-:S09]  /*7f80*/  UISETP.NE.AND UP0, UPT, UR4, 0x18, UPT ;  /* 0x000000180400788c */ /* 0x000fd2000bf05270 */
[----:B------:R-:W-:Y:S05]  /*7f90*/  BRA.U !UP0, `(.L_x_6388) ;  /* 0x0000000108447547 */ /* 0x000fea000b800000 */
.L_x_6364:
        /* <DEDUP_REMOVED lines=11> */
[----:B------:R-:W-:Y:S01]  /*8050*/  IMAD.U32 R7, RZ, RZ, UR7 ;  /* 0x00000007ff077e24 */ /* 0x000fe2000f8e00ff */
[----:B----4-:R-:W-:Y:S01]  /*8060*/  MOV R10, UR8 ;  /* 0x00000008000a7c02 */ /* 0x010fe20008000f00 */
[----:B-1----:R-:W-:-:S07]  /*8070*/  IMAD.U32 R11, RZ, RZ, UR9 ;  /* 0x00000009ff0b7e24 */ /* 0x002fce000f8e00ff */
[----:B------:R-:W-:-:S07]  /*8080*/  LEPC R20, `(.L_x_6389) ;  /* 0x000000001014794e */ /* 0x000fce0000000000 */
[----:B--2---:R-:W-:Y:S05]  /*8090*/  CALL.ABS.NOINC R2 ;  /* 0x0000000002007343 */ /* 0x004fea0003c00000 */
.L_x_6389:
[----:B------:R-:W-:Y:S05]  /*80a0*/  BRA `(.L_x_6365) ;  /* 0x0000000000d07947 */ /* 0x000fea0003800000 */
.L_x_6388:
        /* <DEDUP_REMOVED lines=17> */
.L_x_6391:
[----:B------:R-:W-:Y:S05]  /*81c0*/  BSYNC.RECONVERGENT B0 ;  /* 0x0000000000007941 */ /* 0x000fea0003800200 */
.L_x_6390:
[----:B------:R-:W-:-:S05]  /*81d0*/  LOP3.LUT R7, R0, 0x80, R7, 0xf8, !PT ;  /* 0x0000008000077812 */ /* 0x000fca00078ef807 */
[----:B------:R0:W-:Y:S01]  /*81e0*/  STG.E.U8 desc[UR36][R2.64], R7 ;  /* 0x0000000702007986 */ /* 0x0001e2000c101124 */
[----:B------:R-:W-:Y:S05]  /*81f0*/  BRA `(.L_x_6365) ;  /* 0x00000000007c7947 */ /* 0x000fea0003800000 */
.L_x_6387:
        /* <DEDUP_REMOVED lines=16> */
.L_x_6393:
[----:B------:R-:W-:Y:S02]  /*8300*/  ISETP.GT.U32.AND P0, PT, R6, 0x7f800000, PT ;  /* 0x7f8000000600780c */ /* 0x000fe40003f04070 */
[----:B------:R-:W-:-:S04]  /*8310*/  MOV R0, 0x7f ;  /* 0x0000007f00007802 */ /* 0x000fc80000000f00 */
[----:B------:R-:W-:-:S07]  /*8320*/  SEL R0, R0, 0x7c, P0 ;  /* 0x0000007c00007807 */ /* 0x000fce0000000000 */
.L_x_6394:
[----:B------:R-:W-:Y:S05]  /*8330*/  BSYNC.RECONVERGENT B0 ;  /* 0x0000000000007941 */ /* 0x000fea0003800200 */
.L_x_6392:
[----:B------:R-:W-:-:S04]  /*8340*/  SHF.R.U32.HI R5, RZ, 0x18, R7 ;  /* 0x00000018ff057819 */ /* 0x000fc80000011607 */
[----:B------:R-:W-:-:S05]  /*8350*/  LOP3.LUT R5, R0, 0x80, R5, 0xf8, !PT ;  /* 0x0000008000057812 */ /* 0x000fca00078ef805 */
[----:B------:R0:W-:Y:S01]  /*8360*/  STG.E.U8 desc[UR36][R2.64], R5 ;  /* 0x0000000502007986 */ /* 0x0001e2000c101124 */
[----:B------:R-:W-:Y:S05]  /*8370*/  BRA `(.L_x_6365) ;  /* 0x00000000001c7947 */ /* 0x000fea0003800000 */
.L_x_6386:
[----:B------:R-:W-:Y:S01]  /*8380*/  UMOV UR4, 0xf0000000 ;  /* 0xf000000000047882 */ /* 0x000fe20000000000 */
[----:B------:R-:W-:Y:S01]  /*8390*/  UMOV UR5, 0x380fffff ;  /* 0x380fffff00057882 */ /* 0x000fe20000000000 */
[----:B------:R-:W0:Y:S01]  /*83a0*/  F2F.F32.F64 R0, R4 ;  /* 0x0000000400007310 */ /* 0x000e220000301000 */
[----:B------:R-:W-:-:S14]  /*83b0*/  DSETP.GEU.AND P0, PT, |R4|, UR4, PT ;  /* 0x0000000404007e2a */ /* 0x000fdc000bf0e200 */
[----:B0-----:R-:W-:-:S05]  /*83c0*/  @!P0 FMUL R0, R0, 1.175494350822287508e-38 ;  /* 0x0080000000008820 */ /* 0x001fca0000400000 */
[----:B------:R-:W-:-:S05]  /*83d0*/  F2FP.BF16.F32.PACK_AB R0, RZ, R0 ;  /* 0x00000000ff00723e */ /* 0x000fca00000010ff */
[----:B------:R0:W-:Y:S02]  /*83e0*/  STG.E.U16 desc[UR36][R2.64], R0 ;  /* 0x0000000002007986 */ /* 0x0001e4000c101524 */
.L_x_6365:
[----:B------:R-:W-:-:S07]  /*83f0*/  VIADD R17, R17, 0x80 ;  /* 0x0000008011117836 */ /* 0x000fce0000000000 */
.L_x_6320:
[----:B------:R-:W-:Y:S05]  /*8400*/  BSYNC.RECONVERGENT B6 ;  /* 0x0000000000067941 */ /* 0x000fea0003800200 */
.L_x_6319:
[----:B------:R-:W5:Y:S01]  /*8410*/  LDCU UR4, c[0x0][0x380] ;  /* 0x00007000ff0477ac */ /* 0x000f620008000800 */
[----:B------:R-:W-:Y:S01]  /*8420*/  BSSY.RECONVERGENT B6, `(.L_x_6395) ;  /* 0x0000417000067945 */ /* 0x000fe20003800200 */
[----:B-----5:R-:W-:-:S13]  /*8430*/  ISETP.GE.AND P0, PT, R17, UR4, PT ;  /* 0x0000000411007c0c */ /* 0x020fda000bf06270 */
[----:B------:R-:W-:Y:S05]  /*8440*/  @P0 BRA `(.L_x_6396) ;  /* 0x0000004000500947 */ /* 0x000fea0003800000 */
[----:B------:R-:W5:Y:S01]  /*8450*/  LDCU UR4, c[0x0][0x388] ;  /* 0x00007100ff0477ac */ /* 0x000f620008000800 */
[----:B0--34-:R-:W-:Y:S01]  /*8460*/  IMAD.MOV.U32 R0, RZ, RZ, RZ ;  /* 0x000000ffff007224 */ /* 0x019fe200078e00ff */
[----:B-12---:R-:W-:Y:S01]  /*8470*/  MOV R2, RZ ;  /* 0x000000ff00027202 */ /* 0x006fe20000000f00 */
        /* <DEDUP_REMOVED lines=300> */
.L_x_6397:
        /* <DEDUP_REMOVED lines=18> */
.L_x_6402:
[----:B------:R-:W2:Y:S02]  /*9860*/  LDG.E.U8 R4, desc[UR36][R6.64] ;  /* 0x0000002406047981 */ /* 0x000ea4000c1e1100 */
[----:B--2---:R-:W0:Y:S01]  /*9870*/  I2F.F64.U16 R4, R4 ;  /* 0x0000000400047312 */ /* 0x004e220000101800 */
[----:B------:R-:W-:Y:S05]  /*9880*/  BRA `(.L_x_6404) ;  /* 0x0000000c00647947 */ /* 0x000fea0003800000 */
.L_x_6401:
        /* <DEDUP_REMOVED lines=9> */
.L_x_6406:
[----:B------:R-:W2:Y:S02]  /*9920*/  LDG.E R4, desc[UR36][R6.64] ;  /* 0x0000002406047981 */ /* 0x000ea4000c1e1900 */
[----:B--2---:R-:W0:Y:S01]  /*9930*/  I2F.F64 R4, R4 ;  /* 0x0000000400047312 */ /* 0x004e220000201c00 */
[----:B------:R-:W-:Y:S05]  /*9940*/  BRA `(.L_x_6404) ;  /* 0x0000000c00347947 */ /* 0x000fea0003800000 */
.L_x_6405:
[----:B------:R-:W2:Y:S02]  /*9950*/  LDG.E.U16 R4, desc[UR36][R6.64] ;  /* 0x0000002406047981 */ /* 0x000ea4000c1e1500 */
[----:B--2---:R-:W0:Y:S01]  /*9960*/  I2F.F64.S16 R4, R4 ;  /* 0x0000000400047312 */ /* 0x004e220000101c00 */
[----:B------:R-:W-:Y:S05]  /*9970*/  BRA `(.L_x_6404) ;  /* 0x0000000c00287947 */ /* 0x000fea0003800000 */
.L_x_6400:
        /* <DEDUP_REMOVED lines=10> */
.L_x_6408:
[----:B------:R-:W2:Y:S02]  /*9a20*/  LDG.E.U16 R0, desc[UR36][R6.64] ;  /* 0x0000002406007981 */ /* 0x000ea4000c1e1500 */
[----:B--2---:R-:W-:-:S05]  /*9a30*/  HADD2.F32 R0, -RZ, R0.H0_H0 ;  /* 0x20000000ff007230 */ /* 0x004fca0000004100 */
[----:B------:R-:W-:-:S04]  /*9a40*/  FMUL.FTZ R0, R0, 1 ;  /* 0x3f80000000007820 */ /* 0x000fc80000410000 */
[----:B------:R0:W1:Y:S01]  /*9a50*/  F2F.F64.F32 R4, R0 ;  /* 0x0000000000047310 */ /* 0x0000620000201800 */
[----:B------:R-:W-:Y:S05]  /*9a60*/  BRA `(.L_x_6404) ;  /* 0x0000000800ec7947 */ /* 0x000fea0003800000 */
.L_x_6407:
        /* <DEDUP_REMOVED lines=10> */
.L_x_6410:
[----:B------:R-:W2:Y:S02]  /*9b10*/  LDG.E.U16 R6, desc[UR36][R6.64] ;  /* 0x0000002406067981 */ /* 0x000ea4000c1e1500 */
[----:B--2---:R-:W-:-:S05]  /*9b20*/  HADD2.F32 R0, -RZ, R6.H0_H0 ;  /* 0x20000006ff007230 */ /* 0x004fca0000004100 */
[----:B------:R-:W-:-:S04]  /*9b30*/  FMUL.FTZ R0, R0, 1 ;  /* 0x3f80000000007820 */ /* 0x000fc80000410000 */
[----:B------:R0:W1:Y:S01]  /*9b40*/  F2F.F64.F32 R4, R0 ;  /* 0x0000000000047310 */ /* 0x0000620000201800 */
[----:B------:R-:W-:Y:S05]  /*9b50*/  BRA `(.L_x_6404) ;  /* 0x0000000800b07947 */ /* 0x000fea0003800000 */
.L_x_6409:
[----:B------:R0:W5:Y:S01]  /*9b60*/  LDG.E.64 R4, desc[UR36][R6.64] ;  /* 0x0000002406047981 */ /* 0x000162000c1e1b00 */
[----:B------:R-:W-:Y:S05]  /*9b70*/  BRA `(.L_x_6404) ;  /* 0x0000000800a87947 */ /* 0x000fea0003800000 */
.L_x_6399:
        /* <DEDUP_REMOVED lines=13> */
.L_x_6413:
[----:B------:R0:W5:Y:S01]  /*9c50*/  LDG.E.64 R4, desc[UR36][R6.64] ;  /* 0x0000002406047981 */ /* 0x000162000c1e1b00 */
[----:B------:R-:W-:Y:S05]  /*9c60*/  BRA `(.L_x_6404) ;  /* 0x00000008006c7947 */ /* 0x000fea0003800000 */
.L_x_6412:
        /* <DEDUP_REMOVED lines=27> */
.L_x_6415:
        /* <DEDUP_REMOVED lines=13> */
[----:B------:R4:W0:Y:S01]  /*9ef0*/  F2F.F64.F32 R4, R0 ;  /* 0x0000000000047310 */ /* 0x0008220000201800 */
[----:B------:R-:W-:Y:S05]  /*9f00*/  BRA `(.L_x_6404) ;  /* 0x0000000400c47947 */ /* 0x000fea0003800000 */
.L_x_6414:
[----:B------:R-:W2:Y:S02]  /*9f10*/  LDG.E.U16 R0, desc[UR36][R6.64] ;  /* 0x0000002406007981 */ /* 0x000ea4000c1e1500 */
[----:B--2---:R-:W-:-:S05]  /*9f20*/  SHF.L.U32 R0, R0, 0x10, RZ ;  /* 0x0000001000007819 */ /* 0x004fca00000006ff */
[----:B------:R-:W-:-:S04]  /*9f30*/  FMUL.FTZ R0, R0, 1 ;  /* 0x3f80000000007820 */ /* 0x000fc80000410000 */
[----:B------:R0:W1:Y:S01]  /*9f40*/  F2F.F64.F32 R4, R0 ;  /* 0x0000000000047310 */ /* 0x0000620000201800 */
[----:B------:R-:W-:Y:S05]  /*9f50*/  BRA `(.L_x_6404) ;  /* 0x0000000400b07947 */ /* 0x000fea0003800000 */
.L_x_6411:
        /* <DEDUP_REMOVED lines=11> */
.L_x_6418:
        /* <DEDUP_REMOVED lines=21> */
.L_x_6420:
[----:B------:R-:W-:Y:S05]  /*a160*/  BSYNC.RECONVERGENT B0 ;  /* 0x0000000000007941 */ /* 0x000fea0003800200 */
.L_x_6419:
[----:B------:R-:W-:Y:S01]  /*a170*/  IMAD.SHL.U32 R0, R0, 0x100000, RZ ;  /* 0x0010000000007824 */ /* 0x000fe200078e00ff */
[----:B------:R-:W-:-:S04]  /*a180*/  LEA R3, R3, 0x3b800000, 0x17 ;  /* 0x3b80000003037811 */ /* 0x000fc800078eb8ff */
[----:B------:R-:W-:-:S05]  /*a190*/  LOP3.LUT R0, R3, R0, R7, 0xfe, !PT ;  /* 0x0000000003007212 */ /* 0x000fca00078efe07 */
[----:B------:R-:W-:-:S04]  /*a1a0*/  FMUL.FTZ R0, R0, 1 ;  /* 0x3f80000000007820 */ /* 0x000fc80000410000 */
[----:B------:R0:W1:Y:S01]  /*a1b0*/  F2F.F64.F32 R4, R0 ;  /* 0x0000000000047310 */ /* 0x0000620000201800 */
[----:B------:R-:W-:Y:S05]  /*a1c0*/  BRA `(.L_x_6404) ;  /* 0x0000000400147947 */ /* 0x000fea0003800000 */
.L_x_6417:
        /* <DEDUP_REMOVED lines=21> */
.L_x_6422:
[----:B------:R-:W-:Y:S05]  /*a320*/  BSYNC.RECONVERGENT B0 ;  /* 0x0000000000007941 */ /* 0x000fea0003800200 */
.L_x_6421:
[----:B------:R-:W-:Y:S01]  /*a330*/  IMAD.SHL.U32 R0, R0, 0x200000, RZ ;  /* 0x0020000000007824 */ /* 0x000fe200078e00ff */
[----:B------:R-:W-:-:S04]  /*a340*/  LEA R3, R3, 0x37800000, 0x17 ;  /* 0x3780000003037811 */ /* 0x000fc800078eb8ff */
[----:B------:R-:W-:-:S05]  /*a350*/  LOP3.LUT R0, R3, R0, R7, 0xfe, !PT ;  /* 0x0000000003007212 */ /* 0x000fca00078efe07 */
[----:B------:R-:W-:-:S04]  /*a360*/  FMUL.FTZ R0, R0, 1 ;  /* 0x3f80000000007820 */ /* 0x000fc80000410000 */
[----:B------:R0:W1:Y:S01]  /*a370*/  F2F.F64.F32 R4, R0 ;  /* 0x0000000000047310 */ /* 0x0000620000201800 */
[----:B------:R-:W-:Y:S05]  /*a380*/  BRA `(.L_x_6404) ;  /* 0x0000000000a47947 */ /* 0x000fea0003800000 */
.L_x_6416:
        /* <DEDUP_REMOVED lines=18> */
.L_x_6403:
        /* <DEDUP_REMOVED lines=16> */
.L_x_6425:
[----:B------:R-:W-:Y:S01]  /*a5b0*/  CS2R R4, SRZ ;  /* 0x0000000000047805 */ /* 0x000fe2000001ff00 */
[----:B------:R-:W-:Y:S06]  /*a5c0*/  BRA `(.L_x_6404) ;  /* 0x0000000000147947 */ /* 0x000fec0003800000 */
.L_x_6424:
[----:B------:R-:W2:Y:S02]  /*a5d0*/  LDG.E.64 R4, desc[UR36][R6.64] ;  /* 0x0000002406047981 */ /* 0x000ea4000c1e1b00 */
[----:B--2---:R-:W0:Y:S01]  /*a5e0*/  I2F.F64.U64 R4, R4 ;  /* 0x0000000400047312 */ /* 0x004e220000301800 */
[----:B------:R-:W-:Y:S05]  /*a5f0*/  BRA `(.L_x_6404) ;  /* 0x0000000000087947 */ /* 0x000fea0003800000 */
.L_x_6423:
[----:B------:R-:W2:Y:S02]  /*a600*/  LDG.E R4, desc[UR36][R6.64] ;  /* 0x0000002406047981 */ /* 0x000ea4000c1e1900 */
[----:B--2---:R-:W0:Y:S02]  /*a610*/  I2F.F64.U32 R4, R4 ;  /* 0x0000000400047312 */ /* 0x004e240000201800 */
.L_x_6404:
[----:B------:R-:W-:Y:S05]  /*a620*/  BSYNC.RECONVERGENT B7 ;  /* 0x0000000000077941 */ /* 0x000fea0003800200 */
.L_x_6398:
[----:B------:R-:W0:Y:S01]  /*a630*/  LDCU.128 UR4, c[0x0][0x590] ;  /* 0x0000b200ff0477ac */ /* 0x000e220008000c00 */
[----:B------:R-:W-:Y:S01]  /*a640*/  BSSY.RECONVERGENT B1, `(.L_x_6426) ;  /* 0x00000e6000017945 */ /* 0x000fe20003800200 */
[----:B01-3-5:R-:W-:-:S08]  /*a650*/  DMUL R6, R4, UR4 ;  /* 0x0000000404067c28 */ /* 0x02bfd00008000000 */
        /* <DEDUP_REMOVED lines=61> */
.L_x_6429:
[----:B------:R-:W-:Y:S05]  /*aa30*/  BSYNC.RECONVERGENT B0 ;  /* 0x0000000000007941 */ /* 0x000fea0003800200 */
.L_x_6428:
[C---:B------:R-:W-:Y:S01]  /*aa40*/  FSETP.GEU.FTZ.AND P1, PT, R23.reuse, 1.7916666269302368164, PT ;  /* 0x3fe555551700780b */ /* 0x040fe20003f3e000 */
[----:B------:R-:W-:Y:S01]  /*aa50*/  BSSY.RECONVERGENT B2, `(.L_x_6430) ;  /* 0x0000089000027945 */ /* 0x000fe20003800200 */
[----:B------:R-:W-:-:S13]  /*aa60*/  FSETP.GT.FTZ.AND P0, PT, R23, -1.6999999284744262695, PT ;  /* 0xbfd999991700780b */ /* 0x000fda0003f14000 */
[----:B------:R-:W-:Y:S05]  /*aa70*/  @P0 BRA !P1, `(.L_x_6431) ;  /* 0x0000000400480947 */ /* 0x000fea0004800000 */
[----:B------:R-:W-:-:S10]  /*aa80*/  DADD R22, R22, 1 ;  /* 0x3ff0000016167429 */ /* 0x000fd40000000000 */
[----:B------:R-:W-:Y:S01]  /*aa90*/  ISETP.GT.AND P0, PT, R23, 0xfffff, PT ;  /* 0x000fffff1700780c */ /* 0x000fe20003f04270 */
[----:B------:R-:W-:Y:S01]  /*aaa0*/  IMAD.MOV.U32 R8, RZ, RZ, R22 ;  /* 0x000000ffff087224 */ /* 0x000fe200078e0016 */
[----:B--2---:R-:W-:Y:S01]  /*aab0*/  MOV R3, R23 ;  /* 0x0000001700037202 */ /* 0x004fe20000000f00 */
[----:B------:R-:W-:-:S10]  /*aac0*/  IMAD.MOV.U32 R9, RZ, RZ, R23 ;  /* 0x000000ffff097224 */ /* 0x000fd400078e0017 */
[----:B------:R-:W-:-:S10]  /*aad0*/  @!P0 DMUL R8, R8, 1.80143985094819840000e+16 ;  /* 0x4350000008088828 */ /* 0x000fd40000000000 */
[----:B------:R-:W-:Y:S01]  /*aae0*/  @!P0 IMAD.MOV.U32 R3, RZ, RZ, R9 ;  /* 0x000000ffff038224 */ /* 0x000fe200078e0009 */
[----:B------:R-:W-:-:S03]  /*aaf0*/  @!P0 MOV R22, R8 ;  /* 0x0000000800168202 */ /* 0x000fc60000000f00 */
[----:B----4-:R-:W-:-:S05]  /*ab00*/  VIADD R0, R3, 0xffffffff ;  /* 0xffffffff03007836 */ /* 0x010fca0000000000 */
        /* <DEDUP_REMOVED lines=73> */
.L_x_6431:
        /* <DEDUP_REMOVED lines=17> */
[----:B------:R-:W-:Y:S02]  /*b0b0*/  MOV R5, R23 ;  /* 0x0000001700057202 */ /* 0x000fe40000000f00 */
[----:B------:R-:W-:-:S07]  /*b0c0*/  MOV R0, 0xb0e0 ;  /* 0x0000b0e000007802 */ /* 0x000fce0000000f00 */
[----:B--2---:R-:W-:Y:S05]  /*b0d0*/  CALL.REL.NOINC `($__internal_7_$__cuda_sm20_div_rn_f64_full) ;  /* 0x0000005400907944 */ /* 0x004fea0003c00000 */
[----:B------:R-:W-:Y:S02]  /*b0e0*/  IMAD.MOV.U32 R4, RZ, RZ, R12 ;  /* 0x000000ffff047224 */ /* 0x000fe400078e000c */
[----:B------:R-:W-:-:S07]  /*b0f0*/  IMAD.MOV.U32 R5, RZ, RZ, R13 ;  /* 0x000000ffff057224 */ /* 0x000fce00078e000d */
.L_x_6434:
[----:B------:R-:W-:Y:S05]  /*b100*/  BSYNC.RECONVERGENT B3 ;  /* 0x0000000000037941 */ /* 0x000fea0003800200 */
.L_x_6433:
        /* <DEDUP_REMOVED lines=29> */
.L_x_6432:
[----:B------:R-:W-:Y:S05]  /*b2e0*/  BSYNC.RECONVERGENT B2 ;  /* 0x0000000000027941 */ /* 0x000fea0003800200 */
.L_x_6430:
        /* <DEDUP_REMOVED lines=23> */
[----:B--2---:R-:W-:Y:S05]  /*b460*/  CALL.REL.NOINC `($__internal_7_$__cuda_sm20_div_rn_f64_full) ;  /* 0x0000005000ac7944 */ /* 0x004fea0003c00000 */
[----:B------:R-:W-:Y:S02]  /*b470*/  IMAD.MOV.U32 R4, RZ, RZ, R12 ;  /* 0x000000ffff047224 */ /* 0x000fe400078e000c */
[----:B------:R-:W-:-:S07]  /*b480*/  IMAD.MOV.U32 R5, RZ, RZ, R13 ;  /* 0x000000ffff057224 */ /* 0x000fce00078e000d */
.L_x_6435:
[----:B------:R-:W-:Y:S05]  /*b490*/  BSYNC.RECONVERGENT B2 ;  /* 0x0000000000027941 */ /* 0x000fea0003800200 */
.L_x_6427:
[----:B------:R-:W-:Y:S05]  /*b4a0*/  BSYNC.RECONVERGENT B1 ;  /* 0x0000000000017941 */ /* 0x000fea0003800200 */
.L_x_6426:
[----:B------:R-:W0:Y:S01]  /*b4b0*/  LDCU.64 UR6, c[0x0][0x580] ;  /* 0x0000b000ff0677ac */ /* 0x000e220008000a00 */
[----:B------:R-:W-:-:S04]  /*b4c0*/  UPRMT UR4, UR41, 0x9910, URZ ;  /* 0x0000991029047896 */ /* 0x000fc800080000ff */
[----:B------:R-:W-:Y:S01]  /*b4d0*/  UISETP.GT.AND UP0, UPT, UR4, 0x9, UPT ;  /* 0x000000090400788c */ /* 0x000fe2000bf04270 */
[----:B0-----:R-:W-:-:S04]  /*b4e0*/  IADD3 R2, P0, PT, R2, UR6, RZ ;  /* 0x0000000602027c10 */ /* 0x001fc8000ff1e0ff */
[----:B--2---:R-:W-:-:S04]  /*b4f0*/  IADD3.X R3, PT, PT, RZ, UR7, RZ, P0, !PT ;  /* 0x00000007ff037c10 */ /* 0x004fc800087fe4ff */
        /* <DEDUP_REMOVED lines=12> */
.L_x_6439:
[----:B------:R-:W0:Y:S02]  /*b5c0*/  F2I.S64.F64.TRUNC R4, R4 ;  /* 0x0000000400047311 */ /* 0x000e24000030d900 */
[----:B0-----:R-:W-:-:S05]  /*b5d0*/  IMAD.MOV.U32 R7, RZ, RZ, R4 ;  /* 0x000000ffff077224 */ /* 0x001fca00078e0004 */
[----:B------:R0:W-:Y:S01]  /*b5e0*/  STG.E.U8 desc[UR36][R2.64], R7 ;  /* 0x0000000702007986 */ /* 0x0001e2000c101124 */
[----:B------:R-:W-:Y:S05]  /*b5f0*/  BRA `(.L_x_6441) ;  /* 0x0000000c00e07947 */ /* 0x000fea0003800000 */
.L_x_6438:
        /* <DEDUP_REMOVED lines=9> */
.L_x_6443:
[----:B------:R-:W0:Y:S02]  /*b690*/  F2I.F64.TRUNC R5, R4 ;  /* 0x0000000400057311 */ /* 0x000e24000030d100 */
[----:B0-----:R3:W-:Y:S01]  /*b6a0*/  STG.E desc[UR36][R2.64], R5 ;  /* 0x0000000502007986 */ /* 0x0017e2000c101924 */
[----:B------:R-:W-:Y:S05]  /*b6b0*/  BRA `(.L_x_6441) ;  /* 0x0000000c00b07947 */ /* 0x000fea0003800000 */
.L_x_6442:
[----:B------:R-:W0:Y:S02]  /*b6c0*/  F2I.F64.TRUNC R5, R4 ;  /* 0x0000000400057311 */ /* 0x000e24000030d100 */
[----:B0-----:R2:W-:Y:S01]  /*b6d0*/  STG.E.U16 desc[UR36][R2.64], R5 ;  /* 0x0000000502007986 */ /* 0x0015e2000c101524 */
[----:B------:R-:W-:Y:S05]  /*b6e0*/  BRA `(.L_x_6441) ;  /* 0x0000000c00a47947 */ /* 0x000fea0003800000 */
.L_x_6437:
        /* <DEDUP_REMOVED lines=13> */
.L_x_6445:
        /* <DEDUP_REMOVED lines=8> */
.L_x_6444:
        /* <DEDUP_REMOVED lines=14> */
.L_x_6447:
        /* <DEDUP_REMOVED lines=9> */
.L_x_6446:
[----:B------:R0:W-:Y:S01]  /*b9b0*/  STG.E.64 desc[UR36][R2.64], R4 ;  /* 0x0000000402007986 */ /* 0x0001e2000c101b24 */
[----:B------:R-:W-:Y:S05]  /*b9c0*/  BRA `(.L_x_6441) ;  /* 0x0000000800ec7947 */ /* 0x000fea0003800000 */
.L_x_6436:
        /* <DEDUP_REMOVED lines=13> */
.L_x_6451:
[----:B------:R-:W-:Y:S01]  /*baa0*/  UMOV UR4, 0xf0000000 ;  /* 0xf000000000047882 */ /* 0x000fe20000000000 */
[----:B------:R-:W-:Y:S01]  /*bab0*/  UMOV UR5, 0x380fffff ;  /* 0x380fffff00057882 */ /* 0x000fe20000000000 */
[----:B------:R-:W0:Y:S01]  /*bac0*/  F2F.F32.F64 R7, R4 ;  /* 0x0000000400077310 */ /* 0x000e220000301000 */
[----:B------:R-:W-:Y:S01]  /*bad0*/  DSETP.GEU.AND P0, PT, |R4|, UR4, PT ;  /* 0x0000000404007e2a */ /* 0x000fe2000bf0e200 */
[----:B------:R-:W-:Y:S01]  /*bae0*/  BSSY.RECONVERGENT B0, `(.L_x_6452) ;  /* 0x0000014000007945 */ /* 0x000fe20003800200 */
[----:B----4-:R-:W-:-:S12]  /*baf0*/  MOV R0, 0x80 ;  /* 0x0000008000007802 */ /* 0x010fd80000000f00 */
        /* <DEDUP_REMOVED lines=16> */
.L_x_6454:
[----:B------:R-:W-:-:S04]  /*bc00*/  SHF.R.U32.HI R5, RZ, 0x18, R7 ;  /* 0x00000018ff057819 */ /* 0x000fc80000011607 */
[----:B------:R-:W-:-:S07]  /*bc10*/  LOP3.LUT R0, R0, 0x80, R5, 0xf8, !PT ;  /* 0x0000008000007812 */ /* 0x000fce00078ef805 */
.L_x_6453:
[----:B------:R-:W-:Y:S05]  /*bc20*/  BSYNC.RECONVERGENT B0 ;  /* 0x0000000000007941 */ /* 0x000fea0003800200 */
.L_x_6452:
[----:B------:R0:W-:Y:S01]  /*bc30*/  STG.E.U8 desc[UR36][R2.64], R0 ;  /* 0x0000000002007986 */ /* 0x0001e2000c101124 */
[----:B------:R-:W-:Y:S05]  /*bc40*/  BRA `(.L_x_6441) ;  /* 0x00000008004c7947 */ /* 0x000fea0003800000 */
.L_x_6450:
        /* <DEDUP_REMOVED lines=22> */
.L_x_6457:
[----:B------:R-:W-:-:S04]  /*bdb0*/  SHF.R.U32.HI R5, RZ, 0x18, R7 ;  /* 0x00000018ff057819 */ /* 0x000fc80000011607 */
[----:B------:R-:W-:-:S07]  /*bdc0*/  LOP3.LUT R0, R0, 0x80, R5, 0xf8, !PT ;  /* 0x0000008000007812 */ /* 0x000fce00078ef805 */
.L_x_6456:
[----:B------:R-:W-:Y:S05]  /*bdd0*/  BSYNC.RECONVERGENT B0 ;  /* 0x0000000000007941 */ /* 0x000fea0003800200 */
.L_x_6455:
[----:B------:R0:W-:Y:S01]  /*bde0*/  STG.E.U8 desc[UR36][R2.64], R0 ;  /* 0x0000000002007986 */ /* 0x0001e2000c101124 */
[----:B------:R-:W-:Y:S05]  /*bdf0*/  BRA `(.L_x_6441) ;  /* 0x0000000400e07947 */ /* 0x000fea0003800000 */
.L_x_6449:
        /* <DEDUP_REMOVED lines=26> */
.L_x_6459:
[----:B------:R-:W0:Y:S02]  /*bfa0*/  F2I.U64.F64.TRUNC R4, R4 ;  /* 0x0000000400047311 */ /* 0x000e24000030d800 */
[----:B0-----:R0:W-:Y:S01]  /*bfb0*/  STG.E.64 desc[UR36][R2.64], R4 ;  /* 0x0000000402007986 */ /* 0x0011e2000c101b24 */
[----:B------:R-:W-:Y:S05]  /*bfc0*/  BRA `(.L_x_6441) ;  /* 0x00000004006c7947 */ /* 0x000fea0003800000 */
.L_x_6458:
[----:B------:R-:W0:Y:S02]  /*bfd0*/  F2I.U32.F64.TRUNC R5, R4 ;  /* 0x0000000400057311 */ /* 0x000e24000030d000 */
[----:B0-----:R0:W-:Y:S01]  /*bfe0*/  STG.E desc[UR36][R2.64], R5 ;  /* 0x0000000502007986 */ /* 0x0011e2000c101924 */
[----:B------:R-:W-:Y:S05]  /*bff0*/  BRA `(.L_x_6441) ;  /* 0x0000000400607947 */ /* 0x000fea0003800000 */
.L_x_6448:
        /* <DEDUP_REMOVED lines=10> */
.L_x_6461:
[----:B------:R-:W-:-:S05]  /*c0a0*/  CS2R R6, SRZ ;  /* 0x0000000000067805 */ /* 0x000fca000001ff00 */
[----:B------:R0:W-:Y:S01]  /*c0b0*/  STG.E.128 desc[UR36][R2.64], R4 ;  /* 0x0000000402007986 */ /* 0x0001e2000c101d24 */
[----:B------:R-:W-:Y:S05]  /*c0c0*/  BRA `(.L_x_6441) ;  /* 0x00000004002c7947 */ /* 0x000fea0003800000 */
.L_x_6460:
[----:B------:R-:W-:-:S09]  /*c0d0*/  UISETP.NE.AND UP0, UPT, UR4, 0xf, UPT ;  /* 0x0000000f0400788c */ /* 0x000fd2000bf05270 */
[----:B------:R-:W-:Y:S05]  /*c0e0*/  BRA.U !UP0, `(.L_x_6462) ;  /* 0x0000000508087547 */ /* 0x000fea000b800000 */
[----:B------:R-:W-:-:S09]  /*c0f0*/  UISETP.NE.AND UP0, UPT, UR4, 0x17, UPT ;  /* 0x000000170400788c */ /* 0x000fd2000bf05270 */
[----:B------:R-:W-:Y:S05]  /*c100*/  BRA.U !UP0, `(.L_x_6463) ;  /* 0x0000000108a07547 */ /* 0x000fea000b800000 */
[----:B------:R-:W-:-:S09]  /*c110*/  UISETP.NE.AND UP0, UPT, UR4, 0x18, UPT ;  /* 0x000000180400788c */ /* 0x000fd2000bf05270 */
[----:B------:R-:W-:Y:S05]  /*c120*/  BRA.U !UP0, `(.L_x_6464) ;  /* 0x0000000108447547 */ /* 0x000fea000b800000 */
.L_x_6440:
[----:B----4-:R-:W-:Y:S01]  /*c130*/  MOV R0, 0x0 ;  /* 0x0000000000007802 */ /* 0x010fe20000000f00 */
        /* <DEDUP_REMOVED lines=15> */
.L_x_6465:
[----:B------:R-:W-:Y:S05]  /*c230*/  BRA `(.L_x_6441) ;  /* 0x0000000000d07947 */ /* 0x000fea0003800000 */
.L_x_6464:
        /* <DEDUP_REMOVED lines=17> */
.L_x_6467:
[----:B------:R-:W-:Y:S05]  /*c350*/  BSYNC.RECONVERGENT B0 ;  /* 0x0000000000007941 */ /* 0x000fea0003800200 */
.L_x_6466:
[----:B------:R-:W-:-:S05]  /*c360*/  LOP3.LUT R7, R0, 0x80, R7, 0xf8, !PT ;  /* 0x0000008000077812 */ /* 0x000fca00078ef807 */
[----:B------:R0:W-:Y:S01]  /*c370*/  STG.E.U8 desc[UR36][R2.64], R7 ;  /* 0x0000000702007986 */ /* 0x0001e2000c101124 */
[----:B------:R-:W-:Y:S05]  /*c380*/  BRA `(.L_x_6441) ;  /* 0x00000000007c7947 */ /* 0x000fea0003800000 */
.L_x_6463:
        /* <DEDUP_REMOVED lines=10> */
[----:B----4-:R-:W-:-:S04]  /*c430*/  @P0 SHF.R.U32.HI R0, RZ, 0x15, R7 ;  /* 0x00000015ff000819 */ /* 0x010fc80000011607 */
[----:B------:R-:W-:-:S04]  /*c440*/  @P0 LOP3.LUT R0, R0, 0x1, RZ, 0xc0, !PT ;  /* 0x0000000100000812 */ /* 0x000fc800078ec0ff */
[----:B------:R-:W-:-:S04]  /*c450*/  @P0 IADD3 R0, PT, PT, R7, 0x80fffff, R0 ;  /* 0x080fffff07000810 */ /* 0x000fc80007ffe000 */
[----:B------:R-:W-:Y:S01]  /*c460*/  @P0 SHF.R.U32.HI R0, RZ, 0x15, R0 ;  /* 0x00000015ff000819 */ /* 0x000fe20000011600 */
[----:B------:R-:W-:Y:S01]  /*c470*/  @!P0 FADD.FTZ R0, R6, 128 ;  /* 0x4300000006008421 */ /* 0x000fe20000010000 */
[----:B------:R-:W-:Y:S06]  /*c480*/  BRA `(.L_x_6470) ;  /* 0x00000000000c7947 */ /* 0x000fec0003800000 */
.L_x_6469:
[----:B------:R-:W-:Y:S02]  /*c490*/  ISETP.GT.U32.AND P0, PT, R6, 0x7f800000, PT ;  /* 0x7f8000000600780c */ /* 0x000fe40003f04070 */
[----:B----4-:R-:W-:-:S04]  /*c4a0*/  MOV R0, 0x7f ;  /* 0x0000007f00007802 */ /* 0x010fc80000000f00 */
[----:B------:R-:W-:-:S07]  /*c4b0*/  SEL R0, R0, 0x7c, P0 ;  /* 0x0000007c00007807 */ /* 0x000fce0000000000 */
.L_x_6470:
[----:B------:R-:W-:Y:S05]  /*c4c0*/  BSYNC.RECONVERGENT B0 ;  /* 0x0000000000007941 */ /* 0x000fea0003800200 */
.L_x_6468:
[----:B------:R-:W-:-:S04]  /*c4d0*/  SHF.R.U32.HI R5, RZ, 0x18, R7 ;  /* 0x00000018ff057819 */ /* 0x000fc80000011607 */
[----:B------:R-:W-:-:S05]  /*c4e0*/  LOP3.LUT R5, R0, 0x80, R5, 0xf8, !PT ;  /* 0x0000008000057812 */ /* 0x000fca00078ef805 */
[----:B------:R0:W-:Y:S01]  /*c4f0*/  STG.E.U8 desc[UR36][R2.64], R5 ;  /* 0x0000000502007986 */ /* 0x0001e2000c101124 */
[----:B------:R-:W-:Y:S05]  /*c500*/  BRA `(.L_x_6441) ;  /* 0x00000000001c7947 */ /* 0x000fea0003800000 */
.L_x_6462:
[----:B------:R-:W-:Y:S01]  /*c510*/  UMOV UR4, 0xf0000000 ;  /* 0xf000000000047882 */ /* 0x000fe20000000000 */
[----:B------:R-:W-:Y:S01]  /*c520*/  UMOV UR5, 0x380fffff ;  /* 0x380fffff00057882 */ /* 0x000fe20000000000 */
[----:B----4-:R-:W0:Y:S01]  /*c530*/  F2F.F32.F64 R0, R4 ;  /* 0x0000000400007310 */ /* 0x010e220000301000 */
[----:B------:R-:W-:-:S14]  /*c540*/  DSETP.GEU.AND P0, PT, |R4|, UR4, PT ;  /* 0x0000000404007e2a */ /* 0x000fdc000bf0e200 */
[----:B0-----:R-:W-:-:S05]  /*c550*/  @!P0 FMUL R0, R0, 1.175494350822287508e-38 ;  /* 0x0080000000008820 */ /* 0x001fca0000400000 */
[----:B------:R-:W-:-:S05]  /*c560*/  F2FP.BF16.F32.PACK_AB R0, RZ, R0 ;  /* 0x00000000ff00723e */ /* 0x000fca00000010ff */
[----:B------:R0:W-:Y:S02]  /*c570*/  STG.E.U16 desc[UR36][R2.64], R0 ;  /* 0x0000000002007986 */ /* 0x0001e4000c101524 */
.L_x_6441:
[----:B------:R-:W-:-:S07]  /*c580*/  VIADD R17, R17, 0x80 ;  /* 0x0000008011117836 */ /* 0x000fce0000000000 */
.L_x_6396:
[----:B------:R-:W-:Y:S05]  /*c590*/  BSYNC.RECONVERGENT B6 ;  /* 0x0000000000067941 */ /* 0x000fea0003800200 */
.L_x_6395:
[----:B------:R-:W5:Y:S02]  /*c5a0*/  LDCU UR4, c[0x0][0x380] ;  /* 0x00007000ff0477ac */ /* 0x000f640008000800 */
[----:B-----5:R-:W-:-:S13]  /*c5b0*/  ISETP.GE.AND P0, PT, R17, UR4, PT ;  /* 0x0000000411007c0c */ /* 0x020fda000bf06270 */
[----:B------:R-:W-:Y:S05]  /*c5c0*/  @P0 EXIT ;  /* 0x000000000000094d */ /* 0x000fea0003800000 */
[----:B------:R-:W5:Y:S01]  /*c5d0*/  LDCU UR4, c[0x0][0x388] ;  /* 0x00007100ff0477ac */ /* 0x000f620008000800 */
[----:B0--34-:R-:W-:Y:S01]  /*c5e0*/  IMAD.MOV.U32 R0, RZ, RZ, RZ ;  /* 0x000000ffff007224 */ /* 0x019fe200078e00ff */
[----:B------:R-:W-:Y:S01]  /*c5f0*/  MOV R16, RZ ;  /* 0x000000ff00107202 */ /* 0x000fe20000000f00 */
        /* <DEDUP_REMOVED lines=300> */
.L_x_6471:
[----:B------:R-:W0:Y:S01]  /*d8c0*/  LDCU.128 UR8, c[0x0][0x580] ;  /* 0x0000b000ff0877ac */ /* 0x000e220008000c00 */
[----:B------:R-:W-:Y:S01]  /*d8d0*/  BSSY.RECONVERGENT B6, `(.L_x_6472) ;  /* 0x00000ee000067945 */ /* 0x000fe20003800200 */
[----:B------:R-:W-:-:S04]  /*d8e0*/  UPRMT UR4, UR42, 0x9910, URZ ;  /* 0x000099102a047896 */ /* 0x000fc800080000ff */
[----:B------:R-:W-:Y:S01]  /*d8f0*/  UISETP.GT.AND UP0, UPT, UR4, 0x9, UPT ;  /* 0x000000090400788c */ /* 0x000fe2000bf04270 */
[----:B0-----:R-:W-:Y:S02]  /*d900*/  IADD3 R16, P0, PT, R16, UR8, RZ ;  /* 0x0000000810107c10 */ /* 0x001fe4000ff1e0ff */
[----:B-12---:R-:W-:-:S03]  /*d910*/  IADD3 R2, P1, PT, R0, UR10, RZ ;  /* 0x0000000a00027c10 */ /* 0x006fc6000ff3e0ff */
        /* <DEDUP_REMOVED lines=14> */
.L_x_6476:
[----:B------:R-:W2:Y:S02]  /*da00*/  LDG.E.U8 R2, desc[UR36][R2.64] ;  /* 0x0000002402027981 */ /* 0x000ea4000c1e1100 */
[----:B--2---:R0:W1:Y:S01]  /*da10*/  I2F.F64.U16 R8, R2 ;  /* 0x0000000200087312 */ /* 0x0040620000101800 */
[----:B------:R-:W-:Y:S05]  /*da20*/  BRA `(.L_x_6478) ;  /* 0x0000000c00607947 */ /* 0x000fea0003800000 */
.L_x_6475:
        /* <DEDUP_REMOVED lines=9> */
.L_x_6480:
[----:B------:R-:W2:Y:S02]  /*dac0*/  LDG.E R2, desc[UR36][R2.64] ;  /* 0x0000002402027981 */ /* 0x000ea4000c1e1900 */
[----:B--2---:R0:W1:Y:S01]  /*dad0*/  I2F.F64 R8, R2 ;  /* 0x0000000200087312 */ /* 0x0040620000201c00 */
[----:B------:R-:W-:Y:S05]  /*dae0*/  BRA `(.L_x_6478) ;  /* 0x0000000c00307947 */ /* 0x000fea0003800000 */
.L_x_6479:
[----:B------:R-:W2:Y:S02]  /*daf0*/  LDG.E.U16 R2, desc[UR36][R2.64] ;  /* 0x0000002402027981 */ /* 0x000ea4000c1e1500 */
[----:B--2---:R0:W1:Y:S01]  /*db00*/  I2F.F64.S16 R8, R2 ;  /* 0x0000000200087312 */ /* 0x0040620000101c00 */
[----:B------:R-:W-:Y:S05]  /*db10*/  BRA `(.L_x_6478) ;  /* 0x0000000c00247947 */ /* 0x000fea0003800000 */
.L_x_6474:
        /* <DEDUP_REMOVED lines=8> */
[----:B------:R-:W4:Y:S01]  /*dba0*/  F2F.F64.F32 R8, R8 ;  /* 0x0000000800087310 */ /* 0x000f220000201800 */
[----:B------:R-:W-:Y:S05]  /*dbb0*/  BRA `(.L_x_6478) ;  /* 0x0000000800fc7947 */ /* 0x000fea0003800000 */
.L_x_6482:
[----:B------:R-:W2:Y:S02]  /*dbc0*/  LDG.E.U16 R0, desc[UR36][R2.64] ;  /* 0x0000002402007981 */ /* 0x000ea4000c1e1500 */
[----:B--2---:R-:W-:-:S05]  /*dbd0*/  HADD2.F32 R0, -RZ, R0.H0_H0 ;  /* 0x20000000ff007230 */ /* 0x004fca0000004100 */
[----:B------:R-:W-:-:S04]  /*dbe0*/  FMUL.FTZ R0, R0, 1 ;  /* 0x3f80000000007820 */ /* 0x000fc80000410000 */
[----:B------:R0:W1:Y:S01]  /*dbf0*/  F2F.F64.F32 R8, R0 ;  /* 0x0000000000087310 */ /* 0x0000620000201800 */
[----:B------:R-:W-:Y:S05]  /*dc00*/  BRA `(.L_x_6478) ;  /* 0x0000000800e87947 */ /* 0x000fea0003800000 */
.L_x_6481:
        /* <DEDUP_REMOVED lines=8> */
[----:B------:R-:W1:Y:S01]  /*dc90*/  F2F.F64.F32 R8, R8 ;  /* 0x0000000800087310 */ /* 0x000e620000201800 */
[----:B------:R-:W-:Y:S05]  /*dca0*/  BRA `(.L_x_6478) ;  /* 0x0000000800c07947 */ /* 0x000fea0003800000 */
.L_x_6484:
[----:B------:R-:W2:Y:S02]  /*dcb0*/  LDG.E.U16 R2, desc[UR36][R2.64] ;  /* 0x0000002402027981 */ /* 0x000ea4000c1e1500 */
[----:B--2---:R-:W-:-:S05]  /*dcc0*/  HADD2.F32 R0, -RZ, R2.H0_H0 ;  /* 0x20000002ff007230 */ /* 0x004fca0000004100 */
[----:B------:R-:W-:-:S04]  /*dcd0*/  FMUL.FTZ R0, R0, 1 ;  /* 0x3f80000000007820 */ /* 0x000fc80000410000 */
[----:B------:R2:W3:Y:S01]  /*dce0*/  F2F.F64.F32 R8, R0 ;  /* 0x0000000000087310 */ /* 0x0004e20000201800 */
[----:B------:R-:W-:Y:S05]  /*dcf0*/  BRA `(.L_x_6478) ;  /* 0x0000000800ac7947 */ /* 0x000fea0003800000 */
.L_x_6483:
[----:B------:R0:W5:Y:S01]  /*dd00*/  LDG.E.64 R8, desc[UR36][R2.64] ;  /* 0x0000002402087981 */ /* 0x000162000c1e1b00 */
[----:B------:R-:W-:Y:S05]  /*dd10*/  BRA `(.L_x_6478) ;  /* 0x0000000800a47947 */ /* 0x000fea0003800000 */
.L_x_6473:
        /* <DEDUP_REMOVED lines=13> */
.L_x_6487:
[----:B------:R0:W5:Y:S01]  /*ddf0*/  LDG.E.64 R8, desc[UR36][R2.64] ;  /* 0x0000002402087981 */ /* 0x000162000c1e1b00 */
[----:B------:R-:W-:Y:S05]  /*de00*/  BRA `(.L_x_6478) ;  /* 0x0000000800687947 */ /* 0x000fea0003800000 */
.L_x_6486:
        /* <DEDUP_REMOVED lines=27> */
.L_x_6489:
        /* <DEDUP_REMOVED lines=14> */
.L_x_6488:
[----:B------:R-:W2:Y:S02]  /*e0a0*/  LDG.E.U16 R0, desc[UR36][R2.64] ;  /* 0x0000002402007981 */ /* 0x000ea4000c1e1500 */
[----:B--2---:R-:W-:-:S04]  /*e0b0*/  IMAD.U32 R0, R0, 0x10000, RZ ;  /* 0x0001000000007824 */ /* 0x004fc800078e00ff */
[----:B------:R-:W-:-:S04]  /*e0c0*/  FMUL.FTZ R0, R0, 1 ;  /* 0x3f80000000007820 */ /* 0x000fc80000410000 */
[----:B------:R0:W1:Y:S01]  /*e0d0*/  F2F.F64.F32 R8, R0 ;  /* 0x0000000000087310 */ /* 0x0000620000201800 */
[----:B------:R-:W-:Y:S05]  /*e0e0*/  BRA `(.L_x_6478) ;  /* 0x0000000400b07947 */ /* 0x000fea0003800000 */
.L_x_6485:
        /* <DEDUP_REMOVED lines=11> */
.L_x_6492:
        /* <DEDUP_REMOVED lines=21> */
.L_x_6494:
[----:B------:R-:W-:Y:S05]  /*e2f0*/  BSYNC.RECONVERGENT B0 ;  /* 0x0000000000007941 */ /* 0x000fea0003800200 */
.L_x_6493:
[----:B------:R-:W-:Y:S02]  /*e300*/  SHF.L.U32 R0, R0, 0x14, RZ ;  /* 0x0000001400007819 */ /* 0x000fe400000006ff */
[----:B------:R-:W-:-:S04]  /*e310*/  LEA R2, R2, 0x3b800000, 0x17 ;  /* 0x3b80000002027811 */ /* 0x000fc800078eb8ff */
[----:B------:R-:W-:-:S05]  /*e320*/  LOP3.LUT R0, R2, R0, R7, 0xfe, !PT ;  /* 0x0000000002007212 */ /* 0x000fca00078efe07 */
[----:B------:R-:W-:-:S04]  /*e330*/  FMUL.FTZ R0, R0, 1 ;  /* 0x3f80000000007820 */ /* 0x000fc80000410000 */
[----:B------:R0:W1:Y:S01]  /*e340*/  F2F.F64.F32 R8, R0 ;  /* 0x0000000000087310 */ /* 0x0000620000201800 */
[----:B------:R-:W-:Y:S05]  /*e350*/  BRA `(.L_x_6478) ;  /* 0x0000000400147947 */ /* 0x000fea0003800000 */
.L_x_6491:
        /* <DEDUP_REMOVED lines=21> */
.L_x_6496:
[----:B------:R-:W-:Y:S05]  /*e4b0*/  BSYNC.RECONVERGENT B0 ;  /* 0x0000000000007941 */ /* 0x000fea0003800200 */
.L_x_6495:
[----:B------:R-:W-:Y:S01]  /*e4c0*/  IMAD.SHL.U32 R0, R0, 0x200000, RZ ;  /* 0x0020000000007824 */ /* 0x000fe200078e00ff */
[----:B------:R-:W-:-:S04]  /*e4d0*/  LEA R2, R2, 0x37800000, 0x17 ;  /* 0x3780000002027811 */ /* 0x000fc800078eb8ff */
[----:B------:R-:W-:-:S05]  /*e4e0*/  LOP3.LUT R0, R2, R0, R7, 0xfe, !PT ;  /* 0x0000000002007212 */ /* 0x000fca00078efe07 */
[----:B------:R-:W-:-:S04]  /*e4f0*/  FMUL.FTZ R0, R0, 1 ;  /* 0x3f80000000007820 */ /* 0x000fc80000410000 */
[----:B------:R0:W1:Y:S01]  /*e500*/  F2F.F64.F32 R8, R0 ;  /* 0x0000000000087310 */ /* 0x0000620000201800 */
[----:B------:R-:W-:Y:S05]  /*e510*/  BRA `(.L_x_6478) ;  /* 0x0000000000a47947 */ /* 0x000fea0003800000 */
.L_x_6490:
[----:B------:R-:W-:-:S09]  /*e520*/  UISETP.NE.AND UP0, UPT, UR4, 0x1c, UPT ;  /* 0x0000001c0400788c */ /* 0x000fd2000bf05270 */
[----:B------:R-:W-:Y:S05]  /*e530*/  BRA.U !UP0, `(.L_x_6497) ;  /* 0x0000000108947547 */ /* 0x000fea000b800000 */
[----:B------:R-:W-:-:S09]  /*e540*/  UISETP.NE.AND UP0, UPT, UR4, 0x1d, UPT ;  /* 0x0000001d0400788c */ /* 0x000fd2000bf05270 */
[----:B------:R-:W-:Y:S05]  /*e550*/  BRA.U !UP0, `(.L_x_6498) ;  /* 0x0000000108807547 */ /* 0x000fea000b800000 */
[----:B------:R-:W-:-:S09]  /*e560*/  UISETP.NE.AND UP0, UPT, UR4, 0x2c, UPT ;  /* 0x0000002c0400788c */ /* 0x000fd2000bf05270 */
[----:B------:R-:W-:Y:S05]  /*e570*/  BRA.U UP0, `(.L_x_6477) ;  /* 0x0000000100307547 */ /* 0x000fea000b800000 */
[----:B------:R-:W2:Y:S01]  /*e580*/  LDG.E.U8 R0, desc[UR36][R2.64] ;  /* 0x0000002402007981 */ /* 0x000ea2000c1e1100 */
[----:B------:R-:W-:Y:S02]  /*e590*/  HFMA2 R8, -RZ, RZ, 0, 0 ;  /* 0x00000000ff087431 */ /* 0x000fe400000001ff */
[----:B------:R-:W-:Y:S01]  /*e5a0*/  IMAD.MOV.U32 R9, RZ, RZ, 0x38000000 ;  /* 0x38000000ff097424 */ /* 0x000fe200078e00ff */
[----:B--2---:R-:W-:-:S13]  /*e5b0*/  ISETP.NE.AND P0, PT, R0, RZ, PT ;  /* 0x000000ff0000720c */ /* 0x004fda0003f05270 */
[----:B------:R-:W-:Y:S05]  /*e5c0*/  @!P0 BRA `(.L_x_6478) ;  /* 0x0000000000788947 */ /* 0x000fea0003800000 */
[----:B------:R-:W-:-:S13]  /*e5d0*/  ISETP.NE.AND P0, PT, R0, 0xff, PT ;  /* 0x000000ff0000780c */ /* 0x000fda0003f05270 */
[----:B------:R-:W-:Y:S01]  /*e5e0*/  @P0 SHF.L.U32 R0, R0, 0x17, RZ ;  /* 0x0000001700000819 */ /* 0x000fe200000006ff */
[----:B------:R-:W-:Y:S01]  /*e5f0*/  @!P0 IMAD.MOV.U32 R8, RZ, RZ, 0x20000000 ;  /* 0x20000000ff088424 */ /* 0x000fe200078e00ff */
[----:B------:R-:W-:-:S03]  /*e600*/  @!P0 MOV R9, 0x7ff80000 ;  /* 0x7ff8000000098802 */ /* 0x000fc60000000f00 */
[----:B------:R-:W-:-:S04]  /*e610*/  @P0 FMUL.FTZ R0, R0, 1 ;  /* 0x3f80000000000820 */ /* 0x000fc80000410000 */
[----:B------:R0:W1:Y:S01]  /*e620*/  @P0 F2F.F64.F32 R8, R0 ;  /* 0x0000000000080310 */ /* 0x0000620000201800 */
[----:B------:R-:W-:Y:S05]  /*e630*/  BRA `(.L_x_6478) ;  /* 0x00000000005c7947 */ /* 0x000fea0003800000 */
.L_x_6477:
        /* <DEDUP_REMOVED lines=16> */
.L_x_6499:
[----:B------:R-:W-:Y:S01]  /*e740*/  CS2R R8, SRZ ;  /* 0x0000000000087805 */ /* 0x000fe2000001ff00 */
[----:B------:R-:W-:Y:S06]  /*e750*/  BRA `(.L_x_6478) ;  /* 0x0000000000147947 */ /* 0x000fec0003800000 */
.L_x_6498:
[----:B------:R-:W2:Y:S02]  /*e760*/  LDG.E.64 R8, desc[UR36][R2.64] ;  /* 0x0000002402087981 */ /* 0x000ea4000c1e1b00 */
[----:B--2---:R-:W0:Y:S01]  /*e770*/  I2F.F64.U64 R8, R8 ;  /* 0x0000000800087312 */ /* 0x004e220000301800 */
[----:B------:R-:W-:Y:S05]  /*e780*/  BRA `(.L_x_6478) ;  /* 0x0000000000087947 */ /* 0x000fea0003800000 */
.L_x_6497:
[----:B------:R-:W2:Y:S02]  /*e790*/  LDG.E R2, desc[UR36][R2.64] ;  /* 0x0000002402027981 */ /* 0x000ea4000c1e1900 */
[----:B--2---:R0:W1:Y:S02]  /*e7a0*/  I2F.F64.U32 R8, R2 ;  /* 0x0000000200087312 */ /* 0x0040640000201800 */
.L_x_6478:
[----:B------:R-:W-:Y:S05]  /*e7b0*/  BSYNC.RECONVERGENT B6 ;  /* 0x0000000000067941 */ /* 0x000fea0003800200 */
.L_x_6472:
        /* <DEDUP_REMOVED lines=8> */
[----:B------:R-:W-:Y:S01]  /*e840*/  IMAD.MOV.U32 R3, RZ, RZ, 0x3fe62e42 ;  /* 0x3fe62e42ff037424 */ /* 0x000fe200078e00ff */
        /* <DEDUP_REMOVED lines=46> */
[C---:B--2---:R-:W-:Y:S02]  /*eb30*/  @!P0 LEA.HI R0, R6.reuse, R6, RZ, 0x1 ;  /* 0x0000000606008211 */ /* 0x044fe400078f08ff */
[----:B------:R-:W-:Y:S02]  /*eb40*/  @!P0 MOV R4, R10 ;  /* 0x0000000a00048202 */ /* 0x000fe40000000f00 */
[----:B------:R-:W-:Y:S02]  /*eb50*/  @!P0 SHF.R.S32.HI R5, RZ, 0x1, R0 ;  /* 0x00000001ff058819 */ /* 0x000fe40000011400 */
[----:B------:R-:W-:Y:S02]  /*eb60*/  FSEL R23, R9, RZ, P1 ;  /* 0x000000ff09177208 */ /* 0x000fe40000800000 */
[----:B------:R-:W-:Y:S01]  /*eb70*/  @!P0 IADD3 R6, PT, PT, R6, -R5, RZ ;  /* 0x8000000506068210 */ /* 0x000fe20007ffe0ff */
[----:B------:R-:W-:-:S03]  /*eb80*/  @!P0 IMAD R5, R5, 0x100000, R11 ;  /* 0x0010000005058824 */ /* 0x000fc600078e020b */
[----:B------:R-:W-:Y:S01]  /*eb90*/  @!P0 LEA R7, R6, 0x3ff00000, 0x14 ;  /* 0x3ff0000006078811 */ /* 0x000fe200078ea0ff */
[----:B------:R-:W-:-:S06]  /*eba0*/  @!P0 IMAD.MOV.U32 R6, RZ, RZ, RZ ;  /* 0x000000ffff068224 */ /* 0x000fcc00078e00ff */
[----:B------:R-:W-:-:S11]  /*ebb0*/  @!P0 DMUL R22, R4, R6 ;  /* 0x0000000604168228 */ /* 0x000fd60000000000 */
.L_x_6503:
[----:B------:R-:W-:Y:S05]  /*ebc0*/  BSYNC.RECONVERGENT B0 ;  /* 0x0000000000007941 */ /* 0x000fea0003800200 */
.L_x_6502:
[C---:B------:R-:W-:Y:S01]  /*ebd0*/  FSETP.GEU.FTZ.AND P1, PT, R23.reuse, 1.7916666269302368164, PT ;  /* 0x3fe555551700780b */ /* 0x040fe20003f3e000 */
[----:B------:R-:W-:Y:S01]  /*ebe0*/  BSSY.RECONVERGENT B2, `(.L_x_6504) ;  /* 0x000008a000027945 */ /* 0x000fe20003800200 */
[----:B------:R-:W-:-:S13]  /*ebf0*/  FSETP.GT.FTZ.AND P0, PT, R23, -1.6999999284744262695, PT ;  /* 0xbfd999991700780b */ /* 0x000fda0003f14000 */
[----:B------:R-:W-:Y:S05]  /*ec00*/  @P0 BRA !P1, `(.L_x_6505) ;  /* 0x0000000400440947 */ /* 0x000fea0004800000 */
[----:B------:R-:W-:-:S10]  /*ec10*/  DADD R4, R22, 1 ;  /* 0x3ff0000016047429 */ /* 0x000fd40000000000 */
[----:B------:R-:W-:Y:S01]  /*ec20*/  ISETP.GT.AND P0, PT, R5, 0xfffff, PT ;  /* 0x000fffff0500780c */ /* 0x000fe20003f04270 */
[----:B------:R-:W-:Y:S01]  /*ec30*/  IMAD.MOV.U32 R9, RZ, RZ, R5 ;  /* 0x000000ffff097224 */ /* 0x000fe200078e0005 */
[----:B------:R-:W-:-:S11]  /*ec40*/  MOV R8, R4 ;  /* 0x0000000400087202 */ /* 0x000fd60000000f00 */
[----:B------:R-:W-:-:S10]  /*ec50*/  @!P0 DMUL R8, R8, 1.80143985094819840000e+16 ;  /* 0x4350000008088828 */ /* 0x000fd40000000000 */
[----:B------:R-:W-:Y:S01]  /*ec60*/  @!P0 MOV R5, R9 ;  /* 0x0000000900058202 */ /* 0x000fe20000000f00 */
[----:B------:R-:W-:-:S04]  /*ec70*/  @!P0 IMAD.MOV.U32 R4, RZ, RZ, R8 ;  /* 0x000000ffff048224 */ /* 0x000fc800078e0008 */
[----:B--2---:R-:W-:-:S05]  /*ec80*/  VIADD R0, R5, 0xffffffff ;  /* 0xffffffff05007836 */ /* 0x004fca0000000000 */
[----:B------:R-:W-:Y:S02]  /*ec90*/  ISETP.GE.U32.AND P1, PT, R0, 0x7fefffff, PT ;  /* 0x7fefffff0000780c */ /* 0x000fe40003f26070 */
[----:B------:R-:W-:Y:S02]  /*eca0*/  MOV R0, 0xfffffc01 ;  /* 0xfffffc0100007802 */ /* 0x000fe40000000f00 */
[----:B------:R-:W-:-:S09]  /*ecb0*/  @!P0 MOV R0, 0xfffffbcb ;  /* 0xfffffbcb00008802 */ /* 0x000fd20000000f00 */
        /* <DEDUP_REMOVED lines=8> */
[----:B------:R-:W-:Y:S01]  /*ed40*/  IMAD.MOV.U32 R18, RZ, RZ, -0x748574fc ;  /* 0x8b7a8b04ff127424 */ /* 0x000fe200078e00ff */
[----:B------:R-:W-:Y:S01]  /*ed50*/  MOV R8, RZ ;  /* 0x000000ff00087202 */ /* 0x000fe20000000f00 */
[----:B------:R-:W-:Y:S01]  /*ed60*/  UMOV UR4, 0x3ae80f1e ;  /* 0x3ae80f1e00047882 */ /* 0x000fe20000000000 */
[----:B------:R-:W-:Y:S01]  /*ed70*/  LOP3.LUT R7, R6, 0x3ff00000, RZ, 0xfc, !PT ;  /* 0x3ff0000006077812 */ /* 0x000fe200078efcff */
[----:B------:R-:W-:Y:S01]  /*ed80*/  IMAD.MOV.U32 R6, RZ, RZ, R4 ;  /* 0x000000ffff067224 */ /* 0x000fe200078e0004 */
[----:B------:R-:W-:Y:S01]  /*ed90*/  MOV R19, 0x3ed0ee25 ;  /* 0x3ed0ee2500137802 */ /* 0x000fe20000000f00 */
        /* <DEDUP_REMOVED lines=23> */
[----:B------:R-:W-:Y:S02]  /*ef10*/  DADD R18, R4, R4 ;  /* 0x0000000004127229 */ /* 0x000fe40000000004 */
[----:B------:R-:W-:Y:S01]  /*ef20*/  DADD R4, R20, -UR6 ;  /* 0x8000000614047e29 */ /* 0x000fe20008000000 */
[----:B------:R-:W-:Y:S01]  /*ef30*/  UMOV UR6, 0xfefa39ef ;  /* 0xfefa39ef00067882 */ /* 0x000fe20000000000 */
[----:B------:R-:W-:Y:S01]  /*ef40*/  UMOV UR7, 0x3fe62e42 ;  /* 0x3fe62e4200077882 */ /* 0x000fe20000000000 */
[----:B------:R-:W-:Y:S01]  /*ef50*/  DFMA R14, R12, R14, UR4 ;  /* 0x000000040c0e7e2b */ /* 0x000fe2000800000e */
[----:B------:R-:W-:Y:S01]  /*ef60*/  UMOV UR4, 0xa9ab0956 ;  /* 0xa9ab095600047882 */ /* 0x000fe20000000000 */
[----:B------:R-:W-:Y:S01]  /*ef70*/  UMOV UR5, 0x3f1745cb ;  /* 0x3f1745cb00057882 */ /* 0x000fe20000000000 */
[----:B------:R-:W-:-:S02]  /*ef80*/  DFMA R18, R6, -R10, R18 ;  /* 0x8000000a0612722b */ /* 0x000fc40000000012 */
[----:B------:R-:W-:-:S03]  /*ef90*/  DFMA R6, R4, UR6, R10 ;  /* 0x0000000604067c2b */ /* 0x000fc6000800000a */
[----:B------:R-:W-:Y:S01]  /*efa0*/  DFMA R14, R12, R14, UR4 ;  /* 0x000000040c0e7e2b */ /* 0x000fe2000800000e */
[----:B------:R-:W-:Y:S01]  /*efb0*/  UMOV UR4, 0x2d1b5154 ;  /* 0x2d1b515400047882 */ /* 0x000fe20000000000 */
[----:B------:R-:W-:Y:S01]  /*efc0*/  UMOV UR5, 0x3f3c71c7 ;  /* 0x3f3c71c700057882 */ /* 0x000fe20000000000 */
[----:B------:R-:W-:Y:S02]  /*efd0*/  DMUL R18, R8, R18 ;  /* 0x0000001208127228 */ /* 0x000fe40000000000 */
[----:B------:R-:W-:-:S03]  /*efe0*/  DFMA R2, R4, -R2, R6 ;  /* 0x800000020402722b */ /* 0x000fc60000000006 */
[----:B------:R-:W-:Y:S01]  /*eff0*/  DFMA R14, R12, R14, UR4 ;  /* 0x000000040c0e7e2b */ /* 0x000fe2000800000e */
[----:B------:R-:W-:Y:S01]  /*f000*/  UMOV UR4, 0x923be72d ;  /* 0x923be72d00047882 */ /* 0x000fe20000000000 */
[----:B------:R-:W-:-:S03]  /*f010*/  UMOV UR5, 0x3f624924 ;  /* 0x3f62492400057882 */ /* 0x000fc60000000000 */
[----:B------:R-:W-:-:S03]  /*f020*/  DADD R2, -R10, R2 ;  /* 0x000000000a027229 */ /* 0x000fc60000000102 */
        /* <DEDUP_REMOVED lines=9> */
[----:B------:R-:W-:-:S08]  /*f0c0*/  DMUL R14, R12, R14 ;  /* 0x0000000e0c0e7228 */ /* 0x000fd00000000000 */
[----:B------:R-:W-:-:S08]  /*f0d0*/  DFMA R14, R10, R14, R18 ;  /* 0x0000000e0a0e722b */ /* 0x000fd00000000012 */
[----:B------:R-:W-:-:S08]  /*f0e0*/  DADD R2, R14, -R2 ;  /* 0x000000000e027229 */ /* 0x000fd00000000802 */
[----:B------:R-:W-:-:S08]  /*f0f0*/  DFMA R2, R4, UR4, R2 ;  /* 0x0000000404027c2b */ /* 0x000fd00008000002 */
[----:B------:R-:W-:Y:S01]  /*f100*/  DADD R6, R6, R2 ;  /* 0x0000000006067229 */ /* 0x000fe20000000002 */
[----:B------:R-:W-:Y:S10]  /*f110*/  BRA `(.L_x_6506) ;  /* 0x0000000000d87947 */ /* 0x000ff40003800000 */
.L_x_6505:
        /* <DEDUP_REMOVED lines=13> */
[----:B--2---:R-:W-:-:S05]  /*f1f0*/  FFMA R0, RZ, R9, R3 ;  /* 0x00000009ff007223 */ /* 0x004fca0000000003 */
[----:B------:R-:W-:-:S13]  /*f200*/  FSETP.GT.AND P0, PT, |R0|, 1.469367938527859385e-39, PT ;  /* 0x001000000000780b */ /* 0x000fda0003f04200 */
[----:B------:R-:W-:Y:S05]  /*f210*/  @P0 BRA P1, `(.L_x_6508) ;  /* 0x0000000000200947 */ /* 0x000fea0000800000 */
[----:B------:R-:W-:Y:S01]  /*f220*/  MOV R6, R8 ;  /* 0x0000000800067202 */ /* 0x000fe20000000f00 */
[----:B------:R-:W-:Y:S01]  /*f230*/  IMAD.MOV.U32 R7, RZ, RZ, R9 ;  /* 0x000000ffff077224 */ /* 0x000fe200078e0009 */
[----:B------:R-:W-:Y:S01]  /*f240*/  MOV R4, R22 ;  /* 0x0000001600047202 */ /* 0x000fe20000000f00 */
[----:B------:R-:W-:Y:S01]  /*f250*/  IMAD.MOV.U32 R5, RZ, RZ, R23 ;  /* 0x000000ffff057224 */ /* 0x000fe200078e0017 */
[----:B------:R-:W-:-:S07]  /*f260*/  MOV R0, 0xf280 ;  /* 0x0000f28000007802 */ /* 0x000fce0000000f00 */
[----:B------:R-:W-:Y:S05]  /*f270*/  CALL.REL.NOINC `($__internal_7_$__cuda_sm20_div_rn_f64_full) ;  /* 0x0000001400287944 */ /* 0x000fea0003c00000 */
[----:B------:R-:W-:Y:S01]  /*f280*/  MOV R2, R12 ;  /* 0x0000000c00027202 */ /* 0x000fe20000000f00 */
[----:B------:R-:W-:-:S07]  /*f290*/  IMAD.MOV.U32 R3, RZ, RZ, R13 ;  /* 0x000000ffff037224 */ /* 0x000fce00078e000d */
.L_x_6508:
[----:B------:R-:W-:Y:S05]  /*f2a0*/  BSYNC.RECONVERGENT B3 ;  /* 0x0000000000037941 */ /* 0x000fea0003800200 */
.L_x_6507:
        /* <DEDUP_REMOVED lines=29> */
.L_x_6506:
[----:B------:R-:W-:Y:S05]  /*f480*/  BSYNC.RECONVERGENT B2 ;  /* 0x0000000000027941 */ /* 0x000fea0003800200 */
.L_x_6504:
[----:B------:R-:W0:Y:S01]  /*f490*/  LDCU UR4, c[0x0][0x594] ;  /* 0x0000b280ff0477ac */ /* 0x000e220008000800 */
[----:B------:R-:W1:Y:S01]  /*f4a0*/  LDC.64 R4, c[0x0][0x590] ;  /* 0x00016400ff047b82 */ /* 0x000e620000000a00 */
[----:B------:R-:W-:Y:S01]  /*f4b0*/  MOV R2, 0x1 ;  /* 0x0000000100027802 */ /* 0x000fe20000000f00 */
[----:B------:R-:W-:Y:S01]  /*f4c0*/  BSSY.RECONVERGENT B2, `(.L_x_6509) ;  /* 0x0000017000027945 */ /* 0x000fe20003800200 */
[----:B------:R-:W-:Y:S01]  /*f4d0*/  FSETP.GEU.AND P1, PT, |R7|, 6.5827683646048100446e-37, PT ;  /* 0x036000000700780b */ /* 0x000fe20003f2e200 */
        /* <DEDUP_REMOVED lines=16> */
[----:B0-----:R-:W-:Y:S01]  /*f5e0*/  IMAD.U32 R6, RZ, RZ, UR4 ;  /* 0x00000004ff067e24 */ /* 0x001fe2000f8e00ff */
[----:B------:R-:W-:-:S07]  /*f5f0*/  MOV R7, UR5 ;  /* 0x0000000500077c02 */ /* 0x000fce0008000f00 */
[----:B------:R-:W-:Y:S05]  /*f600*/  CALL.REL.NOINC `($__internal_7_$__cuda_sm20_div_rn_f64_full) ;  /* 0x0000001000447944 */ /* 0x000fea0003c00000 */
[----:B------:R-:W-:Y:S01]  /*f610*/  IMAD.MOV.U32 R2, RZ, RZ, R12 ;  /* 0x000000ffff027224 */ /* 0x000fe200078e000c */
[----:B------:R-:W-:-:S07]  /*f620*/  MOV R3, R13 ;  /* 0x0000000d00037202 */ /* 0x000fce0000000f00 */
.L_x_6510:
[----:B------:R-:W-:Y:S05]  /*f630*/  BSYNC.RECONVERGENT B2 ;  /* 0x0000000000027941 */ /* 0x000fea0003800200 */
.L_x_6509:
[----:B------:R-:W-:Y:S01]  /*f640*/  IMAD.MOV.U32 R8, RZ, RZ, R2 ;  /* 0x000000ffff087224 */ /* 0x000fe200078e0002 */
[----:B------:R-:W-:-:S07]  /*f650*/  MOV R9, R3 ;  /* 0x0000000300097202 */ /* 0x000fce0000000f00 */
.L_x_6501:
[----:B------:R-:W-:Y:S05]  /*f660*/  BSYNC.RECONVERGENT B1 ;  /* 0x0000000000017941 */ /* 0x000fea0003800200 */
.L_x_6500:
        /* <DEDUP_REMOVED lines=12> */
[----:B0-----:R-:W-:Y:S01]  /*f730*/  STG.E.U8 desc[UR36][R16.64], R9 ;  /* 0x0000000910007986 */ /* 0x001fe2000c101124 */
[----:B------:R-:W-:Y:S05]  /*f740*/  EXIT ;  /* 0x000000000000794d */ /* 0x000fea0003800000 */
.L_x_6514:
[----:B------:R-:W0:Y:S02]  /*f750*/  F2I.S64.F64.TRUNC R8, R8 ;  /* 0x0000000800087311 */ /* 0x000e24000030d900 */
[----:B0-----:R-:W-:-:S05]  /*f760*/  IMAD.MOV.U32 R3, RZ, RZ, R8 ;  /* 0x000000ffff037224 */ /* 0x001fca00078e0008 */
[----:B------:R-:W-:Y:S01]  /*f770*/  STG.E.U8 desc[UR36][R16.64], R3 ;  /* 0x0000000310007986 */ /* 0x000fe2000c101124 */
[----:B------:R-:W-:Y:S05]  /*f780*/  EXIT ;  /* 0x000000000000794d */ /* 0x000fea0003800000 */
.L_x_6513:
[----:B------:R-:W-:-:S09]  /*f790*/  UISETP.NE.AND UP0, UPT, UR4, 0x2, UPT ;  /* 0x000000020400788c */ /* 0x000fd2000bf05270 */
[----:B------:R-:W-:Y:S05]  /*f7a0*/  BRA.U !UP0, `(.L_x_6516) ;  /* 0x0000000108287547 */ /* 0x000fea000b800000 */
[----:B------:R-:W-:-:S09]  /*f7b0*/  UISETP.NE.AND UP0, UPT, UR4, 0x3, UPT ;  /* 0x000000030400788c */ /* 0x000fd2000bf05270 */
[----:B------:R-:W-:Y:S05]  /*f7c0*/  BRA.U !UP0, `(.L_x_6517) ;  /* 0x0000000108147547 */ /* 0x000fea000b800000 */
[----:B------:R-:W-:-:S09]  /*f7d0*/  UISETP.NE.AND UP0, UPT, UR4, 0x4, UPT ;  /* 0x000000040400788c */ /* 0x000fd2000bf05270 */
[----:B------:R-:W-:Y:S05]  /*f7e0*/  BRA.U UP0, `(.L_x_6515) ;  /* 0x0000000900b47547 */ /* 0x000fea000b800000 */
[----:B------:R-:W0:Y:S02]  /*f7f0*/  F2I.S64.F64.TRUNC R8, R8 ;  /* 0x0000000800087311 */ /* 0x000e24000030d900 */
[----:B0-----:R-:W-:Y:S01]  /*f800*/  STG.E.64 desc[UR36][R16.64], R8 ;  /* 0x0000000810007986 */ /* 0x001fe2000c101b24 */
[----:B------:R-:W-:Y:S05]  /*f810*/  EXIT ;  /* 0x000000000000794d */ /* 0x000fea0003800000 */
.L_x_6517:
[----:B------:R-:W0:Y:S02]  /*f820*/  F2I.F64.TRUNC R9, R8 ;  /* 0x0000000800097311 */ /* 0x000e24000030d100 */
[----:B0-----:R-:W-:Y:S01]  /*f830*/  STG.E desc[UR36][R16.64], R9 ;  /* 0x0000000910007986 */ /* 0x001fe2000c101924 */
[----:B------:R-:W-:Y:S05]  /*f840*/  EXIT ;  /* 0x000000000000794d */ /* 0x000fea0003800000 */
.L_x_6516:
[----:B------:R-:W0:Y:S02]  /*f850*/  F2I.F64.TRUNC R9, R8 ;  /* 0x0000000800097311 */ /* 0x000e24000030d100 */
[----:B0-----:R-:W-:Y:S01]  /*f860*/  STG.E.U16 desc[UR36][R16.64], R9 ;  /* 0x0000000910007986 */ /* 0x001fe2000c101524 */
[----:B------:R-:W-:Y:S05]  /*f870*/  EXIT ;  /* 0x000000000000794d */ /* 0x000fea0003800000 */
.L_x_6512:
        /* <DEDUP_REMOVED lines=11> */
[----:B------:R-:W-:Y:S01]  /*f930*/  STG.E desc[UR36][R16.64], R3 ;  /* 0x0000000310007986 */ /* 0x000fe2000c101924 */
[----:B------:R-:W-:Y:S05]  /*f940*/  EXIT ;  /* 0x000000000000794d */ /* 0x000fea0003800000 */
.L_x_6519:
[----:B------:R-:W-:Y:S01]  /*f950*/  UMOV UR4, 0xf0000000 ;  /* 0xf000000000047882 */ /* 0x000fe20000000000 */
[----:B------:R-:W-:Y:S01]  /*f960*/  UMOV UR5, 0x380fffff ;  /* 0x380fffff00057882 */ /* 0x000fe20000000000 */
[----:B--2---:R-:W0:Y:S01]  /*f970*/  F2F.F32.F64 R0, R8 ;  /* 0x0000000800007310 */ /* 0x004e220000301000 */
[----:B------:R-:W-:-:S14]  /*f980*/  DSETP.GEU.AND P0, PT, |R8|, UR4, PT ;  /* 0x0000000408007e2a */ /* 0x000fdc000bf0e200 */
[----:B0-----:R-:W-:-:S05]  /*f990*/  @!P0 FMUL R0, R0, 1.175494350822287508e-38 ;  /* 0x0080000000008820 */ /* 0x001fca0000400000 */
[----:B------:R-:W-:-:S05]  /*f9a0*/  F2FP.F16.F32.PACK_AB R0, RZ, R0 ;  /* 0x00000000ff00723e */ /* 0x000fca00000000ff */
[----:B------:R-:W-:Y:S01]  /*f9b0*/  STG.E.U16 desc[UR36][R16.64], R0 ;  /* 0x0000000010007986 */ /* 0x000fe2000c101524 */
[----:B------:R-:W-:Y:S05]  /*f9c0*/  EXIT ;  /* 0x000000000000794d */ /* 0x000fea0003800000 */
.L_x_6518:
        /* <DEDUP_REMOVED lines=10> */
[----:B------:R-:W-:-:S13]  /*fa70*/  MOV R3, RZ ;  /* 0x000000ff00037202 */ /* 0x000fda0000000f00 */
[----:B0-----:R-:W-:-:S05]  /*fa80*/  @!P0 FMUL R2, R2, 1.175494350822287508e-38 ;  /* 0x0080000002028820 */ /* 0x001fca0000400000 */
[----:B------:R-:W-:Y:S01]  /*fa90*/  STG.E.64 desc[UR36][R16.64], R2 ;  /* 0x0000000210007986 */ /* 0x000fe2000c101b24 */
[----:B------:R-:W-:Y:S05]  /*faa0*/  EXIT ;  /* 0x000000000000794d */ /* 0x000fea0003800000 */
.L_x_6521:
[----:B------:R-:W-:Y:S01]  /*fab0*/  UMOV UR4, 0xf0000000 ;  /* 0xf000000000047882 */ /* 0x000fe20000000000 */
[----:B------:R-:W-:Y:S01]  /*fac0*/  UMOV UR5, 0x380fffff ;  /* 0x380fffff00057882 */ /* 0x000fe20000000000 */
[----:B--2---:R-:W0:Y:S01]  /*fad0*/  F2F.F32.F64 R0, R8 ;  /* 0x0000000800007310 */ /* 0x004e220000301000 */
[----:B------:R-:W-:-:S14]  /*fae0*/  DSETP.GEU.AND P0, PT, |R8|, UR4, PT ;  /* 0x0000000408007e2a */ /* 0x000fdc000bf0e200 */
[----:B0-----:R-:W-:-:S05]  /*faf0*/  @!P0 FMUL R0, R0, 1.175494350822287508e-38 ;  /* 0x0080000000008820 */ /* 0x001fca0000400000 */
[----:B------:R-:W-:-:S04]  /*fb00*/  F2FP.F16.F32.PACK_AB R3, RZ, R0 ;  /* 0x00000000ff03723e */ /* 0x000fc800000000ff */
[----:B------:R-:W-:-:S05]  /*fb10*/  PRMT R3, R3, 0x5410, RZ ;  /* 0x0000541003037816 */ /* 0x000fca00000000ff */
[----:B------:R-:W-:Y:S01]  /*fb20*/  STG.E desc[UR36][R16.64], R3 ;  /* 0x0000000310007986 */ /* 0x000fe2000c101924 */
[----:B------:R-:W-:Y:S05]  /*fb30*/  EXIT ;  /* 0x000000000000794d */ /* 0x000fea0003800000 */
.L_x_6520:
[----:B------:R-:W-:Y:S01]  /*fb40*/  STG.E.64 desc[UR36][R16.64], R8 ;  /* 0x0000000810007986 */ /* 0x000fe2000c101b24 */
[----:B------:R-:W-:Y:S05]  /*fb50*/  EXIT ;  /* 0x000000000000794d */ /* 0x000fea0003800000 */
.L_x_6511:
        /* <DEDUP_REMOVED lines=11> */
[----:B0-----:R-:W-:Y:S01]  /*fc10*/  STG.E.U16 desc[UR36][R16.64], R9 ;  /* 0x0000000910007986 */ /* 0x001fe2000c101524 */
[----:B------:R-:W-:Y:S05]  /*fc20*/  EXIT ;  /* 0x000000000000794d */ /* 0x000fea0003800000 */
.L_x_6525:
[----:B------:R-:W-:Y:S01]  /*fc30*/  UMOV UR4, 0xf0000000 ;  /* 0xf000000000047882 */ /* 0x000fe20000000000 */
[----:B------:R-:W-:Y:S01]  /*fc40*/  UMOV UR5, 0x380fffff ;  /* 0x380fffff00057882 */ /* 0x000fe20000000000 */
[----:B------:R-:W0:Y:S01]  /*fc50*/  F2F.F32.F64 R3, R8 ;  /* 0x0000000800037310 */ /* 0x000e220000301000 */
[----:B------:R-:W-:Y:S01]  /*fc60*/  DSETP.GEU.AND P0, PT, |R8|, UR4, PT ;  /* 0x0000000408007e2a */ /* 0x000fe2000bf0e200 */
[----:B------:R-:W-:Y:S01]  /*fc70*/  BSSY.RECONVERGENT B0, `(.L_x_6526) ;  /* 0x0000014000007945 */ /* 0x000fe20003800200 */
[----:B--2---:R-:W-:-:S12]  /*fc80*/  IMAD.MOV.U32 R0, RZ, RZ, 0x80 ;  /* 0x00000080ff007424 */ /* 0x004fd800078e00ff */
        /* <DEDUP_REMOVED lines=16> */
.L_x_6528:
[----:B------:R-:W-:-:S04]  /*fd90*/  SHF.R.U32.HI R3, RZ, 0x18, R3 ;  /* 0x00000018ff037819 */ /* 0x000fc80000011603 */
[----:B------:R-:W-:-:S07]  /*fda0*/  LOP3.LUT R0, R0, 0x80, R3, 0xf8, !PT ;  /* 0x0000008000007812 */ /* 0x000fce00078ef803 */
.L_x_6527:
[----:B------:R-:W-:Y:S05]  /*fdb0*/  BSYNC.RECONVERGENT B0 ;  /* 0x0000000000007941 */ /* 0x000fea0003800200 */
.L_x_6526:
[----:B------:R-:W-:Y:S01]  /*fdc0*/  STG.E.U8 desc[UR36][R16.64], R0 ;  /* 0x0000000010007986 */ /* 0x000fe2000c101124 */
[----:B------:R-:W-:Y:S05]  /*fdd0*/  EXIT ;  /* 0x000000000000794d */ /* 0x000fea0003800000 */
.L_x_6524:
        /* <DEDUP_REMOVED lines=22> */
.L_x_6531:
[----:B------:R-:W-:-:S04]  /*ff40*/  SHF.R.U32.HI R3, RZ, 0x18, R3 ;  /* 0x00000018ff037819 */ /* 0x000fc80000011603 */
[----:B------:R-:W-:-:S07]  /*ff50*/  LOP3.LUT R0, R0, 0x80, R3, 0xf8, !PT ;  /* 0x0000008000007812 */ /* 0x000fce00078ef803 */
.L_x_6530:
[----:B------:R-:W-:Y:S05]  /*ff60*/  BSYNC.RECONVERGENT B0 ;  /* 0x0000000000007941 */ /* 0x000fea0003800200 */
.L_x_6529:
[----:B------:R-:W-:Y:S01]  /*ff70*/  STG.E.U8 desc[UR36][R16.64], R0 ;  /* 0x0000000010007986 */ /* 0x000fe2000c101124 */
[----:B------:R-:W-:Y:S05]  /*ff80*/  EXIT ;  /* 0x000000000000794d */ /* 0x000fea0003800000 */
.L_x_6523:
        /* <DEDUP_REMOVED lines=14> */
[--C-:B--2---:R-:W-:Y:S02]  /*10070*/  @P2 SHF.R.U32.HI R0, RZ, 0x16, R4.reuse ;  /* 0x00000016ff002819 */ /* 0x104fe40000011604 */
        /* <DEDUP_REMOVED lines=9> */
[----:B------:R-:W-:Y:S01]  /*10110*/  STG.E.U8 desc[UR36][R16.64], R3 ;  /* 0x0000000310007986 */ /* 0x000fe2000c101124 */
[----:B------:R-:W-:Y:S05]  /*10120*/  EXIT ;  /* 0x000000000000794d */ /* 0x000fea0003800000 */
.L_x_6533:
[----:B------:R-:W0:Y:S02]  /*10130*/  F2I.U64.F64.TRUNC R8, R8 ;  /* 0x0000000800087311 */ /* 0x000e24000030d800 */
[----:B0-----:R-:W-:Y:S01]  /*10140*/  STG.E.64 desc[UR36][R16.64], R8 ;  /* 0x0000000810007986 */ /* 0x001fe2000c101b24 */
[----:B------:R-:W-:Y:S05]  /*10150*/  EXIT ;  /* 0x000000000000794d */ /* 0x000fea0003800000 */
.L_x_6532:
[----:B------:R-:W0:Y:S02]  /*10160*/  F2I.U32.F64.TRUNC R9, R8 ;  /* 0x0000000800097311 */ /* 0x000e24000030d000 */
[----:B0-----:R-:W-:Y:S01]  /*10170*/  STG.E desc[UR36][R16.64], R9 ;  /* 0x0000000910007986 */ /* 0x001fe2000c101924 */
[----:B------:R-:W-:Y:S05]  /*10180*/  EXIT ;  /* 0x000000000000794d */ /* 0x000fea0003800000 */
.L_x_6522:
        /* <DEDUP_REMOVED lines=8> */
[----:B------:R-:W-:Y:S01]  /*10210*/  STG.E.U8 desc[UR36][R16.64], R3 ;  /* 0x0000000310007986 */ /* 0x000fe2000c101124 */
[----:B------:R-:W-:Y:S05]  /*10220*/  EXIT ;  /* 0x000000000000794d */ /* 0x000fea0003800000 */
.L_x_6535:
[----:B------:R-:W-:-:S05]  /*10230*/  CS2R R10, SRZ ;  /* 0x00000000000a7805 */ /* 0x000fca000001ff00 */
[----:B------:R-:W-:Y:S01]  /*10240*/  STG.E.128 desc[UR36][R16.64], R8 ;  /* 0x0000000810007986 */ /* 0x000fe2000c101d24 */
[----:B------:R-:W-:Y:S05]  /*10250*/  EXIT ;  /* 0x000000000000794d */ /* 0x000fea0003800000 */
.L_x_6534:
[----:B------:R-:W-:-:S09]  /*10260*/  UISETP.NE.AND UP0, UPT, UR4, 0xf, UPT ;  /* 0x0000000f0400788c */ /* 0x000fd2000bf05270 */
[----:B------:R-:W-:Y:S05]  /*10270*/  BRA.U !UP0, `(.L_x_6536) ;  /* 0x0000000508087547 */ /* 0x000fea000b800000 */
[----:B------:R-:W-:-:S09]  /*10280*/  UISETP.NE.AND UP0, UPT, UR4, 0x17, UPT ;  /* 0x000000170400788c */ /* 0x000fd2000bf05270 */
[----:B------:R-:W-:Y:S05]  /*10290*/  BRA.U !UP0, `(.L_x_6537) ;  /* 0x0000000108a07547 */ /* 0x000fea000b800000 */
[----:B------:R-:W-:-:S09]  /*102a0*/  UISETP.NE.AND UP0, UPT, UR4, 0x18, UPT ;  /* 0x000000180400788c */ /* 0x000fd2000bf05270 */
[----:B------:R-:W-:Y:S05]  /*102b0*/  BRA.U !UP0, `(.L_x_6538) ;  /* 0x0000000108447547 */ /* 0x000fea000b800000 */
.L_x_6515:
[----:B--2---:R-:W-:Y:S01]  /*102c0*/  MOV R0, 0x0 ;  /* 0x0000000000007802 */ /* 0x004fe20000000f00 */
        /* <DEDUP_REMOVED lines=15> */
.L_x_6539:
[----:B------:R-:W-:Y:S05]  /*103c0*/  EXIT ;  /* 0x000000000000794d */ /* 0x000fea0003800000 */
.L_x_6538:
[----:B------:R-:W-:Y:S01]  /*103d0*/  UMOV UR4, 0xf0000000 ;  /* 0xf000000000047882 */ /* 0x000fe20000000000 */
[----:B------:R-:W-:Y:S01]  /*103e0*/  UMOV UR5, 0x380fffff ;  /* 0x380fffff00057882 */ /* 0x000fe20000000000 */
[----:B------:R-:W0:Y:S01]  /*103f0*/  F2F.F32.F64 R5, R8 ;  /* 0x0000000800057310 */ /* 0x000e220000301000 */
[----:B------:R-:W-:Y:S01]  /*10400*/  DSETP.GEU.AND P0, PT, |R8|, UR4, PT ;  /* 0x0000000408007e2a */ /* 0x000fe2000bf0e200 */
[----:B------:R-:W-:Y:S01]  /*10410*/  BSSY.RECONVERGENT B0, `(.L_x_6540) ;  /* 0x000000d000007945 */ /* 0x000fe20003800200 */
[----:B--2---:R-:W-:-:S12]  /*10420*/  MOV R0, 0x7f ;  /* 0x0000007f00007802 */ /* 0x004fd80000000f00 */
        /* <DEDUP_REMOVED lines=11> */
.L_x_6541:
[----:B------:R-:W-:Y:S05]  /*104e0*/  BSYNC.RECONVERGENT B0 ;  /* 0x0000000000007941 */ /* 0x000fea0003800200 */
.L_x_6540:
[----:B------:R-:W-:-:S05]  /*104f0*/  LOP3.LUT R3, R0, 0x80, R3, 0xf8, !PT ;  /* 0x0000008000037812 */ /* 0x000fca00078ef803 */
[----:B------:R-:W-:Y:S01]  /*10500*/  STG.E.U8 desc[UR36][R16.64], R3 ;  /* 0x0000000310007986 */ /* 0x000fe2000c101124 */
[----:B------:R-:W-:Y:S05]  /*10510*/  EXIT ;  /* 0x000000000000794d */ /* 0x000fea0003800000 */
.L_x_6537:
        /* <DEDUP_REMOVED lines=10> */
[----:B--2---:R-:W-:-:S04]  /*105c0*/  @P0 SHF.R.U32.HI R0, RZ, 0x15, R3 ;  /* 0x00000015ff000819 */ /* 0x004fc80000011603 */
[----:B------:R-:W-:-:S04]  /*105d0*/  @P0 LOP3.LUT R0, R0, 0x1, RZ, 0xc0, !PT ;  /* 0x0000000100000812 */ /* 0x000fc800078ec0ff */
[----:B------:R-:W-:-:S04]  /*105e0*/  @P0 IADD3 R0, PT, PT, R3, 0x80fffff, R0 ;  /* 0x080fffff03000810 */ /* 0x000fc80007ffe000 */
[----:B------:R-:W-:Y:S01]  /*105f0*/  @P0 SHF.R.U32.HI R0, RZ, 0x15, R0 ;  /* 0x00000015ff000819 */ /* 0x000fe20000011600 */
[----:B------:R-:W-:Y:S01]  /*10600*/  @!P0 FADD.FTZ R0, R2, 128 ;  /* 0x4300000002008421 */ /* 0x000fe20000010000 */
[----:B------:R-:W-:Y:S06]  /*10610*/  BRA `(.L_x_6544) ;  /* 0x00000000000c7947 */ /* 0x000fec0003800000 */
.L_x_6543:
[----:B--2---:R-:W-:Y:S01]  /*10620*/  IMAD.MOV.U32 R0, RZ, RZ, 0x7f ;  /* 0x0000007fff007424 */ /* 0x004fe200078e00ff */
[----:B------:R-:W-:-:S04]  /*10630*/  ISETP.GT.U32.AND P0, PT, R2, 0x7f800000, PT ;  /* 0x7f8000000200780c */ /* 0x000fc80003f04070 */
[----:B------:R-:W-:-:S09]  /*10640*/  SEL R0, R0, 0x7c, P0 ;  /* 0x0000007c00007807 */ /* 0x000fd20000000000 */
.L_x_6544:
[----:B------:R-:W-:Y:S05]  /*10650*/  BSYNC.RECONVERGENT B0 ;  /* 0x0000000000007941 */ /* 0x000fea0003800200 */
.L_x_6542:
[----:B------:R-:W-:-:S04]  /*10660*/  SHF.R.U32.HI R3, RZ, 0x18, R3 ;  /* 0x00000018ff037819 */ /* 0x000fc80000011603 */
[----:B------:R-:W-:-:S05]  /*10670*/  LOP3.LUT R3, R0, 0x80, R3, 0xf8, !PT ;  /* 0x0000008000037812 */ /* 0x000fca00078ef803 */
[----:B------:R-:W-:Y:S01]  /*10680*/  STG.E.U8 desc[UR36][R16.64], R3 ;  /* 0x0000000310007986 */ /* 0x000fe2000c101124 */
[----:B------:R-:W-:Y:S05]  /*10690*/  EXIT ;  /* 0x000000000000794d */ /* 0x000fea0003800000 */
.L_x_6536:
[----:B------:R-:W-:Y:S01]  /*106a0*/  UMOV UR4, 0xf0000000 ;  /* 0xf000000000047882 */ /* 0x000fe20000000000 */
[----:B------:R-:W-:Y:S01]  /*106b0*/  UMOV UR5, 0x380fffff ;  /* 0x380fffff00057882 */ /* 0x000fe20000000000 */
[----:B--2---:R-:W0:Y:S01]  /*106c0*/  F2F.F32.F64 R0, R8 ;  /* 0x0000000800007310 */ /* 0x004e220000301000 */
[----:B------:R-:W-:-:S14]  /*106d0*/  DSETP.GEU.AND P0, PT, |R8|, UR4, PT ;  /* 0x0000000408007e2a */ /* 0x000fdc000bf0e200 */
[----:B0-----:R-:W-:-:S05]  /*106e0*/  @!P0 FMUL R0, R0, 1.175494350822287508e-38 ;  /* 0x0080000000008820 */ /* 0x001fca0000400000 */
[----:B------:R-:W-:-:S05]  /*106f0*/  F2FP.BF16.F32.PACK_AB R0, RZ, R0 ;  /* 0x00000000ff00723e */ /* 0x000fca00000010ff */
[----:B------:R-:W-:Y:S01]  /*10700*/  STG.E.U16 desc[UR36][R16.64], R0 ;  /* 0x0000000010007986 */ /* 0x000fe2000c101524 */
[----:B------:R-:W-:Y:S05]  /*10710*/  EXIT ;  /* 0x000000000000794d */ /* 0x000fea0003800000 */
        .weak           $__internal_7_$__cuda_sm20_div_rn_f64_full
        .type           $__internal_7_$__cuda_sm20_div_rn_f64_full,@function
        .size           $__internal_7_$__cuda_sm20_div_rn_f64_full,(.L_x_7548 - $__internal_7_$__cuda_sm20_div_rn_f64_full)
$__internal_7_$__cuda_sm20_div_rn_f64_full:
[C---:B------:R-:W-:Y:S01]  /*10720*/  FSETP.GEU.AND P0, PT, |R7|.reuse, 1.469367938527859385e-39, PT ;  /* 0x001000000700780b */ /* 0x040fe20003f0e200 */
[----:B------:R-:W-:Y:S01]  /*10730*/  IMAD.MOV.U32 R10, RZ, RZ, 0x1 ;  /* 0x00000001ff0a7424 */ /* 0x000fe200078e00ff */
[----:B------:R-:W-:Y:S01]  /*10740*/  LOP3.LUT R8, R7, 0x800fffff, RZ, 0xc0, !PT ;  /* 0x800fffff07087812 */ /* 0x000fe200078ec0ff */
[----:B------:R-:W-:Y:S01]  /*10750*/  BSSY.RECONVERGENT B0, `(.L_x_6545) ;  /* 0x0000054000007945 */ /* 0x000fe20003800200 */
[C---:B------:R-:W-:Y:S02]  /*10760*/  FSETP.GEU.AND P2, PT, |R5|.reuse, 1.469367938527859385e-39, PT ;  /* 0x001000000500780b */ /* 0x040fe40003f4e200 */
[----:B------:R-:W-:Y:S02]  /*10770*/  LOP3.LUT R9, R8, 0x3ff00000, RZ, 0xfc, !PT ;  /* 0x3ff0000008097812 */ /* 0x000fe400078efcff */
[----:B------:R-:W-:Y:S02]  /*10780*/  MOV R8, R6 ;  /* 0x0000000600087202 */ /* 0x000fe40000000f00 */
[----:B------:R-:W-:-:S02]  /*10790*/  LOP3.LUT R3, R5, 0x7ff00000, RZ, 0xc0, !PT ;  /* 0x7ff0000005037812 */ /* 0x000fc400078ec0ff */
[----:B------:R-:W-:Y:S01]  /*107a0*/  MOV R20, 0x1ca00000 ;  /* 0x1ca0000000147802 */ /* 0x000fe20000000f00 */
[----:B------:R-:W-:Y:S01]  /*107b0*/  @!P0 DMUL R8, R6, 8.98846567431157953865e+307 ;  /* 0x7fe0000006088828 */ /* 0x000fe20000000000 */
[C---:B------:R-:W-:Y:S01]  /*107c0*/  LOP3.LUT R24, R7.reuse, 0x7ff00000, RZ, 0xc0, !PT ;  /* 0x7ff0000007187812 */ /* 0x040fe200078ec0ff */
[----:B------:R-:W-:Y:S02]  /*107d0*/  IMAD.MOV.U32 R21, RZ, RZ, R3 ;  /* 0x000000ffff157224 */ /* 0x000fe400078e0003 */
[----:B------:R-:W-:Y:S02]  /*107e0*/  @!P2 LOP3.LUT R12, R7, 0x7ff00000, RZ, 0xc0, !PT ;  /* 0x7ff00000070ca812 */ /* 0x000fe400078ec0ff */
[----:B------:R-:W0:Y:S01]  /*107f0*/  MUFU.RCP64H R11, R9 ;  /* 0x00000009000b7308 */ /* 0x000e220000001800 */
[C---:B------:R-:W-:Y:S02]  /*10800*/  ISETP.GE.U32.AND P1, PT, R3.reuse, R24, PT ;  /* 0x000000180300720c */ /* 0x040fe40003f26070 */
[----:B------:R-:W-:-:S02]  /*10810*/  @!P2 ISETP.GE.U32.AND P3, PT, R3, R12, PT ;  /* 0x0000000c0300a20c */ /* 0x000fc40003f66070 */
[----:B------:R-:W-:Y:S02]  /*10820*/  @!P2 MOV R18, RZ ;  /* 0x000000ff0012a202 */ /* 0x000fe40000000f00 */
[----:B------:R-:W-:Y:S02]  /*10830*/  @!P2 SEL R13, R20, 0x63400000, !P3 ;  /* 0x63400000140da807 */ /* 0x000fe40005800000 */
[----:B------:R-:W-:-:S05]  /*10840*/  @!P0 LOP3.LUT R24, R9, 0x7ff00000, RZ, 0xc0, !PT ;  /* 0x7ff0000009188812 */ /* 0x000fca00078ec0ff */
[----:B------:R-:W-:Y:S01]  /*10850*/  VIADD R26, R24, 0xffffffff ;  /* 0xffffffff181a7836 */ /* 0x000fe20000000000 */
[----:B0-----:R-:W-:-:S08]  /*10860*/  DFMA R14, R10, -R8, 1 ;  /* 0x3ff000000a0e742b */ /* 0x001fd00000000808 */
[----:B------:R-:W-:-:S08]  /*10870*/  DFMA R14, R14, R14, R14 ;  /* 0x0000000e0e0e722b */ /* 0x000fd0000000000e */
[----:B------:R-:W-:Y:S01]  /*10880*/  DFMA R14, R10, R14, R10 ;  /* 0x0000000e0a0e722b */ /* 0x000fe2000000000a */
[--C-:B------:R-:W-:Y:S02]  /*10890*/  @!P2 LOP3.LUT R10, R13, 0x80000000, R5.reuse, 0xf8, !PT ;  /* 0x800000000d0aa812 */ /* 0x100fe400078ef805 */
[----:B------:R-:W-:Y:S02]  /*108a0*/  SEL R11, R20, 0x63400000, !P1 ;  /* 0x63400000140b7807 */ /* 0x000fe40004800000 */
[----:B------:R-:W-:Y:S01]  /*108b0*/  @!P2 LOP3.LUT R19, R10, 0x100000, RZ, 0xfc, !PT ;  /* 0x001000000a13a812 */ /* 0x000fe200078efcff */
[----:B------:R-:W-:Y:S01]  /*108c0*/  IMAD.MOV.U32 R10, RZ, RZ, R4 ;  /* 0x000000ffff0a7224 */ /* 0x000fe200078e0004 */
[----:B------:R-:W-:Y:S01]  /*108d0*/  LOP3.LUT R11, R11, 0x800fffff, R5, 0xf8, !PT ;  /* 0x800fffff0b0b7812 */ /* 0x000fe200078ef805 */
[----:B------:R-:W-:-:S05]  /*108e0*/  DFMA R12, R14, -R8, 1 ;  /* 0x3ff000000e0c742b */ /* 0x000fca0000000808 */
[----:B------:R-:W-:-:S03]  /*108f0*/  @!P2 DFMA R10, R10, 2, -R18 ;  /* 0x400000000a0aa82b */ /* 0x000fc60000000812 */
[----:B------:R-:W-:-:S07]  /*10900*/  DFMA R12, R14, R12, R14 ;  /* 0x0000000c0e0c722b */ /* 0x000fce000000000e */
[----:B------:R-:W-:Y:S01]  /*10910*/  @!P2 LOP3.LUT R21, R11, 0x7ff00000, RZ, 0xc0, !PT ;  /* 0x7ff000000b15a812 */ /* 0x000fe200078ec0ff */
[----:B------:R-:W-:-:S03]  /*10920*/  DMUL R14, R12, R10 ;  /* 0x0000000a0c0e7228 */ /* 0x000fc60000000000 */
[----:B------:R-:W-:-:S04]  /*10930*/  IADD3 R25, PT, PT, R21, -0x1, RZ ;  /* 0xffffffff15197810 */ /* 0x000fc80007ffe0ff */
        /* <DEDUP_REMOVED lines=9> */
[----:B------:R-:W-:Y:S02]  /*109d0*/  SEL R20, R20, 0x63400000, !P0 ;  /* 0x6340000014147807 */ /* 0x000fe40004000000 */
[----:B------:R-:W-:Y:S02]  /*109e0*/  MOV R4, RZ ;  /* 0x000000ff00047202 */ /* 0x000fe40000000f00 */
[----:B------:R-:W-:-:S05]  /*109f0*/  IADD3 R3, PT, PT, -R20, R3, RZ ;  /* 0x0000000314037210 */ /* 0x000fca0007ffe1ff */
        /* <DEDUP_REMOVED lines=10> */
[C---:B------:R-:W-:Y:S01]  /*10aa0*/  IADD3 R5, PT, PT, -R3.reuse, RZ, RZ ;  /* 0x000000ff03057210 */ /* 0x040fe20007ffe1ff */
[----:B------:R-:W-:Y:S01]  /*10ab0*/  IMAD.MOV.U32 R4, RZ, RZ, RZ ;  /* 0x000000ffff047224 */ /* 0x000fe200078e00ff */
[----:B------:R-:W-:Y:S01]  /*10ac0*/  DMUL.RP R6, R18, R6 ;  /* 0x0000000612067228 */ /* 0x000fe20000008000 */
[----:B------:R-:W-:-:S04]  /*10ad0*/  IADD3 R3, PT, PT, -R3, -0x43300000, RZ ;  /* 0xbcd0000003037810 */ /* 0x000fc80007ffe1ff */
[----:B------:R-:W-:-:S05]  /*10ae0*/  DFMA R4, R12, -R4, R18 ;  /* 0x800000040c04722b */ /* 0x000fca0000000012 */
[----:B------:R-:W-:-:S05]  /*10af0*/  LOP3.LUT R11, R7, R11, RZ, 0x3c, !PT ;  /* 0x0000000b070b7212 */ /* 0x000fca00078e3cff */
[----:B------:R-:W-:-:S04]  /*10b00*/  FSETP.NEU.AND P0, PT, |R5|, R3, PT ;  /* 0x000000030500720b */ /* 0x000fc80003f0d200 */
[----:B------:R-:W-:Y:S02]  /*10b10*/  FSEL R12, R6, R12, !P0 ;  /* 0x0000000c060c7208 */ /* 0x000fe40004000000 */
[----:B------:R-:W-:Y:S01]  /*10b20*/  FSEL R13, R11, R13, !P0 ;  /* 0x0000000d0b0d7208 */ /* 0x000fe20004000000 */
[----:B------:R-:W-:Y:S06]  /*10b30*/  BRA `(.L_x_6547) ;  /* 0x0000000000547947 */ /* 0x000fec0003800000 */
.L_x_6546:
        /* <DEDUP_REMOVED lines=16> */
.L_x_6549:
[----:B------:R-:W-:Y:S01]  /*10c40*/  LOP3.LUT R13, R7, 0x80000, RZ, 0xfc, !PT ;  /* 0x00080000070d7812 */ /* 0x000fe200078efcff */
[----:B------:R-:W-:Y:S01]  /*10c50*/  IMAD.MOV.U32 R12, RZ, RZ, R6 ;  /* 0x000000ffff0c7224 */ /* 0x000fe200078e0006 */
[----:B------:R-:W-:Y:S06]  /*10c60*/  BRA `(.L_x_6547) ;  /* 0x0000000000087947 */ /* 0x000fec0003800000 */
.L_x_6548:
[----:B------:R-:W-:Y:S02]  /*10c70*/  LOP3.LUT R13, R5, 0x80000, RZ, 0xfc, !PT ;  /* 0x00080000050d7812 */ /* 0x000fe400078efcff */
[----:B------:R-:W-:-:S07]  /*10c80*/  MOV R12, R4 ;  /* 0x00000004000c7202 */ /* 0x000fce0000000f00 */
.L_x_6547:
[----:B------:R-:W-:Y:S05]  /*10c90*/  BSYNC.RECONVERGENT B0 ;  /* 0x0000000000007941 */ /* 0x000fea0003800200 */
.L_x_6545:
[----:B------:R-:W-:Y:S02]  /*10ca0*/  HFMA2 R5, -RZ, RZ, 0, 0 ;  /* 0x00000000ff057431 */ /* 0x000fe400000001ff */
[----:B------:R-:W-:-:S04]  /*10cb0*/  IMAD.MOV.U32 R4, RZ, RZ, R0 ;  /* 0x000000ffff047224 */ /* 0x000fc800078e0000 */
[----:B------:R-:W-:Y:S05]  /*10cc0*/  RET.REL.NODEC R4 `(_ZN2at6native18elementwise_kernelILi128ELi4EZNS0_15gpu_kernel_implIZZZNS0_65_GLOBAL__N__cd49fe81_27_ActivationSoftplusKernel_cu_9e10b42f_310015softplus_kernelERNS_18TensorIteratorBaseERKN3c106ScalarES9_ENKUlvE_clEvENKUlvE_clEvEUldE_EEvS5_RKT_EUliE_EEviT1_) ;  /* 0xfffffef004cc7950 */ /* 0x000fea0003c3ffff */
.L_x_6550:
        /* <DEDUP_REMOVED lines=11> */
.L_x_7548:


//--------------------- .text._ZN2at6native27unrolled_elementwise_kernelIZZZNS0_65_GLOBAL__N__cd49fe81_27_ActivationSoftplusKernel_cu_9e10b42f_310015softplus_kernelERNS_18TensorIteratorBaseERKN3c106ScalarES8_ENKUlvE_clEvENKUlvE_clEvEUldE_St5arrayIPcLm2EELi4E23TrivialOffsetCalculatorILi1EjESG_NS0_6memory12LoadWithCastILi1EEENSH_13StoreWithCastILi1EEEEEviT_T0_T2_T3_T4_T5_ --------------------------
	.section	.text._ZN2at6native27unrolled_elementwise_kernelIZZZNS0_65_GLOBAL__N__cd49fe81_27_ActivationSoftplusKernel_cu_9e10b42f_310015softplus_kernelERNS_18TensorIteratorBaseERKN3c106ScalarES8_ENKUlvE_clEvENKUlvE_clEvEUldE_St5arrayIPcLm2EELi4E23TrivialOffsetCalculatorILi1EjESG_NS0_6memory12LoadWithCastILi1EEENSH_13StoreWithCastILi1EEEEEviT_T0_T2_T3_T4_T5_,"ax",@progbits
	.align	128
        .global         _ZN2at6native27unrolled_elementwise_kernelIZZZNS0_65_GLOBAL__N__cd49fe81_27_ActivationSoftplusKernel_cu_9e10b42f_310015softplus_kernelERNS_18TensorIteratorBaseERKN3c106ScalarES8_ENKUlvE_clEvENKUlvE_clEvEUldE_St5arrayIPcLm2EELi4E23TrivialOffsetCalculatorILi1EjESG_NS0_6memory12LoadWithCastILi1EEENSH_13StoreWithCastILi1EEEEEviT_T0_T2_T3_T4_T5_
        .type           _ZN2at6native27unrolled_elementwise_kernelIZZZNS0_65_GLOBAL__N__cd49fe81_27_ActivationSoftplusKernel_cu_9e10b42f_310015softplus_kernelERNS_18TensorIteratorBaseERKN3c106ScalarES8_ENKUlvE_clEvENKUlvE_clEvEUldE_St5arrayIPcLm2EELi4E23TrivialOffsetCalculatorILi1EjESG_NS0_6memory12LoadWithCastILi1EEENSH_13StoreWithCastILi1EEEEEviT_T0_T2_T3_T4_T5_,@function
        .size           _ZN2at6native27unrolled_elementwise_kernelIZZZNS0_65_GLOBAL__N__cd49fe81_27_ActivationSoftplusKernel_cu_9e10b42f_310015softplus_kernelERNS_18TensorIteratorBaseERKN3c106ScalarES8_ENKUlvE_clEvENKUlvE_clEvEUldE_St5arrayIPcLm2EELi4E23TrivialOffsetCalculatorILi1EjESG_NS0_6memory12LoadWithCastILi1EEENSH_13StoreWithCastILi1EEEEEviT_T0_T2_T3_T4_T5_,(.L_x_7549 - _ZN2at6native27unrolled_elementwise_kernelIZZZNS0_65_GLOBAL__N__cd49fe81_27_ActivationSoftplusKernel_cu_9e10b42f_310015softplus_kernelERNS_18TensorIteratorBaseERKN3c106ScalarES8_ENKUlvE_clEvENKUlvE_clEvEUldE_St5arrayIPcLm2EELi4E23TrivialOffsetCalculatorILi1EjESG_NS0_6memory12LoadWithCastILi1EEENSH_13StoreWithCastILi1EEEEEviT_T0_T2_T3_T4_T5_)
        .other          _ZN2at6native27unrolled_elementwise_kernelIZZZNS0_65_GLOBAL__N__cd49fe81_27_ActivationSoftplusKernel_cu_9e10b42f_310015softplus_kernelERNS_18TensorIteratorBaseERKN3c106ScalarES8_ENKUlvE_clEvENKUlvE_clEvEUldE_St5arrayIPcLm2EELi4E23TrivialOffsetCalculatorILi1EjESG_NS0_6memory12LoadWithCastILi1EEENSH_13StoreWithCastILi1EEEEEviT_T0_T2_T3_T4_T5_,@"STO_CUDA_ENTRY STV_DEFAULT"
_ZN2at6native27unrolled_elementwise_kernelIZZZNS0_65_GLOBAL__N__cd49fe81_27_ActivationSoftplusKernel_cu_9e10b42f_310015softplus_kernelERNS_18TensorIteratorBaseERKN3c106ScalarES8_ENKUlvE_clEvENKUlvE_clEvEUldE_St5arrayIPcLm2EELi4E23TrivialOffsetCalculatorILi1EjESG_NS0_6memory12LoadWithCastILi1EEENSH_13StoreWithCastILi1EEEEEviT_T0_T2_T3_T4_T5_:
.text._ZN2at6native27unrolled_elementwise_kernelIZZZNS0_65_GLOBAL__N__cd49fe81_27_ActivationSoftplusKernel_cu_9e10b42f_310015softplus_kernelERNS_18TensorIteratorBaseERKN3c106ScalarES8_ENKUlvE_clEvENKUlvE_clEvEUldE_St5arrayIPcLm2EELi4E23TrivialOffsetCalculatorILi1EjESG_NS0_6memory12LoadWithCastILi1EEENSH_13StoreWithCastILi1EEEEEviT_T0_T2_T3_T4_T5_:
        /* <DEDUP_REMOVED lines=33> */
.L_x_6557:
[----:B------:R-:W2:Y:S02]  /*0210*/  LDG.E.U8 R4, desc[UR36][R4.64] ;  /* 0x0000002404047981 */ /* 0x000ea4000c1e1100 */
[----:B--2---:R0:W1:Y:S01]  /*0220*/  I2F.F64.U16 R32, R4 ;  /* 0x0000000400207312 */ /* 0x0040620000101800 */
[----:B------:R-:W-:Y:S05]  /*0230*/  BRA `(.L_x_6559) ;  /* 0x0000000c00647947 */ /* 0x000fea0003800000 */
.L_x_6556:
        /* <DEDUP_REMOVED lines=9> */
.L_x_6561:
[----:B------:R-:W2:Y:S02]  /*02d0*/  LDG.E R4, desc[UR36][R4.64] ;  /* 0x0000002404047981 */ /* 0x000ea4000c1e1900 */
[----:B--2---:R1:W2:Y:S01]  /*02e0*/  I2F.F64 R32, R4 ;  /* 0x0000000400207312 */ /* 0x0042a20000201c00 */
[----:B------:R-:W-:Y:S05]  /*02f0*/  BRA `(.L_x_6559) ;  /* 0x0000000c00347947 */ /* 0x000fea0003800000 */
.L_x_6560:
[----:B------:R-:W2:Y:S02]  /*0300*/  LDG.E.U16 R4, desc[UR36][R4.64] ;  /* 0x0000002404047981 */ /* 0x000ea4000c1e1500 */
[----:B--2---:R3:W4:Y:S01]  /*0310*/  I2F.F64.S16 R32, R4 ;  /* 0x0000000400207312 */ /* 0x0047220000101c00 */
[----:B------:R-:W-:Y:S05]  /*0320*/  BRA `(.L_x_6559) ;  /* 0x0000000c00287947 */ /* 0x000fea0003800000 */
.L_x_6555:
        /* <DEDUP_REMOVED lines=10> */
.L_x_6563:
[----:B------:R-:W2:Y:S02]  /*03d0*/  LDG.E.U16 R0, desc[UR36][R4.64] ;  /* 0x0000002404007981 */ /* 0x000ea4000c1e1500 */
[----:B--2---:R-:W-:-:S05]  /*03e0*/  HADD2.F32 R0, -RZ, R0.H0_H0 ;  /* 0x20000000ff007230 */ /* 0x004fca0000004100 */
[----:B------:R-:W-:-:S04]  /*03f0*/  FMUL.FTZ R0, R0, 1 ;  /* 0x3f80000000007820 */ /* 0x000fc80000410000 */
[----:B------:R0:W1:Y:S01]  /*0400*/  F2F.F64.F32 R32, R0 ;  /* 0x0000000000207310 */ /* 0x0000620000201800 */
[----:B------:R-:W-:Y:S05]  /*0410*/  BRA `(.L_x_6559) ;  /* 0x0000000800ec7947 */ /* 0x000fea0003800000 */
.L_x_6562:
        /* <DEDUP_REMOVED lines=10> */
.L_x_6565:
[----:B------:R-:W2:Y:S02]  /*04c0*/  LDG.E.U16 R4, desc[UR36][R4.64] ;  /* 0x0000002404047981 */ /* 0x000ea4000c1e1500 */
[----:B--2---:R-:W-:-:S05]  /*04d0*/  HADD2.F32 R0, -RZ, R4.H0_H0 ;  /* 0x20000004ff007230 */ /* 0x004fca0000004100 */
[----:B------:R-:W-:-:S04]  /*04e0*/  FMUL.FTZ R0, R0, 1 ;  /* 0x3f80000000007820 */ /* 0x000fc80000410000 */
[----:B------:R0:W1:Y:S01]  /*04f0*/  F2F.F64.F32 R32, R0 ;  /* 0x0000000000207310 */ /* 0x0000620000201800 */
[----:B------:R-:W-:Y:S05]  /*0500*/  BRA `(.L_x_6559) ;  /* 0x0000000800b07947 */ /* 0x000fea0003800000 */
.L_x_6564:
[----:B------:R0:W5:Y:S01]  /*0510*/  LDG.E.64 R32, desc[UR36][R4.64] ;  /* 0x0000002404207981 */ /* 0x000162000c1e1b00 */
[----:B------:R-:W-:Y:S05]  /*0520*/  BRA `(.L_x_6559) ;  /* 0x0000000800a87947 */ /* 0x000fea0003800000 */
.L_x_6554:
        /* <DEDUP_REMOVED lines=13> */
.L_x_6568:
[----:B------:R0:W5:Y:S01]  /*0600*/  LDG.E.64 R32, desc[UR36][R4.64] ;  /* 0x0000002404207981 */ /* 0x000162000c1e1b00 */
[----:B------:R-:W-:Y:S05]  /*0610*/  BRA `(.L_x_6559) ;  /* 0x00000008006c7947 */ /* 0x000fea0003800000 */
.L_x_6567:
        /* <DEDUP_REMOVED lines=27> */
.L_x_6570:
        /* <DEDUP_REMOVED lines=15> */
.L_x_6569:
[----:B------:R-:W2:Y:S02]  /*08c0*/  LDG.E.U16 R0, desc[UR36][R4.64] ;  /* 0x0000002404007981 */ /* 0x000ea4000c1e1500 */
[----:B--2---:R-:W-:-:S04]  /*08d0*/  IMAD.U32 R0, R0, 0x10000, RZ ;  /* 0x0001000000007824 */ /* 0x004fc800078e00ff */
[----:B------:R-:W-:-:S04]  /*08e0*/  FMUL.FTZ R0, R0, 1 ;  /* 0x3f80000000007820 */ /* 0x000fc80000410000 */
[----:B------:R0:W1:Y:S01]  /*08f0*/  F2F.F64.F32 R32, R0 ;  /* 0x0000000000207310 */ /* 0x0000620000201800 */
[----:B------:R-:W-:Y:S05]  /*0900*/  BRA `(.L_x_6559) ;  /* 0x0000000400b07947 */ /* 0x000fea0003800000 */
.L_x_6566:
        /* <DEDUP_REMOVED lines=11> */
.L_x_6573:
        /* <DEDUP_REMOVED lines=21> */
.L_x_6575:
[----:B------:R-:W-:Y:S05]  /*0b10*/  BSYNC.RECONVERGENT B0 ;  /* 0x0000000000007941 */ /* 0x000fea0003800200 */
.L_x_6574:
[----:B------:R-:W-:Y:S01]  /*0b20*/  IMAD.SHL.U32 R0, R0, 0x100000, RZ ;  /* 0x0010000000007824 */ /* 0x000fe200078e00ff */
[----:B------:R-:W-:-:S04]  /*0b30*/  LEA R3, R3, 0x3b800000, 0x17 ;  /* 0x3b80000003037811 */ /* 0x000fc800078eb8ff */
[----:B------:R-:W-:-:S05]  /*0b40*/  LOP3.LUT R0, R3, R0, R7, 0xfe, !PT ;  /* 0x0000000003007212 */ /* 0x000fca00078efe07 */
[----:B------:R-:W-:-:S04]  /*0b50*/  FMUL.FTZ R0, R0, 1 ;  /* 0x3f80000000007820 */ /* 0x000fc80000410000 */
[----:B------:R0:W1:Y:S01]  /*0b60*/  F2F.F64.F32 R32, R0 ;  /* 0x0000000000207310 */ /* 0x0000620000201800 */
[----:B------:R-:W-:Y:S05]  /*0b70*/  BRA `(.L_x_6559) ;  /* 0x0000000400147947 */ /* 0x000fea0003800000 */
.L_x_6572:
        /* <DEDUP_REMOVED lines=21> */
.L_x_6577:
[----:B------:R-:W-:Y:S05]  /*0cd0*/  BSYNC.RECONVERGENT B0 ;  /* 0x0000000000007941 */ /* 0x000fea0003800200 */
.L_x_6576:
[----:B------:R-:W-:Y:S01]  /*0ce0*/  IMAD.SHL.U32 R0, R0, 0x200000, RZ ;  /* 0x0020000000007824 */ /* 0x000fe200078e00ff */
[----:B------:R-:W-:-:S04]  /*0cf0*/  LEA R3, R3, 0x37800000, 0x17 ;  /* 0x3780000003037811 */ /* 0x000fc800078eb8ff */
[----:B------:R-:W-:-:S05]  /*0d00*/  LOP3.LUT R0, R3, R0, R7, 0xfe, !PT ;  /* 0x0000000003007212 */ /* 0x000fca00078efe07 */
[----:B------:R-:W-:-:S04]  /*0d10*/  FMUL.FTZ R0, R0, 1 ;  /* 0x3f80000000007820 */ /* 0x000fc80000410000 */
[----:B------:R0:W1:Y:S01]  /*0d20*/  F2F.F64.F32 R32, R0 ;  /* 0x0000000000207310 */ /* 0x0000620000201800 */
[----:B------:R-:W-:Y:S05]  /*0d30*/  BRA `(.L_x_6559) ;  /* 0x0000000000a47947 */ /* 0x000fea0003800000 */
.L_x_6571:
[----:B------:R-:W-:-:S09]  /*0d40*/  UISETP.NE.AND UP0, UPT, UR4, 0x1c, UPT ;  /* 0x0000001c0400788c */ /* 0x000fd2000bf05270 */
[----:B------:R-:W-:Y:S05]  /*0d50*/  BRA.U !UP0, `(.L_x_6578) ;  /* 0x0000000108947547 */ /* 0x000fea000b800000 */
[----:B------:R-:W-:-:S09]  /*0d60*/  UISETP.NE.AND UP0, UPT, UR4, 0x1d, UPT ;  /* 0x0000001d0400788c */ /* 0x000fd2000bf05270 */
[----:B------:R-:W-:Y:S05]  /*0d70*/  BRA.U !UP0, `(.L_x_6579) ;  /* 0x0000000108807547 */ /* 0x000fea000b800000 */
[----:B------:R-:W-:-:S09]  /*0d80*/  UISETP.NE.AND UP0, UPT, UR4, 0x2c, UPT ;  /* 0x0000002c0400788c */ /* 0x000fd2000bf05270 */
[----:B------:R-:W-:Y:S05]  /*0d90*/  BRA.U !UP0, `(.L_x_6580) ;  /* 0x0000000108487547 */ /* 0x000fea000b800000 */
.L_x_6558:
        /* <DEDUP_REMOVED lines=16> */
.L_x_6581:
[----:B------:R-:W-:Y:S01]  /*0ea0*/  CS2R R32, SRZ ;  /* 0x0000000000207805 */ /* 0x000fe2000001ff00 */
[----:B------:R-:W-:Y:S06]  /*0eb0*/  BRA `(.L_x_6559) ;  /* 0x0000000000447947 */ /* 0x000fec0003800000 */
.L_x_6580:
        /* <DEDUP_REMOVED lines=12> */
.L_x_6579:
[----:B------:R-:W2:Y:S02]  /*0f80*/  LDG.E.64 R32, desc[UR36][R4.64] ;  /* 0x0000002404207981 */ /* 0x000ea4000c1e1b00 */
[----:B--2---:R-:W0:Y:S01]  /*0f90*/  I2F.F64.U64 R32, R32 ;  /* 0x0000002000207312 */ /* 0x004e220000301800 */
[----:B------:R-:W-:Y:S05]  /*0fa0*/  BRA `(.L_x_6559) ;  /* 0x0000000000087947 */ /* 0x000fea0003800000 */
.L_x_6578:
[----:B------:R-:W2:Y:S02]  /*0fb0*/  LDG.E R4, desc[UR36][R4.64] ;  /* 0x0000002404047981 */ /* 0x000ea4000c1e1900 */
[----:B--2---:R0:W1:Y:S02]  /*0fc0*/  I2F.F64.U32 R32, R4 ;  /* 0x0000000400207312 */ /* 0x0040640000201800 */
.L_x_6559:
[----:B------:R-:W-:Y:S05]  /*0fd0*/  BSYNC.RECONVERGENT B7 ;  /* 0x0000000000077941 */ /* 0x000fea0003800200 */
.L_x_6553:
[----:B------:R-:W-:-:S07]  /*0fe0*/  VIADD R23, R19, 0x80 ;  /* 0x0000008013177836 */ /* 0x000fce0000000000 */
.L_x_6552:
[----:B------:R-:W-:Y:S05]  /*0ff0*/  BSYNC.RECONVERGENT B6 ;  /* 0x0000000000067941 */ /* 0x000fea0003800200 */
.L_x_6551:
[----:B------:R-:W-:Y:S01]  /*1000*/  ISETP.GE.AND P0, PT, R23, R2, PT ;  /* 0x000000021700720c */ /* 0x000fe20003f06270 */
[----:B------:R-:W-:Y:S01]  /*1010*/  BSSY.RECONVERGENT B6, `(.L_x_6582) ;  /* 0x00000f6000067945 */ /* 0x000fe20003800200 */
[----:B------:R-:W-:-:S11]  /*1020*/  CS2R R28, SRZ ;  /* 0x00000000001c7805 */ /* 0x000fd6000001ff00 */
[----:B------:R-:W-:Y:S05]  /*1030*/  @P0 BRA `(.L_x_6583) ;  /* 0x0000000c00cc0947 */ /* 0x000fea0003800000 */
[----:B01-3--:R-:W0:Y:S01]  /*1040*/  LDC.64 R4, c[0x0][0x3a8] ;  /* 0x0000ea00ff047b82 */ /* 0x00be220000000a00 */
        /* <DEDUP_REMOVED lines=20> */
.L_x_6588:
[----:B------:R-:W3:Y:S02]  /*1190*/  LDG.E.U8 R4, desc[UR36][R4.64] ;  /* 0x0000002404047981 */ /* 0x000ee4000c1e1100 */
[----:B---3--:R0:W1:Y:S01]  /*11a0*/  I2F.F64.U16 R28, R4 ;  /* 0x00000004001c7312 */ /* 0x0080620000101800 */
[----:B------:R-:W-:Y:S05]  /*11b0*/  BRA `(.L_x_6590) ;  /* 0x0000000c00647947 */ /* 0x000fea0003800000 */
.L_x_6587:
        /* <DEDUP_REMOVED lines=9> */
.L_x_6592:
[----:B------:R-:W3:Y:S02]  /*1250*/  LDG.E R4, desc[UR36][R4.64] ;  /* 0x0000002404047981 */ /* 0x000ee4000c1e1900 */
[----:B---3--:R0:W1:Y:S01]  /*1260*/  I2F.F64 R28, R4 ;  /* 0x00000004001c7312 */ /* 0x0080620000201c00 */
[----:B------:R-:W-:Y:S05]  /*1270*/  BRA `(.L_x_6590) ;  /* 0x0000000c00347947 */ /* 0x000fea0003800000 */
.L_x_6591:
[----:B------:R-:W3:Y:S02]  /*1280*/  LDG.E.U16 R4, desc[UR36][R4.64] ;  /* 0x0000002404047981 */ /* 0x000ee4000c1e1500 */
[----:B---3--:R0:W1:Y:S01]  /*1290*/  I2F.F64.S16 R28, R4 ;  /* 0x00000004001c7312 */ /* 0x0080620000101c00 */
[----:B------:R-:W-:Y:S05]  /*12a0*/  BRA `(.L_x_6590) ;  /* 0x0000000c00287947 */ /* 0x000fea0003800000 */
.L_x_6586:
        /* <DEDUP_REMOVED lines=8> */
[----:B------:R-:W3:Y:S01]  /*1330*/  F2F.F64.F32 R28, R28 ;  /* 0x0000001c001c7310 */ /* 0x000ee20000201800 */
[----:B------:R-:W-:Y:S05]  /*1340*/  BRA `(.L_x_6590) ;  /* 0x0000000c00007947 */ /* 0x000fea0003800000 */
.L_x_6594:
[----:B------:R-:W3:Y:S02]  /*1350*/  LDG.E.U16 R0, desc[UR36][R4.64] ;  /* 0x0000002404007981 */ /* 0x000ee4000c1e1500 */
[----:B---3--:R-:W-:-:S05]  /*1360*/  HADD2.F32 R0, -RZ, R0.H0_H0 ;  /* 0x20000000ff007230 */ /* 0x008fca0000004100 */
[----:B------:R-:W-:-:S04]  /*1370*/  FMUL.FTZ R0, R0, 1 ;  /* 0x3f80000000007820 */ /* 0x000fc80000410000 */
[----:B------:R0:W1:Y:S01]  /*1380*/  F2F.F64.F32 R28, R0 ;  /* 0x00000000001c7310 */ /* 0x0000620000201800 */
[----:B------:R-:W-:Y:S05]  /*1390*/  BRA `(.L_x_6590) ;  /* 0x0000000800ec7947 */ /* 0x000fea0003800000 */
.L_x_6593:
        /* <DEDUP_REMOVED lines=10> */
.L_x_6596:
[----:B------:R-:W3:Y:S02]  /*1440*/  LDG.E.U16 R4, desc[UR36][R4.64] ;  /* 0x0000002404047981 */ /* 0x000ee4000c1e1500 */
[----:B---3--:R-:W-:-:S05]  /*1450*/  HADD2.F32 R0, -RZ, R4.H0_H0 ;  /* 0x20000004ff007230 */ /* 0x008fca0000004100 */
[----:B------:R-:W-:-:S04]  /*1460*/  FMUL.FTZ R0, R0, 1 ;  /* 0x3f80000000007820 */ /* 0x000fc80000410000 */
[----:B------:R0:W1:Y:S01]  /*1470*/  F2F.F64.F32 R28, R0 ;  /* 0x00000000001c7310 */ /* 0x0000620000201800 */
[----:B------:R-:W-:Y:S05]  /*1480*/  BRA `(.L_x_6590) ;  /* 0x0000000800b07947 */ /* 0x000fea0003800000 */
.L_x_6595:
[----:B------:R0:W5:Y:S01]  /*1490*/  LDG.E.64 R28, desc[UR36][R4.64] ;  /* 0x00000024041c7981 */ /* 0x000162000c1e1b00 */
[----:B------:R-:W-:Y:S05]  /*14a0*/  BRA `(.L_x_6590) ;  /* 0x0000000800a87947 */ /* 0x000fea0003800000 */
.L_x_6585:
        /* <DEDUP_REMOVED lines=13> */
.L_x_6599:
[----:B------:R0:W5:Y:S01]  /*1580*/  LDG.E.64 R28, desc[UR36][R4.64] ;  /* 0x00000024041c7981 */ /* 0x000162000c1e1b00 */
[----:B------:R-:W-:Y:S05]  /*1590*/  BRA `(.L_x_6590) ;  /* 0x00000008006c7947 */ /* 0x000fea0003800000 */
.L_x_6598:
        /* <DEDUP_REMOVED lines=27> */
.L_x_6601:
        /* <DEDUP_REMOVED lines=15> */
.L_x_6600:
[----:B------:R-:W3:Y:S02]  /*1840*/  LDG.E.U16 R0, desc[UR36][R4.64] ;  /* 0x0000002404007981 */ /* 0x000ee4000c1e1500 */
[----:B---3--:R-:W-:-:S04]  /*1850*/  IMAD.U32 R0, R0, 0x10000, RZ ;  /* 0x0001000000007824 */ /* 0x008fc800078e00ff */
[----:B------:R-:W-:-:S04]  /*1860*/  FMUL.FTZ R0, R0, 1 ;  /* 0x3f80000000007820 */ /* 0x000fc80000410000 */
[----:B------:R0:W1:Y:S01]  /*1870*/  F2F.F64.F32 R28, R0 ;  /* 0x00000000001c7310 */ /* 0x0000620000201800 */
[----:B------:R-:W-:Y:S05]  /*1880*/  BRA `(.L_x_6590) ;  /* 0x0000000400b07947 */ /* 0x000fea0003800000 */
.L_x_6597:
        /* <DEDUP_REMOVED lines=11> */
.L_x_6604:
        /* <DEDUP_REMOVED lines=21> */
.L_x_6606:
[----:B------:R-:W-:Y:S05]  /*1a90*/  BSYNC.RECONVERGENT B0 ;  /* 0x0000000000007941 */ /* 0x000fea0003800200 */
.L_x_6605:
[----:B------:R-:W-:Y:S01]  /*1aa0*/  IMAD.SHL.U32 R0, R0, 0x100000, RZ ;  /* 0x0010000000007824 */ /* 0x000fe200078e00ff */
[----:B------:R-:W-:-:S04]  /*1ab0*/  LEA R3, R3, 0x3b800000, 0x17 ;  /* 0x3b80000003037811 */ /* 0x000fc800078eb8ff */
[----:B------:R-:W-:-:S05]  /*1ac0*/  LOP3.LUT R0, R3, R0, R7, 0xfe, !PT ;  /* 0x0000000003007212 */ /* 0x000fca00078efe07 */
[----:B------:R-:W-:-:S04]  /*1ad0*/  FMUL.FTZ R0, R0, 1 ;  /* 0x3f80000000007820 */ /* 0x000fc80000410000 */
[----:B------:R0:W1:Y:S01]  /*1ae0*/  F2F.F64.F32 R28, R0 ;  /* 0x00000000001c7310 */ /* 0x0000620000201800 */
[----:B------:R-:W-:Y:S05]  /*1af0*/  BRA `(.L_x_6590) ;  /* 0x0000000400147947 */ /* 0x000fea0003800000 */
.L_x_6603:
        /* <DEDUP_REMOVED lines=21> */
.L_x_6608:
[----:B------:R-:W-:Y:S05]  /*1c50*/  BSYNC.RECONVERGENT B0 ;  /* 0x0000000000007941 */ /* 0x000fea0003800200 */
.L_x_6607:
[----:B------:R-:W-:Y:S01]  /*1c60*/  IMAD.SHL.U32 R0, R0, 0x200000, RZ ;  /* 0x0020000000007824 */ /* 0x000fe200078e00ff */
[----:B------:R-:W-:-:S04]  /*1c70*/  LEA R3, R3, 0x37800000, 0x17 ;  /* 0x3780000003037811 */ /* 0x000fc800078eb8ff */
[----:B------:R-:W-:-:S05]  /*1c80*/  LOP3.LUT R0, R3, R0, R7, 0xfe, !PT ;  /* 0x0000000003007212 */ /* 0x000fca00078efe07 */
[----:B------:R-:W-:-:S04]  /*1c90*/  FMUL.FTZ R0, R0, 1 ;  /* 0x3f80000000007820 */ /* 0x000fc80000410000 */
[----:B------:R0:W1:Y:S01]  /*1ca0*/  F2F.F64.F32 R28, R0 ;  /* 0x00000000001c7310 */ /* 0x0000620000201800 */
[----:B------:R-:W-:Y:S05]  /*1cb0*/  BRA `(.L_x_6590) ;  /* 0x0000000000a47947 */ /* 0x000fea0003800000 */
.L_x_6602:
        /* <DEDUP_REMOVED lines=18> */
.L_x_6589:
        /* <DEDUP_REMOVED lines=16> */
.L_x_6611:
[----:B------:R-:W-:Y:S01]  /*1ee0*/  CS2R R28, SRZ ;  /* 0x00000000001c7805 */ /* 0x000fe2000001ff00 */
[----:B------:R-:W-:Y:S06]  /*1ef0*/  BRA `(.L_x_6590) ;  /* 0x0000000000147947 */ /* 0x000fec0003800000 */
.L_x_6610:
[----:B------:R-:W3:Y:S02]  /*1f00*/  LDG.E.64 R28, desc[UR36][R4.64] ;  /* 0x00000024041c7981 */ /* 0x000ee4000c1e1b00 */
[----:B---3--:R-:W0:Y:S01]  /*1f10*/  I2F.F64.U64 R28, R28 ;  /* 0x0000001c001c7312 */ /* 0x008e220000301800 */
[----:B------:R-:W-:Y:S05]  /*1f20*/  BRA `(.L_x_6590) ;  /* 0x0000000000087947 */ /* 0x000fea0003800000 */
.L_x_6609:
[----:B------:R-:W3:Y:S02]  /*1f30*/  LDG.E R4, desc[UR36][R4.64] ;  /* 0x0000002404047981 */ /* 0x000ee4000c1e1900 */
[----:B---3--:R0:W1:Y:S02]  /*1f40*/  I2F.F64.U32 R28, R4 ;  /* 0x00000004001c7312 */ /* 0x0080640000201800 */
.L_x_6590:
[----:B------:R-:W-:Y:S05]  /*1f50*/  BSYNC.RECONVERGENT B7 ;  /* 0x0000000000077941 */ /* 0x000fea0003800200 */
.L_x_6584:
[----:B------:R-:W-:-:S07]  /*1f60*/  VIADD R23, R23, 0x80 ;  /* 0x0000008017177836 */ /* 0x000fce0000000000 */
.L_x_6583:
[----:B------:R-:W-:Y:S05]  /*1f70*/  BSYNC.RECONVERGENT B6 ;  /* 0x0000000000067941 */ /* 0x000fea0003800200 */
.L_x_6582:
        /* <DEDUP_REMOVED lines=25> */
.L_x_6618:
[----:B------:R-:W3:Y:S02]  /*2110*/  LDG.E.U8 R4, desc[UR36][R4.64] ;  /* 0x0000002404047981 */ /* 0x000ee4000c1e1100 */
[----:B---3--:R0:W1:Y:S01]  /*2120*/  I2F.F64.U16 R24, R4 ;  /* 0x0000000400187312 */ /* 0x0080620000101800 */
[----:B------:R-:W-:Y:S05]  /*2130*/  BRA `(.L_x_6620) ;  /* 0x0000000c00647947 */ /* 0x000fea0003800000 */
.L_x_6617:
        /* <DEDUP_REMOVED lines=9> */
.L_x_6622:
[----:B------:R-:W3:Y:S02]  /*21d0*/  LDG.E R4, desc[UR36][R4.64] ;  /* 0x0000002404047981 */ /* 0x000ee4000c1e1900 */
[----:B---3--:R1:W3:Y:S01]  /*21e0*/  I2F.F64 R24, R4 ;  /* 0x0000000400187312 */ /* 0x0082e20000201c00 */
[----:B------:R-:W-:Y:S05]  /*21f0*/  BRA `(.L_x_6620) ;  /* 0x0000000c00347947 */ /* 0x000fea0003800000 */
.L_x_6621:
[----:B------:R-:W3:Y:S02]  /*2200*/  LDG.E.U16 R4, desc[UR36][R4.64] ;  /* 0x0000002404047981 */ /* 0x000ee4000c1e1500 */
[----:B---3--:R0:W1:Y:S01]  /*2210*/  I2F.F64.S16 R24, R4 ;  /* 0x0000000400187312 */ /* 0x0080620000101c00 */
[----:B------:R-:W-:Y:S05]  /*2220*/  BRA `(.L_x_6620) ;  /* 0x0000000c00287947 */ /* 0x000fea0003800000 */
.L_x_6616:
        /* <DEDUP_REMOVED lines=10> */
.L_x_6624:
[----:B------:R-:W3:Y:S02]  /*22d0*/  LDG.E.U16 R0, desc[UR36][R4.64] ;  /* 0x0000002404007981 */ /* 0x000ee4000c1e1500 */
[----:B---3--:R-:W-:-:S05]  /*22e0*/  HADD2.F32 R0, -RZ, R0.H0_H0 ;  /* 0x20000000ff007230 */ /* 0x008fca0000004100 */
[----:B------:R-:W-:-:S04]  /*22f0*/  FMUL.FTZ R0, R0, 1 ;  /* 0x3f80000000007820 */ /* 0x000fc80000410000 */
[----:B------:R0:W1:Y:S01]  /*2300*/  F2F.F64.F32 R24, R0 ;  /* 0x0000000000187310 */ /* 0x0000620000201800 */
[----:B------:R-:W-:Y:S05]  /*2310*/  BRA `(.L_x_6620) ;  /* 0x0000000800ec7947 */ /* 0x000fea0003800000 */
.L_x_6623:
        /* <DEDUP_REMOVED lines=10> */
.L_x_6626:
[----:B------:R-:W3:Y:S02]  /*23c0*/  LDG.E.U16 R4, desc[UR36][R4.64] ;  /* 0x0000002404047981 */ /* 0x000ee4000c1e1500 */
[----:B---3--:R-:W-:-:S05]  /*23d0*/  HADD2.F32 R0, -RZ, R4.H0_H0 ;  /* 0x20000004ff007230 */ /* 0x008fca0000004100 */
[----:B------:R-:W-:-:S04]  /*23e0*/  FMUL.FTZ R0, R0, 1 ;  /* 0x3f80000000007820 */ /* 0x000fc80000410000 */
[----:B------:R0:W1:Y:S01]  /*23f0*/  F2F.F64.F32 R24, R0 ;  /* 0x0000000000187310 */ /* 0x0000620000201800 */
[----:B------:R-:W-:Y:S05]  /*2400*/  BRA `(.L_x_6620) ;  /* 0x0000000800b07947 */ /* 0x000fea0003800000 */
.L_x_6625:
[----:B------:R0:W5:Y:S01]  /*2410*/  LDG.E.64 R24, desc[UR36][R4.64] ;  /* 0x0000002404187981 */ /* 0x000162000c1e1b00 */
[----:B------:R-:W-:Y:S05]  /*2420*/  BRA `(.L_x_6620) ;  /* 0x0000000800a87947 */ /* 0x000fea0003800000 */
.L_x_6615:
        /* <DEDUP_REMOVED lines=13> */
.L_x_6629:
[----:B------:R0:W5:Y:S01]  /*2500*/  LDG.E.64 R24, desc[UR36][R4.64] ;  /* 0x0000002404187981 */ /* 0x000162000c1e1b00 */
[----:B------:R-:W-:Y:S05]  /*2510*/  BRA `(.L_x_6620) ;  /* 0x00000008006c7947 */ /* 0x000fea0003800000 */
.L_x_6628:
        /* <DEDUP_REMOVED lines=27> */
.L_x_6631:
        /* <DEDUP_REMOVED lines=15> */
.L_x_6630:
[----:B------:R-:W3:Y:S02]  /*27c0*/  LDG.E.U16 R0, desc[UR36][R4.64] ;  /* 0x0000002404007981 */ /* 0x000ee4000c1e1500 */
[----:B---3--:R-:W-:-:S04]  /*27d0*/  IMAD.U32 R0, R0, 0x10000, RZ ;  /* 0x0001000000007824 */ /* 0x008fc800078e00ff */
[----:B------:R-:W-:-:S04]  /*27e0*/  FMUL.FTZ R0, R0, 1 ;  /* 0x3f80000000007820 */ /* 0x000fc80000410000 */
[----:B------:R0:W1:Y:S01]  /*27f0*/  F2F.F64.F32 R24, R0 ;  /* 0x0000000000187310 */ /* 0x0000620000201800 */
[----:B------:R-:W-:Y:S05]  /*2800*/  BRA `(.L_x_6620) ;  /* 0x0000000400b07947 */ /* 0x000fea0003800000 */
.L_x_6627:
        /* <DEDUP_REMOVED lines=11> */
.L_x_6634:
        /* <DEDUP_REMOVED lines=21> */
.L_x_6636:
[----:B------:R-:W-:Y:S05]  /*2a10*/  BSYNC.RECONVERGENT B0 ;  /* 0x0000000000007941 */ /* 0x000fea0003800200 */
.L_x_6635:
[----:B------:R-:W-:Y:S01]  /*2a20*/  IMAD.SHL.U32 R0, R0, 0x100000, RZ ;  /* 0x0010000000007824 */ /* 0x000fe200078e00ff */
[----:B------:R-:W-:-:S04]  /*2a30*/  LEA R3, R3, 0x3b800000, 0x17 ;  /* 0x3b80000003037811 */ /* 0x000fc800078eb8ff */
[----:B------:R-:W-:-:S05]  /*2a40*/  LOP3.LUT R0, R3, R0, R7, 0xfe, !PT ;  /* 0x0000000003007212 */ /* 0x000fca00078efe07 */
[----:B------:R-:W-:-:S04]  /*2a50*/  FMUL.FTZ R0, R0, 1 ;  /* 0x3f80000000007820 */ /* 0x000fc80000410000 */
[----:B------:R0:W1:Y:S01]  /*2a60*/  F2F.F64.F32 R24, R0 ;  /* 0x0000000000187310 */ /* 0x0000620000201800 */
[----:B------:R-:W-:Y:S05]  /*2a70*/  BRA `(.L_x_6620) ;  /* 0x0000000400147947 */ /* 0x000fea0003800000 */
.L_x_6633:
        /* <DEDUP_REMOVED lines=21> */
.L_x_6638:
[----:B------:R-:W-:Y:S05]  /*2bd0*/  BSYNC.RECONVERGENT B0 ;  /* 0x0000000000007941 */ /* 0x000fea0003800200 */
.L_x_6637:
[----:B------:R-:W-:Y:S01]  /*2be0*/  IMAD.SHL.U32 R0, R0, 0x200000, RZ ;  /* 0x0020000000007824 */ /* 0x000fe200078e00ff */
[----:B------:R-:W-:-:S04]  /*2bf0*/  LEA R3, R3, 0x37800000, 0x17 ;  /* 0x3780000003037811 */ /* 0x000fc800078eb8ff */
[----:B------:R-:W-:-:S05]  /*2c00*/  LOP3.LUT R0, R3, R0, R7, 0xfe, !PT ;  /* 0x0000000003007212 */ /* 0x000fca00078efe07 */
[----:B------:R-:W-:-:S04]  /*2c10*/  FMUL.FTZ R0, R0, 1 ;  /* 0x3f80000000007820 */ /* 0x000fc80000410000 */
[----:B------:R0:W1:Y:S01]  /*2c20*/  F2F.F64.F32 R24, R0 ;  /* 0x0000000000187310 */ /* 0x0000620000201800 */
[----:B------:R-:W-:Y:S05]  /*2c30*/  BRA `(.L_x_6620) ;  /* 0x0000000000a47947 */ /* 0x000fea0003800000 */
.L_x_6632:
        /* <DEDUP_REMOVED lines=18> */
.L_x_6619:
[----:B------:R-:W-:Y:S01]  /*2d60*/  MOV R14, 0x0 ;  /* 0x00000000000e7802 */ /* 0x000fe20000000f00 */
[----:B------:R-:W0:Y:S01]  /*2d70*/  LDCU.64 UR4, c[0x4][0x128] ;  /* 0x01002500ff0477ac */ /* 0x000e220008000a00 */
[----:B------:R-:W-:Y:S02]  /*2d80*/  IMAD.MOV.U32 R8, RZ, RZ, 0x4e ;  /* 0x0000004eff087424 */ /* 0x000fe400078e00ff */
[----:B------:R-:W-:Y:S01]  /*2d90*/  IMAD.MOV.U32 R12, RZ, RZ, 0x1 ;  /* 0x00000001ff0c7424 */ /* 0x000fe200078e00ff */
[----:B------:R-:W1:Y:S01]  /*2da0*/  LDCU.64 UR6, c[0x4][0x130] ;  /* 0x01002600ff0677ac */ /* 0x000e620008000a00 */
[----:B------:R-:W3:Y:S01]  /*2db0*/  LDC.64 R14, c[0x4][R14] ;  /* 0x010000000e0e7b82 */ /* 0x000ee20000000a00 */
        /* <DEDUP_REMOVED lines=10> */
.L_x_6641:
[----:B------:R-:W-:Y:S01]  /*2e60*/  CS2R R24, SRZ ;  /* 0x0000000000187805 */ /* 0x000fe2000001ff00 */
[----:B------:R-:W-:Y:S06]  /*2e70*/  BRA `(.L_x_6620) ;  /* 0x0000000000147947 */ /* 0x000fec0003800000 */
.L_x_6640:
[----:B------:R-:W3:Y:S02]  /*2e80*/  LDG.E.64 R24, desc[UR36][R4.64] ;  /* 0x0000002404187981 */ /* 0x000ee4000c1e1b00 */
[----:B---3--:R-:W0:Y:S01]  /*2e90*/  I2F.F64.U64 R24, R24 ;  /* 0x0000001800187312 */ /* 0x008e220000301800 */
[----:B------:R-:W-:Y:S05]  /*2ea0*/  BRA `(.L_x_6620) ;  /* 0x0000000000087947 */ /* 0x000fea0003800000 */
.L_x_6639:
[----:B------:R-:W3:Y:S02]  /*2eb0*/  LDG.E R4, desc[UR36][R4.64] ;  /* 0x0000002404047981 */ /* 0x000ee4000c1e1900 */
[----:B---3--:R0:W1:Y:S02]  /*2ec0*/  I2F.F64.U32 R24, R4 ;  /* 0x0000000400187312 */ /* 0x0080640000201800 */
.L_x_6620:
[----:B------:R-:W-:Y:S05]  /*2ed0*/  BSYNC.RECONVERGENT B7 ;  /* 0x0000000000077941 */ /* 0x000fea0003800200 */
.L_x_6614:
[----:B------:R-:W-:-:S07]  /*2ee0*/  VIADD R23, R23, 0x80 ;  /* 0x0000008017177836 */ /* 0x000fce0000000000 */
.L_x_6613:
[----:B------:R-:W-:Y:S05]  /*2ef0*/  BSYNC.RECONVERGENT B6 ;  /* 0x0000000000067941 */ /* 0x000fea0003800200 */
.L_x_6612:
[----:B------:R-:W-:Y:S01]  /*2f00*/  ISETP.GE.AND P0, PT, R23, R2, PT ;  /* 0x000000021700720c */ /* 0x000fe20003f06270 */
[----:B------:R-:W-:Y:S01]  /*2f10*/  BSSY.RECONVERGENT B6, `(.L_x_6642) ;  /* 0x00000f0000067945 */ /* 0x000fe20003800200 */
[----:B------:R-:W-:-:S11]  /*2f20*/  CS2R R16, SRZ ;  /* 0x0000000000107805 */ /* 0x000fd6000001ff00 */
[----:B------:R-:W-:Y:S05]  /*2f30*/  @P0 BRA `(.L_x_6643) ;  /* 0x0000000c00b40947 */ /* 0x000fea0003800000 */
[----:B01-3--:R-:W0:Y:S01]  /*2f40*/  LDC.64 R4, c[0x0][0x3a8] ;  /* 0x0000ea00ff047b82 */ /* 0x00be220000000a00 */
        /* <DEDUP_REMOVED lines=19> */
.L_x_6647:
[----:B------:R-:W3:Y:S02]  /*3080*/  LDG.E.U8 R4, desc[UR36][R4.64] ;  /* 0x0000002404047981 */ /* 0x000ee4000c1e1100 */
[----:B---3--:R0:W1:Y:S01]  /*3090*/  I2F.F64.U16 R16, R4 ;  /* 0x0000000400107312 */ /* 0x0080620000101800 */
[----:B------:R-:W-:Y:S05]  /*30a0*/  BRA `(.L_x_6643) ;  /* 0x0000000c00587947 */ /* 0x000fea0003800000 */
.L_x_6646:
        /* <DEDUP_REMOVED lines=9> */
.L_x_6650:
[----:B------:R-:W3:Y:S02]  /*3140*/  LDG.E R4, desc[UR36][R4.64] ;  /* 0x0000002404047981 */ /* 0x000ee4000c1e1900 */
[----:B---3--:R0:W1:Y:S01]  /*3150*/  I2F.F64 R16, R4 ;  /* 0x0000000400107312 */ /* 0x0080620000201c00 */
[----:B------:R-:W-:Y:S05]  /*3160*/  BRA `(.L_x_6643) ;  /* 0x0000000c00287947 */ /* 0x000fea0003800000 */
.L_x_6649:
[----:B------:R-:W3:Y:S02]  /*3170*/  LDG.E.U16 R4, desc[UR36][R4.64] ;  /* 0x0000002404047981 */ /* 0x000ee4000c1e1500 */
[----:B---3--:R0:W1:Y:S01]  /*3180*/  I2F.F64.S16 R16, R4 ;  /* 0x0000000400107312 */ /* 0x0080620000101c00 */
[----:B------:R-:W-:Y:S05]  /*3190*/  BRA `(.L_x_6643) ;  /* 0x0000000c001c7947 */ /* 0x000fea0003800000 */
.L_x_6645:
        /* <DEDUP_REMOVED lines=10> */
.L_x_6652:
[----:B------:R-:W3:Y:S02]  /*3240*/  LDG.E.U16 R0, desc[UR36][R4.64] ;  /* 0x0000002404007981 */ /* 0x000ee4000c1e1500 */
[----:B---3--:R-:W-:-:S05]  /*3250*/  HADD2.F32 R0, -RZ, R0.H0_H0 ;  /* 0x20000000ff007230 */ /* 0x008fca0000004100 */
[----:B------:R-:W-:-:S04]  /*3260*/  FMUL.FTZ R0, R0, 1 ;  /* 0x3f80000000007820 */ /* 0x000fc80000410000 */
[----:B------:R0:W1:Y:S01]  /*3270*/  F2F.F64.F32 R16, R0 ;  /* 0x0000000000107310 */ /* 0x0000620000201800 */
[----:B------:R-:W-:Y:S05]  /*3280*/  BRA `(.L_x_6643) ;  /* 0x0000000800e07947 */ /* 0x000fea0003800000 */
.L_x_6651:
        /* <DEDUP_REMOVED lines=10> */
.L_x_6654:
[----:B------:R-:W3:Y:S02]  /*3330*/  LDG.E.U16 R4, desc[UR36][R4.64] ;  /* 0x0000002404047981 */ /* 0x000ee4000c1e1500 */
[----:B---3--:R-:W-:-:S05]  /*3340*/  HADD2.F32 R0, -RZ, R4.H0_H0 ;  /* 0x20000004ff007230 */ /* 0x008fca0000004100 */
[----:B------:R-:W-:-:S04]  /*3350*/  FMUL.FTZ R0, R0, 1 ;  /* 0x3f80000000007820 */ /* 0x000fc80000410000 */
[----:B------:R0:W1:Y:S01]  /*3360*/  F2F.F64.F32 R16, R0 ;  /* 0x0000000000107310 */ /* 0x0000620000201800 */
[----:B------:R-:W-:Y:S05]  /*3370*/  BRA `(.L_x_6643) ;  /* 0x0000000800a47947 */ /* 0x000fea0003800000 */
.L_x_6653:
[----:B------:R0:W5:Y:S01]  /*3380*/  LDG.E.64 R16, desc[UR36][R4.64] ;  /* 0x0000002404107981 */ /* 0x000162000c1e1b00 */
[----:B------:R-:W-:Y:S05]  /*3390*/  BRA `(.L_x_6643) ;  /* 0x00000008009c7947 */ /* 0x000fea0003800000 */
.L_x_6644:
        /* <DEDUP_REMOVED lines=13> */
.L_x_6657:
[----:B------:R0:W5:Y:S01]  /*3470*/  LDG.E.64 R16, desc[UR36][R4.64] ;  /* 0x0000002404107981 */ /* 0x000162000c1e1b00 */
[----:B------:R-:W-:Y:S05]  /*3480*/  BRA `(.L_x_6643) ;  /* 0x0000000800607947 */ /* 0x000fea0003800000 */
.L_x_6656:
        /* <DEDUP_REMOVED lines=27> */
.L_x_6659:
        /* <DEDUP_REMOVED lines=15> */
.L_x_6658:
[----:B------:R-:W3:Y:S02]  /*3730*/  LDG.E.U16 R0, desc[UR36][R4.64] ;  /* 0x0000002404007981 */ /* 0x000ee4000c1e1500 */
[----:B---3--:R-:W-:-:S04]  /*3740*/  IMAD.U32 R0, R0, 0x10000, RZ ;  /* 0x0001000000007824 */ /* 0x008fc800078e00ff */
[----:B------:R-:W-:-:S04]  /*3750*/  FMUL.FTZ R0, R0, 1 ;  /* 0x3f80000000007820 */ /* 0x000fc80000410000 */
[----:B------:R0:W1:Y:S01]  /*3760*/  F2F.F64.F32 R16, R0 ;  /* 0x0000000000107310 */ /* 0x0000620000201800 */
[----:B------:R-:W-:Y:S05]  /*3770*/  BRA `(.L_x_6643) ;  /* 0x0000000400a47947 */ /* 0x000fea0003800000 */
.L_x_6655:
        /* <DEDUP_REMOVED lines=11> */
.L_x_6662:
        /* <DEDUP_REMOVED lines=20> */
.L_x_6664:
[----:B------:R-:W-:Y:S05]  /*3970*/  BSYNC.RECONVERGENT B0 ;  /* 0x0000000000007941 */ /* 0x000fea0003800200 */
.L_x_6663:
[----:B------:R-:W-:Y:S01]  /*3980*/  IMAD.SHL.U32 R0, R0, 0x100000, RZ ;  /* 0x0010000000007824 */ /* 0x000fe200078e00ff */
[----:B------:R-:W-:-:S04]  /*3990*/  LEA R3, R3, 0x3b800000, 0x17 ;  /* 0x3b80000003037811 */ /* 0x000fc800078eb8ff */
[----:B------:R-:W-:-:S05]  /*39a0*/  LOP3.LUT R0, R3, R0, R7, 0xfe, !PT ;  /* 0x0000000003007212 */ /* 0x000fca00078efe07 */
[----:B------:R-:W-:-:S04]  /*39b0*/  FMUL.FTZ R0, R0, 1 ;  /* 0x3f80000000007820 */ /* 0x000fc80000410000 */
[----:B------:R0:W1:Y:S01]  /*39c0*/  F2F.F64.F32 R16, R0 ;  /* 0x0000000000107310 */ /* 0x0000620000201800 */
[----:B------:R-:W-:Y:S05]  /*39d0*/  BRA `(.L_x_6643) ;  /* 0x00000004000c7947 */ /* 0x000fea0003800000 */
.L_x_6661:
        /* <DEDUP_REMOVED lines=20> */
.L_x_6666:
[----:B------:R-:W-:Y:S05]  /*3b20*/  BSYNC.RECONVERGENT B0 ;  /* 0x0000000000007941 */ /* 0x000fea0003800200 */
.L_x_6665:
[----:B------:R-:W-:Y:S01]  /*3b30*/  IMAD.SHL.U32 R0, R0, 0x200000, RZ ;  /* 0x0020000000007824 */ /* 0x000fe200078e00ff */
[----:B------:R-:W-:-:S04]  /*3b40*/  LEA R3, R3, 0x37800000, 0x17 ;  /* 0x3780000003037811 */ /* 0x000fc800078eb8ff */
[----:B------:R-:W-:-:S05]  /*3b50*/  LOP3.LUT R0, R3, R0, R7, 0xfe, !PT ;  /* 0x0000000003007212 */ /* 0x000fca00078efe07 */
[----:B------:R-:W-:-:S04]  /*3b60*/  FMUL.FTZ R0, R0, 1 ;  /* 0x3f80000000007820 */ /* 0x000fc80000410000 */
[----:B------:R0:W1:Y:S01]  /*3b70*/  F2F.F64.F32 R16, R0 ;  /* 0x0000000000107310 */ /* 0x0000620000201800 */
[----:B------:R-:W-:Y:S05]  /*3b80*/  BRA `(.L_x_6643) ;  /* 0x0000000000a07947 */ /* 0x000fea0003800000 */
.L_x_6660:
        /* <DEDUP_REMOVED lines=18> */
.L_x_6648:
        /* <DEDUP_REMOVED lines=16> */
.L_x_6669:
[----:B------:R-:W-:Y:S05]  /*3db0*/  BRA `(.L_x_6643) ;  /* 0x0000000000147947 */ /* 0x000fea0003800000 */
.L_x_6668:
[----:B------:R-:W3:Y:S02]  /*3dc0*/  LDG.E.64 R16, desc[UR36][R4.64] ;  /* 0x0000002404107981 */ /* 0x000ee4000c1e1b00 */
[----:B---3--:R-:W0:Y:S01]  /*3dd0*/  I2F.F64.U64 R16, R16 ;  /* 0x0000001000107312 */ /* 0x008e220000301800 */
[----:B------:R-:W-:Y:S05]  /*3de0*/  BRA `(.L_x_6643) ;  /* 0x0000000000087947 */ /* 0x000fea0003800000 */
.L_x_6667:
[----:B------:R-:W3:Y:S02]  /*3df0*/  LDG.E R4, desc[UR36][R4.64] ;  /* 0x0000002404047981 */ /* 0x000ee4000c1e1900 */
[----:B---3--:R0:W1:Y:S02]  /*3e00*/  I2F.F64.U32 R16, R4 ;  /* 0x0000000400107312 */ /* 0x0080640000201800 */
.L_x_6643:
[----:B------:R-:W-:Y:S05]  /*3e10*/  BSYNC.RECONVERGENT B6 ;  /* 0x0000000000067941 */ /* 0x000fea0003800200 */
.L_x_6642:
[----:B------:R-:W-:Y:S01]  /*3e20*/  ISETP.GE.AND P0, PT, R19, R2, PT ;  /* 0x000000021300720c */ /* 0x000fe20003f06270 */
[----:B------:R-:W-:-:S12]  /*3e30*/  BSSY.RECONVERGENT B1, `(.L_x_6670) ;  /* 0x00000eb000017945 */ /* 0x000fd80003800200 */
[----:B------:R-:W-:Y:S05]  /*3e40*/  @P0 BRA `(.L_x_6671) ;  /* 0x0000000c00a40947 */ /* 0x000fea0003800000 */
[----:B------:R-:W0:Y:S01]  /*3e50*/  LDCU.64 UR4, c[0x0][0x388] ;  /* 0x00007100ff0477ac */ /* 0x000e220008000a00 */
[----:B------:R-:W3:Y:S01]  /*3e60*/  LDCU.64 UR6, c[0x0][0x390] ;  /* 0x00007200ff0677ac */ /* 0x000ee20008000a00 */
[----:B012-45:R-:W-:-:S08]  /*3e70*/  DMUL R6, R32, UR4 ;  /* 0x0000000420067c28 */ /* 0x037fd00008000000 */
[----:B---3--:R-:W-:-:S14]  /*3e80*/  DSETP.GT.AND P0, PT, R6, UR6, PT ;  /* 0x0000000606007e2a */ /* 0x008fdc000bf04000 */
[----:B------:R-:W-:Y:S05]  /*3e90*/  @P0 BRA `(.L_x_6671) ;  /* 0x0000000c00900947 */ /* 0x000fea0003800000 */
[----:B------:R-:W-:Y:S01]  /*3ea0*/  IMAD.MOV.U32 R8, RZ, RZ, 0x652b82fe ;  /* 0x652b82feff087424 */ /* 0x000fe200078e00ff */
[----:B------:R-:W-:Y:S01]  /*3eb0*/  UMOV UR4, 0x3b39803f ;  /* 0x3b39803f00047882 */ /* 0x000fe20000000000 */
[----:B------:R-:W-:Y:S01]  /*3ec0*/  IMAD.MOV.U32 R9, RZ, RZ, 0x3ff71547 ;  /* 0x3ff71547ff097424 */ /* 0x000fe200078e00ff */
[----:B------:R-:W-:Y:S01]  /*3ed0*/  UMOV UR5, 0x3c7abc9e ;  /* 0x3c7abc9e00057882 */ /* 0x000fe20000000000 */
[----:B------:R-:W-:Y:S01]  /*3ee0*/  IMAD.MOV.U32 R4, RZ, RZ, -0x105c611 ;  /* 0xfefa39efff047424 */ /* 0x000fe200078e00ff */
[----:B------:R-:W-:Y:S01]  /*3ef0*/  FSETP.GEU.FTZ.AND P0, PT, |R7|, 4.1917929649353027344, PT ;  /* 0x4086232b0700780b */ /* 0x000fe20003f1e200 */
[----:B------:R-:W-:Y:S01]  /*3f00*/  IMAD.MOV.U32 R5, RZ, RZ, 0x3fe62e42 ;  /* 0x3fe62e42ff057424 */ /* 0x000fe200078e00ff */
[----:B------:R-:W-:Y:S01]  /*3f10*/  BSSY.RECONVERGENT B0, `(.L_x_6672) ;  /* 0x0000034000007945 */ /* 0x000fe20003800200 */
[----:B------:R-:W-:-:S08]  /*3f20*/  DFMA R8, R6, R8, 6.75539944105574400000e+15 ;  /* 0x433800000608742b */ /* 0x000fd00000000008 */
        /* <DEDUP_REMOVED lines=50> */
.L_x_6673:
[----:B------:R-:W-:Y:S05]  /*4250*/  BSYNC.RECONVERGENT B0 ;  /* 0x0000000000007941 */ /* 0x000fea0003800200 */
.L_x_6672:
[C---:B------:R-:W-:Y:S01]  /*4260*/  FSETP.GEU.FTZ.AND P0, PT, R31.reuse, 1.7916666269302368164, PT ;  /* 0x3fe555551f00780b */ /* 0x040fe20003f1e000 */
[----:B------:R-:W-:Y:S01]  /*4270*/  BSSY.RECONVERGENT B2, `(.L_x_6674) ;  /* 0x000008d000027945 */ /* 0x000fe20003800200 */
[----:B------:R-:W-:-:S04]  /*4280*/  FSETP.GT.FTZ.AND P1, PT, R31, -1.6999999284744262695, PT ;  /* 0xbfd999991f00780b */ /* 0x000fc80003f34000 */
[----:B------:R-:W-:-:S13]  /*4290*/  PLOP3.LUT P0, PT, P0, P1, PT, 0xf2, 0x2f ;  /* 0x00000000002f781c */ /* 0x000fda0000703e72 */
[----:B------:R-:W-:Y:S05]  /*42a0*/  @P0 BRA `(.L_x_6675) ;  /* 0x0000000000dc0947 */ /* 0x000fea0003800000 */
        /* <DEDUP_REMOVED lines=21> */
[----:B------:R-:W-:Y:S05]  /*4400*/  CALL.REL.NOINC `($__internal_8_$__cuda_sm20_div_rn_f64_full) ;  /* 0x0000007800f07944 */ /* 0x000fea0003c00000 */
[----:B------:R-:W-:Y:S02]  /*4410*/  IMAD.MOV.U32 R4, RZ, RZ, R3 ;  /* 0x000000ffff047224 */ /* 0x000fe400078e0003 */
[----:B------:R-:W-:-:S07]  /*4420*/  IMAD.MOV.U32 R5, RZ, RZ, R6 ;  /* 0x000000ffff057224 */ /* 0x000fce00078e0006 */
.L_x_6677:
[----:B------:R-:W-:Y:S05]  /*4430*/  BSYNC.RECONVERGENT B3 ;  /* 0x0000000000037941 */ /* 0x000fea0003800200 */
.L_x_6676:
[----:B------:R-:W-:Y:S01]  /*4440*/  DMUL R6, R4, -R30 ;  /* 0x8000001e04067228 */ /* 0x000fe20000000000 */
[----:B------:R-:W-:Y:S01]  /*4450*/  IMAD.MOV.U32 R10, RZ, RZ, -0x314d23bc ;  /* 0xceb2dc44ff0a7424 */ /* 0x000fe200078e00ff */
[----:B------:R-:W-:Y:S01]  /*4460*/  UMOV UR4, 0x2fbe14b5 ;  /* 0x2fbe14b500047882 */ /* 0x000fe20000000000 */
[----:B------:R-:W-:Y:S01]  /*4470*/  IMAD.MOV.U32 R11, RZ, RZ, 0x3ed087ff ;  /* 0x3ed087ffff0b7424 */ /* 0x000fe200078e00ff */
        /* <DEDUP_REMOVED lines=26> */
.L_x_6675:
[----:B------:R-:W-:-:S10]  /*4620*/  DADD R30, R30, 1 ;  /* 0x3ff000001e1e7429 */ /* 0x000fd40000000000 */
[----:B------:R-:W-:Y:S01]  /*4630*/  ISETP.GT.AND P0, PT, R31, 0xfffff, PT ;  /* 0x000fffff1f00780c */ /* 0x000fe20003f04270 */
[----:B------:R-:W-:Y:S02]  /*4640*/  IMAD.MOV.U32 R6, RZ, RZ, R30 ;  /* 0x000000ffff067224 */ /* 0x000fe400078e001e */
[--C-:B------:R-:W-:Y:S02]  /*4650*/  IMAD.MOV.U32 R7, RZ, RZ, R31.reuse ;  /* 0x000000ffff077224 */ /* 0x100fe400078e001f */
[----:B------:R-:W-:-:S08]  /*4660*/  IMAD.MOV.U32 R3, RZ, RZ, R31 ;  /* 0x000000ffff037224 */ /* 0x000fd000078e001f */
[----:B------:R-:W-:-:S10]  /*4670*/  @!P0 DMUL R6, R6, 1.80143985094819840000e+16 ;  /* 0x4350000006068828 */ /* 0x000fd40000000000 */
[----:B------:R-:W-:Y:S02]  /*4680*/  @!P0 IMAD.MOV.U32 R3, RZ, RZ, R7 ;  /* 0x000000ffff038224 */ /* 0x000fe400078e0007 */
[----:B------:R-:W-:Y:S02]  /*4690*/  @!P0 IMAD.MOV.U32 R30, RZ, RZ, R6 ;  /* 0x000000ffff1e8224 */ /* 0x000fe400078e0006 */
[----:B------:R-:W-:-:S05]  /*46a0*/  VIADD R0, R3, 0xffffffff ;  /* 0xffffffff03007836 */ /* 0x000fca0000000000 */
[----:B------:R-:W-:Y:S01]  /*46b0*/  ISETP.GT.U32.AND P1, PT, R0, 0x7feffffe, PT ;  /* 0x7feffffe0000780c */ /* 0x000fe20003f24070 */
[----:B------:R-:W-:Y:S02]  /*46c0*/  IMAD.MOV.U32 R0, RZ, RZ, -0x3ff ;  /* 0xfffffc01ff007424 */ /* 0x000fe400078e00ff */
[----:B------:R-:W-:-:S10]  /*46d0*/  @!P0 IMAD.MOV.U32 R0, RZ, RZ, -0x435 ;  /* 0xfffffbcbff008424 */ /* 0x000fd400078e00ff */
[----:B------:R-:W-:Y:S05]  /*46e0*/  @P1 BRA `(.L_x_6679) ;  /* 0x0000000000fc1947 */ /* 0x000fea0003800000 */
[----:B------:R-:W-:Y:S01]  /*46f0*/  LOP3.LUT R6, R3, 0xfffff, RZ, 0xc0, !PT ;  /* 0x000fffff03067812 */ /* 0x000fe200078ec0ff */
[----:B------:R-:W-:Y:S01]  /*4700*/  IMAD.MOV.U32 R8, RZ, RZ, RZ ;  /* 0x000000ffff087224 */ /* 0x000fe200078e00ff */
[----:B------:R-:W-:Y:S01]  /*4710*/  UMOV UR4, 0x3ae80f1e ;  /* 0x3ae80f1e00047882 */ /* 0x000fe20000000000 */
[----:B------:R-:W-:Y:S01]  /*4720*/  IMAD.MOV.U32 R20, RZ, RZ, -0x748574fc ;  /* 0x8b7a8b04ff147424 */ /* 0x000fe200078e00ff */
[----:B------:R-:W-:Y:S01]  /*4730*/  LOP3.LUT R7, R6, 0x3ff00000, RZ, 0xfc, !PT ;  /* 0x3ff0000006077812 */ /* 0x000fe200078efcff */
[----:B------:R-:W-:Y:S01]  /*4740*/  IMAD.MOV.U32 R6, RZ, RZ, R30 ;  /* 0x000000ffff067224 */ /* 0x000fe200078e001e */
[----:B------:R-:W-:Y:S01]  /*4750*/  UMOV UR5, 0x3eb1380b ;  /* 0x3eb1380b00057882 */ /* 0x000fe20000000000 */
[----:B------:R-:W-:Y:S01]  /*4760*/  IMAD.MOV.U32 R21, RZ, RZ, 0x3ed0ee25 ;  /* 0x3ed0ee25ff157424 */ /* 0x000fe200078e00ff */
[----:B------:R-:W-:Y:S01]  /*4770*/  ISETP.GE.U32.AND P0, PT, R7, 0x3ff6a09f, PT ;  /* 0x3ff6a09f0700780c */ /* 0x000fe20003f06070 */
[----:B------:R-:W-:Y:S01]  /*4780*/  UMOV UR6, 0x80000000 ;  /* 0x8000000000067882 */ /* 0x000fe20000000000 */
[----:B------:R-:W-:Y:S01]  /*4790*/  LEA.HI R0, R3, R0, RZ, 0xc ;  /* 0x0000000003007211 */ /* 0x000fe200078f60ff */
[----:B------:R-:W-:-:S10]  /*47a0*/  UMOV UR7, 0x43300000 ;  /* 0x4330000000077882 */ /* 0x000fd40000000000 */
[----:B------:R-:W-:Y:S02]  /*47b0*/  @P0 VIADD R9, R7, 0xfff00000 ;  /* 0xfff0000007090836 */ /* 0x000fe40000000000 */
[----:B------:R-:W-:Y:S02]  /*47c0*/  @P0 VIADD R0, R0, 0x1 ;  /* 0x0000000100000836 */ /* 0x000fe40000000000 */
[----:B------:R-:W-:-:S06]  /*47d0*/  @P0 IMAD.MOV.U32 R7, RZ, RZ, R9 ;  /* 0x000000ffff070224 */ /* 0x000fcc00078e0009 */
        /* <DEDUP_REMOVED lines=27> */
[----:B------:R-:W-:Y:S01]  /*4990*/  LOP3.LUT R14, R0, 0x80000000, RZ, 0x3c, !PT ;  /* 0x80000000000e7812 */ /* 0x000fe200078e3cff */
[----:B------:R-:W-:Y:S01]  /*49a0*/  IMAD.MOV.U32 R15, RZ, RZ, 0x43300000 ;  /* 0x43300000ff0f7424 */ /* 0x000fe200078e00ff */
[----:B------:R-:W-:-:S04]  /*49b0*/  UMOV UR5, 0x3f899999 ;  /* 0x3f89999900057882 */ /* 0x000fc80000000000 */
[----:B------:R-:W-:Y:S01]  /*49c0*/  DFMA R20, R12, R20, UR4 ;  /* 0x000000040c147e2b */ /* 0x000fe20008000014 */
[----:B------:R-:W-:Y:S01]  /*49d0*/  UMOV UR4, 0x55555554 ;  /* 0x5555555400047882 */ /* 0x000fe20000000000 */
[----:B------:R-:W-:Y:S01]  /*49e0*/  DADD R14, R14, -UR6 ;  /* 0x800000060e0e7e29 */ /* 0x000fe20008000000 */
[----:B------:R-:W-:Y:S01]  /*49f0*/  UMOV UR6, 0xfefa39ef ;  /* 0xfefa39ef00067882 */ /* 0x000fe20000000000 */
[----:B------:R-:W-:Y:S01]  /*4a00*/  UMOV UR7, 0x3fe62e42 ;  /* 0x3fe62e4200077882 */ /* 0x000fe20000000000 */
[----:B------:R-:W-:-:S03]  /*4a10*/  UMOV UR5, 0x3fb55555 ;  /* 0x3fb5555500057882 */ /* 0x000fc60000000000 */
[----:B------:R-:W-:Y:S01]  /*4a20*/  DFMA R20, R12, R20, UR4 ;  /* 0x000000040c147e2b */ /* 0x000fe20008000014 */
[----:B------:R-:W-:Y:S01]  /*4a30*/  UMOV UR4, 0x3b39803f ;  /* 0x3b39803f00047882 */ /* 0x000fe20000000000 */
[----:B------:R-:W-:Y:S01]  /*4a40*/  DFMA R6, R14, UR6, R10 ;  /* 0x000000060e067c2b */ /* 0x000fe2000800000a */
[----:B------:R-:W-:-:S05]  /*4a50*/  UMOV UR5, 0x3c7abc9e ;  /* 0x3c7abc9e00057882 */ /* 0x000fca0000000000 */
[----:B------:R-:W-:Y:S02]  /*4a60*/  DMUL R20, R12, R20 ;  /* 0x000000140c147228 */ /* 0x000fe40000000000 */
[----:B------:R-:W-:-:S06]  /*4a70*/  DFMA R4, R14, -R4, R6 ;  /* 0x800000040e04722b */ /* 0x000fcc0000000006 */
[C---:B------:R-:W-:Y:S02]  /*4a80*/  DFMA R20, R10.reuse, R20, R22 ;  /* 0x000000140a14722b */ /* 0x040fe40000000016 */
[----:B------:R-:W-:-:S08]  /*4a90*/  DADD R4, -R10, R4 ;  /* 0x000000000a047229 */ /* 0x000fd00000000104 */
[----:B------:R-:W-:-:S08]  /*4aa0*/  DADD R4, R20, -R4 ;  /* 0x0000000014047229 */ /* 0x000fd00000000804 */
[----:B------:R-:W-:-:S08]  /*4ab0*/  DFMA R4, R14, UR4, R4 ;  /* 0x000000040e047c2b */ /* 0x000fd00008000004 */
[----:B------:R-:W-:Y:S01]  /*4ac0*/  DADD R6, R6, R4 ;  /* 0x0000000006067229 */ /* 0x000fe20000000004 */
[----:B------:R-:W-:Y:S10]  /*4ad0*/  BRA `(.L_x_6678) ;  /* 0x0000000000187947 */ /* 0x000ff40003800000 */
.L_x_6679:
[----:B------:R-:W-:Y:S01]  /*4ae0*/  IMAD.MOV.U32 R4, RZ, RZ, 0x0 ;  /* 0x00000000ff047424 */ /* 0x000fe200078e00ff */
[----:B------:R-:W-:Y:S01]  /*4af0*/  LOP3.LUT P0, RZ, R7, 0x7fffffff, RZ, 0xc0, !PT ;  /* 0x7fffffff07ff7812 */ /* 0x000fe2000780c0ff */
[----:B------:R-:W-:-:S06]  /*4b00*/  IMAD.MOV.U32 R5, RZ, RZ, 0x7ff00000 ;  /* 0x7ff00000ff057424 */ /* 0x000fcc00078e00ff */
[----:B------:R-:W-:-:S10]  /*4b10*/  DFMA R4, R6, R4, +INF ;  /* 0x7ff000000604742b */ /* 0x000fd40000000004 */
[----:B------:R-:W-:Y:S02]  /*4b20*/  FSEL R6, R4, RZ, P0 ;  /* 0x000000ff04067208 */ /* 0x000fe40000000000 */
[----:B------:R-:W-:-:S07]  /*4b30*/  FSEL R7, R5, -QNAN , P0 ;  /* 0xfff0000005077808 */ /* 0x000fce0000000000 */
.L_x_6678:
[----:B------:R-:W-:Y:S05]  /*4b40*/  BSYNC.RECONVERGENT B2 ;  /* 0x0000000000027941 */ /* 0x000fea0003800200 */
.L_x_6674:
        /* <DEDUP_REMOVED lines=18> */
[----:B------:R-:W-:Y:S01]  /*4c70*/  MOV R0, 0x4cb0 ;  /* 0x00004cb000007802 */ /* 0x000fe20000000f00 */
[----:B0-----:R-:W-:Y:S02]  /*4c80*/  IMAD.U32 R8, RZ, RZ, UR4 ;  /* 0x00000004ff087e24 */ /* 0x001fe4000f8e00ff */
[----:B------:R-:W-:-:S07]  /*4c90*/  IMAD.U32 R11, RZ, RZ, UR5 ;  /* 0x00000005ff0b7e24 */ /* 0x000fce000f8e00ff */
[----:B------:R-:W-:Y:S05]  /*4ca0*/  CALL.REL.NOINC `($__internal_8_$__cuda_sm20_div_rn_f64_full) ;  /* 0x0000007000c87944 */ /* 0x000fea0003c00000 */
[----:B------:R-:W-:Y:S02]  /*4cb0*/  IMAD.MOV.U32 R32, RZ, RZ, R3 ;  /* 0x000000ffff207224 */ /* 0x000fe400078e0003 */
[----:B------:R-:W-:-:S07]  /*4cc0*/  IMAD.MOV.U32 R33, RZ, RZ, R6 ;  /* 0x000000ffff217224 */ /* 0x000fce00078e0006 */
.L_x_6680:
[----:B------:R-:W-:Y:S05]  /*4cd0*/  BSYNC.RECONVERGENT B2 ;  /* 0x0000000000027941 */ /* 0x000fea0003800200 */
.L_x_6671:
[----:B------:R-:W-:Y:S05]  /*4ce0*/  BSYNC.RECONVERGENT B1 ;  /* 0x0000000000017941 */ /* 0x000fea0003800200 */
.L_x_6670:
[----:B------:R-:W-:Y:S01]  /*4cf0*/  VIADD R23, R19, 0x80 ;  /* 0x0000008013177836 */ /* 0x000fe20000000000 */
[----:B------:R-:W-:Y:S04]  /*4d00*/  BSSY.RECONVERGENT B1, `(.L_x_6681) ;  /* 0x00000ea000017945 */ /* 0x000fe80003800200 */
[----:B------:R-:W-:-:S13]  /*4d10*/  ISETP.GE.AND P0, PT, R23, R2, PT ;  /* 0x000000021700720c */ /* 0x000fda0003f06270 */
[----:B------:R-:W-:Y:S05]  /*4d20*/  @P0 BRA `(.L_x_6682) ;  /* 0x0000000c009c0947 */ /* 0x000fea0003800000 */
[----:B------:R-:W0:Y:S01]  /*4d30*/  LDCU.64 UR4, c[0x0][0x388] ;  /* 0x00007100ff0477ac */ /* 0x000e220008000a00 */
[----:B------:R-:W2:Y:S01]  /*4d40*/  LDCU.64 UR6, c[0x0][0x390] ;  /* 0x00007200ff0677ac */ /* 0x000ea20008000a00 */
[----:B01-3-5:R-:W-:-:S08]  /*4d50*/  DMUL R6, R28, UR4 ;  /* 0x000000041c067c28 */ /* 0x02bfd00008000000 */
[----:B--2---:R-:W-:-:S14]  /*4d60*/  DSETP.GT.AND P0, PT, R6, UR6, PT ;  /* 0x0000000606007e2a */ /* 0x004fdc000bf04000 */
        /* <DEDUP_REMOVED lines=60> */
.L_x_6684:
[----:B------:R-:W-:Y:S05]  /*5130*/  BSYNC.RECONVERGENT B0 ;  /* 0x0000000000007941 */ /* 0x000fea0003800200 */
.L_x_6683:
[C---:B------:R-:W-:Y:S01]  /*5140*/  FSETP.GEU.FTZ.AND P1, PT, R29.reuse, 1.7916666269302368164, PT ;  /* 0x3fe555551d00780b */ /* 0x040fe20003f3e000 */
[----:B------:R-:W-:Y:S01]  /*5150*/  BSSY.RECONVERGENT B2, `(.L_x_6685) ;  /* 0x000008b000027945 */ /* 0x000fe20003800200 */
[----:B------:R-:W-:-:S13]  /*5160*/  FSETP.GT.FTZ.AND P0, PT, R29, -1.6999999284744262695, PT ;  /* 0xbfd999991d00780b */ /* 0x000fda0003f14000 */
[----:B------:R-:W-:Y:S05]  /*5170*/  @P0 BRA !P1, `(.L_x_6686) ;  /* 0x0000000400480947 */ /* 0x000fea0004800000 */
        /* <DEDUP_REMOVED lines=9> */
[----:B------:R-:W-:Y:S01]  /*5210*/  ISETP.GE.U32.AND P1, PT, R0, 0x7fefffff, PT ;  /* 0x7fefffff0000780c */ /* 0x000fe20003f26070 */
[----:B------:R-:W-:Y:S02]  /*5220*/  IMAD.MOV.U32 R0, RZ, RZ, -0x3ff ;  /* 0xfffffc01ff007424 */ /* 0x000fe400078e00ff */
[----:B------:R-:W-:-:S10]  /*5230*/  @!P0 IMAD.MOV.U32 R0, RZ, RZ, -0x435 ;  /* 0xfffffbcbff008424 */ /* 0x000fd400078e00ff */
[----:B------:R-:W-:Y:S01]  /*5240*/  @P1 IMAD.MOV.U32 R6, RZ, RZ, 0x0 ;  /* 0x00000000ff061424 */ /* 0x000fe200078e00ff */
[----:B------:R-:W-:Y:S01]  /*5250*/  @P1 LOP3.LUT P2, RZ, R9, 0x7fffffff, RZ, 0xc0, !PT ;  /* 0x7fffffff09ff1812 */ /* 0x000fe2000784c0ff */
[----:B------:R-:W-:-:S06]  /*5260*/  @P1 IMAD.MOV.U32 R7, RZ, RZ, 0x7ff00000 ;  /* 0x7ff00000ff071424 */ /* 0x000fcc00078e00ff */
[----:B------:R-:W-:-:S10]  /*5270*/  @P1 DFMA R6, R8, R6, +INF ;  /* 0x7ff000000806142b */ /* 0x000fd40000000006 */
[----:B------:R-:W-:Y:S02]  /*5280*/  @P1 FSEL R6, R6, RZ, P2 ;  /* 0x000000ff06061208 */ /* 0x000fe40001000000 */
[----:B------:R-:W-:Y:S01]  /*5290*/  @P1 FSEL R7, R7, -QNAN , P2 ;  /* 0xfff0000007071808 */ /* 0x000fe20001000000 */
[----:B------:R-:W-:Y:S06]  /*52a0*/  @P1 BRA `(.L_x_6687) ;  /* 0x0000000400d41947 */ /* 0x000fec0003800000 */
        /* <DEDUP_REMOVED lines=9> */
[----:B------:R-:W-:Y:S01]  /*5340*/  IMAD.MOV.U32 R29, RZ, RZ, 0x43300000 ;  /* 0x43300000ff1d7424 */ /* 0x000fe200078e00ff */
[----:B------:R-:W-:Y:S01]  /*5350*/  LEA.HI R0, R3, R0, RZ, 0xc ;  /* 0x0000000003007211 */ /* 0x000fe200078f60ff */
[----:B------:R-:W-:Y:S01]  /*5360*/  UMOV UR6, 0x80000000 ;  /* 0x8000000000067882 */ /* 0x000fe20000000000 */
[----:B------:R-:W-:-:S09]  /*5370*/  UMOV UR7, 0x43300000 ;  /* 0x4330000000077882 */ /* 0x000fd20000000000 */
[----:B------:R-:W-:Y:S02]  /*5380*/  @P0 VIADD R9, R7, 0xfff00000 ;  /* 0xfff0000007090836 */ /* 0x000fe40000000000 */
[----:B------:R-:W-:Y:S02]  /*5390*/  @P0 VIADD R0, R0, 0x1 ;  /* 0x0000000100000836 */ /* 0x000fe40000000000 */
[----:B------:R-:W-:-:S03]  /*53a0*/  @P0 IMAD.MOV.U32 R7, RZ, RZ, R9 ;  /* 0x000000ffff070224 */ /* 0x000fc600078e0009 */
[----:B------:R-:W-:-:S03]  /*53b0*/  LOP3.LUT R28, R0, 0x80000000, RZ, 0x3c, !PT ;  /* 0x80000000001c7812 */ /* 0x000fc600078e3cff */
        /* <DEDUP_REMOVED lines=8> */
[----:B------:R-:W-:-:S08]  /*5440*/  DMUL R12, R10, R10 ;  /* 0x0000000a0a0c7228 */ /* 0x000fd00000000000 */
[----:B------:R-:W-:Y:S01]  /*5450*/  DFMA R14, R12, UR4, R20 ;  /* 0x000000040c0e7c2b */ /* 0x000fe20008000014 */
[----:B------:R-:W-:Y:S01]  /*5460*/  UMOV UR4, 0x9f02676f ;  /* 0x9f02676f00047882 */ /* 0x000fe20000000000 */
[----:B------:R-:W-:Y:S01]  /*5470*/  UMOV UR5, 0x3ef3b266 ;  /* 0x3ef3b26600057882 */ /* 0x000fe20000000000 */
[----:B------:R-:W-:-:S05]  /*5480*/  DADD R20, R6, -R10 ;  /* 0x0000000006147229 */ /* 0x000fca000000080a */
[----:B------:R-:W-:Y:S01]  /*5490*/  DFMA R14, R12, R14, UR4 ;  /* 0x000000040c0e7e2b */ /* 0x000fe2000800000e */
        /* <DEDUP_REMOVED lines=32> */
.L_x_6686:
        /* <DEDUP_REMOVED lines=21> */
[----:B----4-:R-:W-:Y:S05]  /*57f0*/  CALL.REL.NOINC `($__internal_8_$__cuda_sm20_div_rn_f64_full) ;  /* 0x0000006400f47944 */ /* 0x010fea0003c00000 */
[----:B------:R-:W-:Y:S02]  /*5800*/  IMAD.MOV.U32 R4, RZ, RZ, R3 ;  /* 0x000000ffff047224 */ /* 0x000fe400078e0003 */
[----:B------:R-:W-:-:S07]  /*5810*/  IMAD.MOV.U32 R5, RZ, RZ, R6 ;  /* 0x000000ffff057224 */ /* 0x000fce00078e0006 */
.L_x_6689:
[----:B------:R-:W-:Y:S05]  /*5820*/  BSYNC.RECONVERGENT B3 ;  /* 0x0000000000037941 */ /* 0x000fea0003800200 */
.L_x_6688:
        /* <DEDUP_REMOVED lines=29> */
.L_x_6687:
[----:B------:R-:W-:Y:S05]  /*5a00*/  BSYNC.RECONVERGENT B2 ;  /* 0x0000000000027941 */ /* 0x000fea0003800200 */
.L_x_6685:
        /* <DEDUP_REMOVED lines=21> */
[----:B----4-:R-:W-:Y:S05]  /*5b60*/  CALL.REL.NOINC `($__internal_8_$__cuda_sm20_div_rn_f64_full) ;  /* 0x0000006400187944 */ /* 0x010fea0003c00000 */
[----:B------:R-:W-:Y:S02]  /*5b70*/  IMAD.MOV.U32 R28, RZ, RZ, R3 ;  /* 0x000000ffff1c7224 */ /* 0x000fe400078e0003 */
[----:B------:R-:W-:-:S07]  /*5b80*/  IMAD.MOV.U32 R29, RZ, RZ, R6 ;  /* 0x000000ffff1d7224 */ /* 0x000fce00078e0006 */
.L_x_6690:
[----:B------:R-:W-:Y:S05]  /*5b90*/  BSYNC.RECONVERGENT B2 ;  /* 0x0000000000027941 */ /* 0x000fea0003800200 */
.L_x_6682:
[----:B------:R-:W-:Y:S05]  /*5ba0*/  BSYNC.RECONVERGENT B1 ;  /* 0x0000000000017941 */ /* 0x000fea0003800200 */
.L_x_6681:
[----:B0-----:R-:W-:Y:S01]  /*5bb0*/  VIADD R3, R19, 0x100 ;  /* 0x0000010013037836 */ /* 0x001fe20000000000 */
[----:B------:R-:W-:Y:S04]  /*5bc0*/  BSSY.RECONVERGENT B1, `(.L_x_6691) ;  /* 0x00000ea000017945 */ /* 0x000fe80003800200 */
[----:B------:R-:W-:-:S13]  /*5bd0*/  ISETP.GE.AND P0, PT, R3, R2, PT ;  /* 0x000000020300720c */ /* 0x000fda0003f06270 */
[----:B------:R-:W-:Y:S05]  /*5be0*/  @P0 BRA `(.L_x_6692) ;  /* 0x0000000c009c0947 */ /* 0x000fea0003800000 */
[----:B------:R-:W1:Y:S01]  /*5bf0*/  LDCU.64 UR4, c[0x0][0x388] ;  /* 0x00007100ff0477ac */ /* 0x000e620008000a00 */
[----:B------:R-:W0:Y:S01]  /*5c00*/  LDCU.64 UR6, c[0x0][0x390] ;  /* 0x00007200ff0677ac */ /* 0x000e220008000a00 */
[----:B-1-3-5:R-:W-:-:S08]  /*5c10*/  DMUL R6, R24, UR4 ;  /* 0x0000000418067c28 */ /* 0x02afd00008000000 */
[----:B0-----:R-:W-:-:S14]  /*5c20*/  DSETP.GT.AND P0, PT, R6, UR6, PT ;  /* 0x0000000606007e2a */ /* 0x001fdc000bf04000 */
        /* <DEDUP_REMOVED lines=60> */
.L_x_6694:
[----:B------:R-:W-:Y:S05]  /*5ff0*/  BSYNC.RECONVERGENT B0 ;  /* 0x0000000000007941 */ /* 0x000fea0003800200 */
.L_x_6693:
        /* <DEDUP_REMOVED lines=86> */
.L_x_6696:
        /* <DEDUP_REMOVED lines=21> */
[----:B--2-4-:R-:W-:Y:S05]  /*66b0*/  CALL.REL.NOINC `($__internal_8_$__cuda_sm20_div_rn_f64_full) ;  /* 0x0000005800447944 */ /* 0x014fea0003c00000 */
[----:B------:R-:W-:Y:S02]  /*66c0*/  IMAD.MOV.U32 R4, RZ, RZ, R3 ;  /* 0x000000ffff047224 */ /* 0x000fe400078e0003 */
[----:B------:R-:W-:-:S07]  /*66d0*/  IMAD.MOV.U32 R5, RZ, RZ, R6 ;  /* 0x000000ffff057224 */ /* 0x000fce00078e0006 */
.L_x_6699:
[----:B------:R-:W-:Y:S05]  /*66e0*/  BSYNC.RECONVERGENT B3 ;  /* 0x0000000000037941 */ /* 0x000fea0003800200 */
.L_x_6698:
        /* <DEDUP_REMOVED lines=29> */
.L_x_6697:
[----:B------:R-:W-:Y:S05]  /*68c0*/  BSYNC.RECONVERGENT B2 ;  /* 0x0000000000027941 */ /* 0x000fea0003800200 */
.L_x_6695:
        /* <DEDUP_REMOVED lines=21> */
[----:B--2-4-:R-:W-:Y:S05]  /*6a20*/  CALL.REL.NOINC `($__internal_8_$__cuda_sm20_div_rn_f64_full) ;  /* 0x0000005400687944 */ /* 0x014fea0003c00000 */
[----:B------:R-:W-:Y:S02]  /*6a30*/  IMAD.MOV.U32 R24, RZ, RZ, R3 ;  /* 0x000000ffff187224 */ /* 0x000fe400078e0003 */
[----:B------:R-:W-:-:S07]  /*6a40*/  IMAD.MOV.U32 R25, RZ, RZ, R6 ;  /* 0x000000ffff197224 */ /* 0x000fce00078e0006 */
.L_x_6700:
[----:B------:R-:W-:Y:S05]  /*6a50*/  BSYNC.RECONVERGENT B2 ;  /* 0x0000000000027941 */ /* 0x000fea0003800200 */
.L_x_6692:
[----:B------:R-:W-:Y:S05]  /*6a60*/  BSYNC.RECONVERGENT B1 ;  /* 0x0000000000017941 */ /* 0x000fea0003800200 */
.L_x_6691:
[----:B------:R-:W-:Y:S01]  /*6a70*/  VIADD R3, R19, 0x180 ;  /* 0x0000018013037836 */ /* 0x000fe20000000000 */
[----:B------:R-:W-:Y:S04]  /*6a80*/  BSSY.RECONVERGENT B1, `(.L_x_6701) ;  /* 0x00000ea000017945 */ /* 0x000fe80003800200 */
[----:B------:R-:W-:-:S13]  /*6a90*/  ISETP.GE.AND P0, PT, R3, R2, PT ;  /* 0x000000020300720c */ /* 0x000fda0003f06270 */
[----:B------:R-:W-:Y:S05]  /*6aa0*/  @P0 BRA `(.L_x_6702) ;  /* 0x0000000c009c0947 */ /* 0x000fea0003800000 */
[----:B------:R-:W1:Y:S01]  /*6ab0*/  LDCU.64 UR4, c[0x0][0x388] ;  /* 0x00007100ff0477ac */ /* 0x000e620008000a00 */
[----:B------:R-:W0:Y:S01]  /*6ac0*/  LDCU.64 UR6, c[0x0][0x390] ;  /* 0x00007200ff0677ac */ /* 0x000e220008000a00 */
[----:B-1---5:R-:W-:-:S08]  /*6ad0*/  DMUL R6, R16, UR4 ;  /* 0x0000000410067c28 */ /* 0x022fd00008000000 */
[----:B0-----:R-:W-:-:S14]  /*6ae0*/  DSETP.GT.AND P0, PT, R6, UR6, PT ;  /* 0x0000000606007e2a */ /* 0x001fdc000bf04000 */
[----:B------:R-:W-:Y:S05]  /*6af0*/  @P0 BRA `(.L_x_6702) ;  /* 0x0000000c00880947 */ /* 0x000fea0003800000 */
[----:B------:R-:W-:Y:S01]  /*6b00*/  IMAD.MOV.U32 R8, RZ, RZ, 0x652b82fe ;  /* 0x652b82feff087424 */ /* 0x000fe200078e00ff */
[----:B------:R-:W-:Y:S01]  /*6b10*/  UMOV UR4, 0x3b39803f ;  /* 0x3b39803f00047882 */ /* 0x000fe20000000000 */
[----:B------:R-:W-:Y:S01]  /*6b20*/  IMAD.MOV.U32 R9, RZ, RZ, 0x3ff71547 ;  /* 0x3ff71547ff097424 */ /* 0x000fe200078e00ff */
[----:B------:R-:W-:Y:S01]  /*6b30*/  UMOV UR5, 0x3c7abc9e ;  /* 0x3c7abc9e00057882 */ /* 0x000fe20000000000 */
[----:B---3--:R-:W-:Y:S01]  /*6b40*/  IMAD.MOV.U32 R4, RZ, RZ, -0x105c611 ;  /* 0xfefa39efff047424 */ /* 0x008fe200078e00ff */
        /* <DEDUP_REMOVED lines=54> */
.L_x_6704:
[----:B------:R-:W-:Y:S05]  /*6eb0*/  BSYNC.RECONVERGENT B0 ;  /* 0x0000000000007941 */ /* 0x000fea0003800200 */
.L_x_6703:
        /* <DEDUP_REMOVED lines=26> */
[----:B------:R-:W-:Y:S01]  /*7060*/  IMAD.MOV.U32 R17, RZ, RZ, 0x3ed0ee25 ;  /* 0x3ed0ee25ff117424 */ /* 0x000fe200078e00ff */
[----:B------:R-:W-:Y:S01]  /*7070*/  LOP3.LUT R7, R6, 0x3ff00000, RZ, 0xfc, !PT ;  /* 0x3ff0000006077812 */ /* 0x000fe200078efcff */
[----:B------:R-:W-:Y:S01]  /*7080*/  IMAD.MOV.U32 R6, RZ, RZ, R16 ;  /* 0x000000ffff067224 */ /* 0x000fe200078e0010 */
[----:B------:R-:W-:Y:S01]  /*7090*/  UMOV UR5, 0x3eb1380b ;  /* 0x3eb1380b00057882 */ /* 0x000fe20000000000 */
[----:B------:R-:W-:Y:S01]  /*70a0*/  IMAD.MOV.U32 R16, RZ, RZ, -0x748574fc ;  /* 0x8b7a8b04ff107424 */ /* 0x000fe200078e00ff */
        /* <DEDUP_REMOVED lines=55> */
.L_x_6706:
        /* <DEDUP_REMOVED lines=24> */
.L_x_6709:
[----:B------:R-:W-:Y:S05]  /*75a0*/  BSYNC.RECONVERGENT B3 ;  /* 0x0000000000037941 */ /* 0x000fea0003800200 */
.L_x_6708:
        /* <DEDUP_REMOVED lines=29> */
.L_x_6707:
[----:B------:R-:W-:Y:S05]  /*7780*/  BSYNC.RECONVERGENT B2 ;  /* 0x0000000000027941 */ /* 0x000fea0003800200 */
.L_x_6705:
        /* <DEDUP_REMOVED lines=24> */
.L_x_6710:
[----:B------:R-:W-:Y:S05]  /*7910*/  BSYNC.RECONVERGENT B2 ;  /* 0x0000000000027941 */ /* 0x000fea0003800200 */
.L_x_6702:
[----:B------:R-:W-:Y:S05]  /*7920*/  BSYNC.RECONVERGENT B1 ;  /* 0x0000000000017941 */ /* 0x000fea0003800200 */
.L_x_6701:
[----:B------:R-:W0:Y:S01]  /*7930*/  LDC.U8 R22, c[0x0][0x3bc] ;  /* 0x0000ef00ff167b82 */ /* 0x000e220000000000 */
[----:B------:R-:W-:Y:S01]  /*7940*/  ISETP.GE.AND P0, PT, R19, R2, PT ;  /* 0x000000021300720c */ /* 0x000fe20003f06270 */
[----:B------:R-:W-:Y:S04]  /*7950*/  BSSY.RECONVERGENT B7, `(.L_x_6711) ;  /* 0x0000354000077945 */ /* 0x000fe80003800200 */
[----:B------:R-:W-:Y:S08]  /*7960*/  BSSY.RELIABLE B6, `(.L_x_6712) ;  /* 0x0000240000067945 */ /* 0x000ff00003800100 */
[----:B------:R-:W-:Y:S05]  /*7970*/  @P0 BRA `(.L_x_6713) ;  /* 0x0000002000ec0947 */ /* 0x000fea0003800000 */
[----:B------:R-:W2:Y:S01]  /*7980*/  LDCU UR4, c[0x0][0x3c0] ;  /* 0x00007800ff0477ac */ /* 0x000ea20008000800 */
[----:B-1-3--:R-:W1:Y:S01]  /*7990*/  LDC.64 R4, c[0x0][0x3a0] ;  /* 0x0000e800ff047b82 */ /* 0x00ae620000000a00 */
[----:B------:R-:W-:Y:S01]  /*79a0*/  IMAD R0, R18, 0x200, R19 ;  /* 0x0000020012007824 */ /* 0x000fe200078e0213 */
[----:B0-----:R-:W-:-:S03]  /*79b0*/  PRMT R6, R22, 0x9910, RZ ;  /* 0x0000991016067816 */ /* 0x001fc600000000ff */
        /* <DEDUP_REMOVED lines=14> */
[----:B----45:R-:W0:Y:S01]  /*7aa0*/  F2I.F64.TRUNC R33, R32 ;  /* 0x0000002000217311 */ /* 0x030e22000030d100 */
[----:B------:R-:W-:Y:S01]  /*7ab0*/  IMAD.MOV.U32 R19, RZ, RZ, R23 ;  /* 0x000000ffff137224 */ /* 0x000fe200078e0017 */
[----:B0-----:R0:W-:Y:S01]  /*7ac0*/  STG.E.U8 desc[UR36][R4.64], R33 ;  /* 0x0000002104007986 */ /* 0x0011e2000c101124 */
[----:B------:R-:W-:Y:S05]  /*7ad0*/  BRA `(.L_x_6719) ;  /* 0x0000001000407947 */ /* 0x000fea0003800000 */
.L_x_6717:
[----:B----45:R-:W0:Y:S01]  /*7ae0*/  F2I.S64.F64.TRUNC R32, R32 ;  /* 0x0000002000207311 */ /* 0x030e22000030d900 */
[----:B------:R-:W-:Y:S02]  /*7af0*/  IMAD.MOV.U32 R19, RZ, RZ, R23 ;  /* 0x000000ffff137224 */ /* 0x000fe400078e0017 */
[----:B0-----:R-:W-:-:S05]  /*7b00*/  IMAD.MOV.U32 R3, RZ, RZ, R32 ;  /* 0x000000ffff037224 */ /* 0x001fca00078e0020 */
[----:B------:R0:W-:Y:S01]  /*7b10*/  STG.E.U8 desc[UR36][R4.64], R3 ;  /* 0x0000000304007986 */ /* 0x0001e2000c101124 */
[----:B------:R-:W-:Y:S05]  /*7b20*/  BRA `(.L_x_6719) ;  /* 0x00000010002c7947 */ /* 0x000fea0003800000 */
.L_x_6716:
[----:B------:R-:W-:-:S13]  /*7b30*/  ISETP.NE.AND P0, PT, R0, 0x2, PT ;  /* 0x000000020000780c */ /* 0x000fda0003f05270 */
[----:B------:R-:W-:Y:S05]  /*7b40*/  @!P0 BRA `(.L_x_6720) ;  /* 0x0000000000308947 */ /* 0x000fea0003800000 */
[----:B------:R-:W-:-:S13]  /*7b50*/  ISETP.NE.AND P0, PT, R0, 0x3, PT ;  /* 0x000000030000780c */ /* 0x000fda0003f05270 */
[----:B------:R-:W-:Y:S05]  /*7b60*/  @!P0 BRA `(.L_x_6721) ;  /* 0x0000000000188947 */ /* 0x000fea0003800000 */
[----:B------:R-:W-:-:S13]  /*7b70*/  ISETP.NE.AND P0, PT, R0, 0x4, PT ;  /* 0x000000040000780c */ /* 0x000fda0003f05270 */
[----:B------:R-:W-:Y:S05]  /*7b80*/  @P0 BRA `(.L_x_6718) ;  /* 0x0000000c005c0947 */ /* 0x000fea0003800000 */
[----:B----45:R-:W0:Y:S01]  /*7b90*/  F2I.S64.F64.TRUNC R32, R32 ;  /* 0x0000002000207311 */ /* 0x030e22000030d900 */
[----:B------:R-:W-:Y:S01]  /*7ba0*/  IMAD.MOV.U32 R19, RZ, RZ, R23 ;  /* 0x000000ffff137224 */ /* 0x000fe200078e0017 */
[----:B0-----:R0:W-:Y:S01]  /*7bb0*/  STG.E.64 desc[UR36][R4.64], R32 ;  /* 0x0000002004007986 */ /* 0x0011e2000c101b24 */
[----:B------:R-:W-:Y:S05]  /*7bc0*/  BRA `(.L_x_6719) ;  /* 0x0000001000047947 */ /* 0x000fea0003800000 */
.L_x_6721:
[----:B----45:R-:W0:Y:S01]  /*7bd0*/  F2I.F64.TRUNC R33, R32 ;  /* 0x0000002000217311 */ /* 0x030e22000030d100 */
[----:B------:R-:W-:Y:S01]  /*7be0*/  IMAD.MOV.U32 R19, RZ, RZ, R23 ;  /* 0x000000ffff137224 */ /* 0x000fe200078e0017 */
[----:B0-----:R0:W-:Y:S01]  /*7bf0*/  STG.E desc[UR36][R4.64], R33 ;  /* 0x0000002104007986 */ /* 0x0011e2000c101924 */
[----:B------:R-:W-:Y:S05]  /*7c00*/  BRA `(.L_x_6719) ;  /* 0x0000000c00f47947 */ /* 0x000fea0003800000 */
.L_x_6720:
[----:B----45:R-:W0:Y:S01]  /*7c10*/  F2I.F64.TRUNC R33, R32 ;  /* 0x0000002000217311 */ /* 0x030e22000030d100 */
[----:B------:R-:W-:Y:S01]  /*7c20*/  IMAD.MOV.U32 R19, RZ, RZ, R23 ;  /* 0x000000ffff137224 */ /* 0x000fe200078e0017 */
[----:B0-----:R0:W-:Y:S01]  /*7c30*/  STG.E.U16 desc[UR36][R4.64], R33 ;  /* 0x0000002104007986 */ /* 0x0011e2000c101524 */
[----:B------:R-:W-:Y:S05]  /*7c40*/  BRA `(.L_x_6719) ;  /* 0x0000000c00e47947 */ /* 0x000fea0003800000 */
.L_x_6715:
        /* <DEDUP_REMOVED lines=8> */
[----:B----45:R-:W0:Y:S01]  /*7cd0*/  F2F.F32.F64 R3, R32 ;  /* 0x0000002000037310 */ /* 0x030e220000301000 */
[----:B------:R-:W-:Y:S01]  /*7ce0*/  DSETP.GEU.AND P0, PT, |R32|, UR4, PT ;  /* 0x0000000420007e2a */ /* 0x000fe2000bf0e200 */
[----:B------:R-:W-:-:S13]  /*7cf0*/  IMAD.MOV.U32 R19, RZ, RZ, R23 ;  /* 0x000000ffff137224 */ /* 0x000fda00078e0017 */
[----:B0-----:R-:W-:-:S05]  /*7d00*/  @!P0 FMUL R3, R3, 1.175494350822287508e-38 ;  /* 0x0080000003038820 */ /* 0x001fca0000400000 */
[----:B------:R0:W-:Y:S01]  /*7d10*/  STG.E desc[UR36][R4.64], R3 ;  /* 0x0000000304007986 */ /* 0x0001e2000c101924 */
[----:B------:R-:W-:Y:S05]  /*7d20*/  BRA `(.L_x_6719) ;  /* 0x0000000c00ac7947 */ /* 0x000fea0003800000 */
.L_x_6723:
[----:B------:R-:W-:Y:S01]  /*7d30*/  UMOV UR4, 0xf0000000 ;  /* 0xf000000000047882 */ /* 0x000fe20000000000 */
[----:B------:R-:W-:Y:S01]  /*7d40*/  UMOV UR5, 0x380fffff ;  /* 0x380fffff00057882 */ /* 0x000fe20000000000 */
[----:B----45:R-:W0:Y:S01]  /*7d50*/  F2F.F32.F64 R0, R32 ;  /* 0x0000002000007310 */ /* 0x030e220000301000 */
[----:B------:R-:W-:Y:S01]  /*7d60*/  DSETP.GEU.AND P0, PT, |R32|, UR4, PT ;  /* 0x0000000420007e2a */ /* 0x000fe2000bf0e200 */
[----:B------:R-:W-:-:S13]  /*7d70*/  IMAD.MOV.U32 R19, RZ, RZ, R23 ;  /* 0x000000ffff137224 */ /* 0x000fda00078e0017 */
[----:B0-----:R-:W-:-:S05]  /*7d80*/  @!P0 FMUL R0, R0, 1.175494350822287508e-38 ;  /* 0x0080000000008820 */ /* 0x001fca0000400000 */
[----:B------:R-:W-:-:S05]  /*7d90*/  F2FP.F16.F32.PACK_AB R0, RZ, R0 ;  /* 0x00000000ff00723e */ /* 0x000fca00000000ff */
[----:B------:R0:W-:Y:S01]  /*7da0*/  STG.E.U16 desc[UR36][R4.64], R0 ;  /* 0x0000000004007986 */ /* 0x0001e2000c101524 */
[----:B------:R-:W-:Y:S05]  /*7db0*/  BRA `(.L_x_6719) ;  /* 0x0000000c00887947 */ /* 0x000fea0003800000 */
.L_x_6722:
        /* <DEDUP_REMOVED lines=10> */
[----:B------:R-:W-:Y:S02]  /*7e60*/  IMAD.MOV.U32 R7, RZ, RZ, RZ ;  /* 0x000000ffff077224 */ /* 0x000fe400078e00ff */
[----:B------:R-:W-:-:S11]  /*7e70*/  IMAD.MOV.U32 R19, RZ, RZ, R23 ;  /* 0x000000ffff137224 */ /* 0x000fd600078e0017 */
[----:B0-----:R-:W-:-:S05]  /*7e80*/  @!P0 FMUL R6, R6, 1.175494350822287508e-38 ;  /* 0x0080000006068820 */ /* 0x001fca0000400000 */
[----:B------:R0:W-:Y:S01]  /*7e90*/  STG.E.64 desc[UR36][R4.64], R6 ;  /* 0x0000000604007986 */ /* 0x0001e2000c101b24 */
[----:B------:R-:W-:Y:S05]  /*7ea0*/  BRA `(.L_x_6719) ;  /* 0x0000000c004c7947 */ /* 0x000fea0003800000 */
.L_x_6725:
[----:B------:R-:W-:Y:S01]  /*7eb0*/  UMOV UR4, 0xf0000000 ;  /* 0xf000000000047882 */ /* 0x000fe20000000000 */
[----:B------:R-:W-:Y:S01]  /*7ec0*/  UMOV UR5, 0x380fffff ;  /* 0x380fffff00057882 */ /* 0x000fe20000000000 */
[----:B----45:R-:W0:Y:S01]  /*7ed0*/  F2F.F32.F64 R0, R32 ;  /* 0x0000002000007310 */ /* 0x030e220000301000 */
[----:B------:R-:W-:Y:S01]  /*7ee0*/  DSETP.GEU.AND P0, PT, |R32|, UR4, PT ;  /* 0x0000000420007e2a */ /* 0x000fe2000bf0e200 */
[----:B------:R-:W-:-:S13]  /*7ef0*/  IMAD.MOV.U32 R19, RZ, RZ, R23 ;  /* 0x000000ffff137224 */ /* 0x000fda00078e0017 */
[----:B0-----:R-:W-:-:S05]  /*7f00*/  @!P0 FMUL R0, R0, 1.175494350822287508e-38 ;  /* 0x0080000000008820 */ /* 0x001fca0000400000 */
[----:B------:R-:W-:-:S04]  /*7f10*/  F2FP.F16.F32.PACK_AB R3, RZ, R0 ;  /* 0x00000000ff03723e */ /* 0x000fc800000000ff */
[----:B------:R-:W-:-:S05]  /*7f20*/  PRMT R3, R3, 0x5410, RZ ;  /* 0x0000541003037816 */ /* 0x000fca00000000ff */
[----:B------:R0:W-:Y:S01]  /*7f30*/  STG.E desc[UR36][R4.64], R3 ;  /* 0x0000000304007986 */ /* 0x0001e2000c101924 */
[----:B------:R-:W-:Y:S05]  /*7f40*/  BRA `(.L_x_6719) ;  /* 0x0000000c00247947 */ /* 0x000fea0003800000 */
.L_x_6724:
[----:B----45:R0:W-:Y:S01]  /*7f50*/  STG.E.64 desc[UR36][R4.64], R32 ;  /* 0x0000002004007986 */ /* 0x0301e2000c101b24 */
[----:B------:R-:W-:Y:S01]  /*7f60*/  IMAD.MOV.U32 R19, RZ, RZ, R23 ;  /* 0x000000ffff137224 */ /* 0x000fe200078e0017 */
[----:B------:R-:W-:Y:S06]  /*7f70*/  BRA `(.L_x_6719) ;  /* 0x0000000c00187947 */ /* 0x000fec0003800000 */
.L_x_6714:
        /* <DEDUP_REMOVED lines=8> */
[----:B----45:R-:W-:Y:S01]  /*8000*/  DSETP.NEU.AND P0, PT, R32, RZ, PT ;  /* 0x000000ff2000722a */ /* 0x030fe20003f0d000 */
[----:B------:R-:W-:-:S05]  /*8010*/  IMAD.MOV.U32 R19, RZ, RZ, R23 ;  /* 0x000000ffff137224 */ /* 0x000fca00078e0017 */
[----:B------:R-:W-:-:S05]  /*8020*/  SEL R3, RZ, 0x1, !P0 ;  /* 0x00000001ff037807 */ /* 0x000fca0004000000 */
[----:B------:R4:W-:Y:S01]  /*8030*/  STG.E.U8 desc[UR36][R4.64], R3 ;  /* 0x0000000304007986 */ /* 0x0009e2000c101124 */
[----:B------:R-:W-:Y:S05]  /*8040*/  BRA `(.L_x_6719) ;  /* 0x0000000800e47947 */ /* 0x000fea0003800000 */
.L_x_6728:
[----:B------:R-:W-:Y:S01]  /*8050*/  CS2R R34, SRZ ;  /* 0x0000000000227805 */ /* 0x000fe2000001ff00 */
[----:B------:R-:W-:-:S04]  /*8060*/  IMAD.MOV.U32 R19, RZ, RZ, R23 ;  /* 0x000000ffff137224 */ /* 0x000fc800078e0017 */
[----:B----45:R3:W-:Y:S01]  /*8070*/  STG.E.128 desc[UR36][R4.64], R32 ;  /* 0x0000002004007986 */ /* 0x0307e2000c101d24 */
[----:B------:R-:W-:Y:S05]  /*8080*/  BRA `(.L_x_6719) ;  /* 0x0000000800d47947 */ /* 0x000fea0003800000 */
.L_x_6727:
        /* <DEDUP_REMOVED lines=23> */
.L_x_6732:
[----:B------:R-:W-:Y:S05]  /*8200*/  BSYNC.RECONVERGENT B0 ;  /* 0x0000000000007941 */ /* 0x000fea0003800200 */
.L_x_6731:
[----:B------:R-:W-:Y:S01]  /*8210*/  LOP3.LUT R7, R0, 0x80, R7, 0xf8, !PT ;  /* 0x0000008000077812 */ /* 0x000fe200078ef807 */
[----:B------:R-:W-:-:S04]  /*8220*/  IMAD.MOV.U32 R19, RZ, RZ, R23 ;  /* 0x000000ffff137224 */ /* 0x000fc800078e0017 */
[----:B------:R2:W-:Y:S01]  /*8230*/  STG.E.U8 desc[UR36][R4.64], R7 ;  /* 0x0000000704007986 */ /* 0x0005e2000c101124 */
[----:B------:R-:W-:Y:S05]  /*8240*/  BRA `(.L_x_6719) ;  /* 0x0000000800647947 */ /* 0x000fea0003800000 */
.L_x_6730:
[----:B------:R-:W-:Y:S01]  /*8250*/  UMOV UR4, 0xf0000000 ;  /* 0xf000000000047882 */ /* 0x000fe20000000000 */
[----:B------:R-:W-:Y:S01]  /*8260*/  UMOV UR5, 0x380fffff ;  /* 0x380fffff00057882 */ /* 0x000fe20000000000 */
[----:B----45:R-:W0:Y:S01]  /*8270*/  F2F.F32.F64 R8, R32 ;  /* 0x0000002000087310 */ /* 0x030e220000301000 */
        /* <DEDUP_REMOVED lines=16> */
.L_x_6734:
[----:B------:R-:W-:Y:S05]  /*8380*/  BSYNC.RECONVERGENT B0 ;  /* 0x0000000000007941 */ /* 0x000fea0003800200 */
.L_x_6733:
[----:B------:R-:W-:Y:S01]  /*8390*/  LOP3.LUT R7, R0, 0x80, R7, 0xf8, !PT ;  /* 0x0000008000077812 */ /* 0x000fe200078ef807 */
[----:B------:R-:W-:-:S04]  /*83a0*/  IMAD.MOV.U32 R19, RZ, RZ, R23 ;  /* 0x000000ffff137224 */ /* 0x000fc800078e0017 */
[----:B------:R1:W-:Y:S01]  /*83b0*/  STG.E.U8 desc[UR36][R4.64], R7 ;  /* 0x0000000704007986 */ /* 0x0003e2000c101124 */
[----:B------:R-:W-:Y:S05]  /*83c0*/  BRA `(.L_x_6719) ;  /* 0x0000000800047947 */ /* 0x000fea0003800000 */
.L_x_6729:
[----:B------:R-:W-:Y:S01]  /*83d0*/  UMOV UR4, 0xf0000000 ;  /* 0xf000000000047882 */ /* 0x000fe20000000000 */
[----:B------:R-:W-:Y:S01]  /*83e0*/  UMOV UR5, 0x380fffff ;  /* 0x380fffff00057882 */ /* 0x000fe20000000000 */
[----:B----45:R-:W0:Y:S01]  /*83f0*/  F2F.F32.F64 R0, R32 ;  /* 0x0000002000007310 */ /* 0x030e220000301000 */
[----:B------:R-:W-:Y:S01]  /*8400*/  DSETP.GEU.AND P0, PT, |R32|, UR4, PT ;  /* 0x0000000420007e2a */ /* 0x000fe2000bf0e200 */
[----:B------:R-:W-:-:S13]  /*8410*/  IMAD.MOV.U32 R19, RZ, RZ, R23 ;  /* 0x000000ffff137224 */ /* 0x000fda00078e0017 */
[----:B0-----:R-:W-:-:S05]  /*8420*/  @!P0 FMUL R0, R0, 1.175494350822287508e-38 ;  /* 0x0080000000008820 */ /* 0x001fca0000400000 */
[----:B------:R-:W-:-:S05]  /*8430*/  F2FP.BF16.F32.PACK_AB R0, RZ, R0 ;  /* 0x00000000ff00723e */ /* 0x000fca00000010ff */
[----:B------:R0:W-:Y:S01]  /*8440*/  STG.E.U16 desc[UR36][R4.64], R0 ;  /* 0x0000000004007986 */ /* 0x0001e2000c101524 */
[----:B------:R-:W-:Y:S05]  /*8450*/  BRA `(.L_x_6719) ;  /* 0x0000000400e07947 */ /* 0x000fea0003800000 */
.L_x_6726:
        /* <DEDUP_REMOVED lines=8> */
[----:B----45:R-:W0:Y:S01]  /*84e0*/  F2I.U32.F64.TRUNC R33, R32 ;  /* 0x0000002000217311 */ /* 0x030e22000030d000 */
[----:B------:R-:W-:Y:S01]  /*84f0*/  IMAD.MOV.U32 R19, RZ, RZ, R23 ;  /* 0x000000ffff137224 */ /* 0x000fe200078e0017 */
[----:B0-----:R0:W-:Y:S01]  /*8500*/  STG.E.U16 desc[UR36][R4.64], R33 ;  /* 0x0000002104007986 */ /* 0x0011e2000c101524 */
[----:B------:R-:W-:Y:S05]  /*8510*/  BRA `(.L_x_6719) ;  /* 0x0000000400b07947 */ /* 0x000fea0003800000 */
.L_x_6737:
[----:B------:R-:W-:Y:S01]  /*8520*/  UMOV UR4, 0xf0000000 ;  /* 0xf000000000047882 */ /* 0x000fe20000000000 */
[----:B------:R-:W-:Y:S01]  /*8530*/  UMOV UR5, 0x380fffff ;  /* 0x380fffff00057882 */ /* 0x000fe20000000000 */
[----:B----45:R-:W0:Y:S01]  /*8540*/  F2F.F32.F64 R7, R32 ;  /* 0x0000002000077310 */ /* 0x030e220000301000 */
        /* <DEDUP_REMOVED lines=14> */
.L_x_6740:
[----:B------:R-:W-:-:S04]  /*8630*/  SHF.R.U32.HI R0, RZ, 0x14, R7 ;  /* 0x00000014ff007819 */ /* 0x000fc80000011607 */
[----:B------:R-:W-:-:S04]  /*8640*/  LOP3.LUT R0, R0, 0x1, RZ, 0xc0, !PT ;  /* 0x0000000100007812 */ /* 0x000fc800078ec0ff */
[----:B------:R-:W-:-:S04]  /*8650*/  IADD3 R0, PT, PT, R7, 0x487ffff, R0 ;  /* 0x0487ffff07007810 */ /* 0x000fc80007ffe000 */
[----:B------:R-:W-:-:S04]  /*8660*/  SHF.R.U32.HI R0, RZ, 0x14, R0 ;  /* 0x00000014ff007819 */ /* 0x000fc80000011600 */
[----:B------:R-:W-:-:S07]  /*8670*/  LOP3.LUT R3, R0, 0xff, RZ, 0xc0, !PT ;  /* 0x000000ff00037812 */ /* 0x000fce00078ec0ff */
.L_x_6741:
[----:B------:R-:W-:-:S04]  /*8680*/  SHF.R.U32.HI R0, RZ, 0x18, R7 ;  /* 0x00000018ff007819 */ /* 0x000fc80000011607 */
[----:B------:R-:W-:-:S07]  /*8690*/  LOP3.LUT R0, R3, 0x80, R0, 0xf8, !PT ;  /* 0x0000008003007812 */ /* 0x000fce00078ef800 */
.L_x_6739:
[----:B------:R-:W-:Y:S05]  /*86a0*/  BSYNC.RECONVERGENT B0 ;  /* 0x0000000000007941 */ /* 0x000fea0003800200 */
.L_x_6738:
[----:B------:R0:W-:Y:S01]  /*86b0*/  STG.E.U8 desc[UR36][R4.64], R0 ;  /* 0x0000000004007986 */ /* 0x0001e2000c101124 */
[----:B------:R-:W-:Y:S01]  /*86c0*/  IMAD.MOV.U32 R19, RZ, RZ, R23 ;  /* 0x000000ffff137224 */ /* 0x000fe200078e0017 */
[----:B------:R-:W-:Y:S06]  /*86d0*/  BRA `(.L_x_6719) ;  /* 0x0000000400407947 */ /* 0x000fec0003800000 */
.L_x_6736:
        /* <DEDUP_REMOVED lines=17> */
.L_x_6744:
[----:B------:R-:W-:-:S04]  /*87f0*/  SHF.R.U32.HI R0, RZ, 0x15, R7 ;  /* 0x00000015ff007819 */ /* 0x000fc80000011607 */
[----:B------:R-:W-:-:S04]  /*8800*/  LOP3.LUT R0, R0, 0x1, RZ, 0xc0, !PT ;  /* 0x0000000100007812 */ /* 0x000fc800078ec0ff */
[----:B------:R-:W-:-:S04]  /*8810*/  IADD3 R0, PT, PT, R7, 0x88fffff, R0 ;  /* 0x088fffff07007810 */ /* 0x000fc80007ffe000 */
[----:B------:R-:W-:-:S04]  /*8820*/  SHF.R.U32.HI R0, RZ, 0x15, R0 ;  /* 0x00000015ff007819 */ /* 0x000fc80000011600 */
[----:B------:R-:W-:-:S07]  /*8830*/  LOP3.LUT R3, R0, 0xff, RZ, 0xc0, !PT ;  /* 0x000000ff00037812 */ /* 0x000fce00078ec0ff */
.L_x_6745:
[----:B------:R-:W-:-:S04]  /*8840*/  SHF.R.U32.HI R0, RZ, 0x18, R7 ;  /* 0x00000018ff007819 */ /* 0x000fc80000011607 */
[----:B------:R-:W-:-:S07]  /*8850*/  LOP3.LUT R0, R3, 0x80, R0, 0xf8, !PT ;  /* 0x0000008003007812 */ /* 0x000fce00078ef800 */
.L_x_6743:
[----:B------:R-:W-:Y:S05]  /*8860*/  BSYNC.RECONVERGENT B0 ;  /* 0x0000000000007941 */ /* 0x000fea0003800200 */
.L_x_6742:
[----:B------:R0:W-:Y:S01]  /*8870*/  STG.E.U8 desc[UR36][R4.64], R0 ;  /* 0x0000000004007986 */ /* 0x0001e2000c101124 */
[----:B------:R-:W-:Y:S01]  /*8880*/  IMAD.MOV.U32 R19, RZ, RZ, R23 ;  /* 0x000000ffff137224 */ /* 0x000fe200078e0017 */
[----:B------:R-:W-:Y:S06]  /*8890*/  BRA `(.L_x_6719) ;  /* 0x0000000000d07947 */ /* 0x000fec0003800000 */
.L_x_6735:
[----:B------:R-:W-:-:S13]  /*88a0*/  ISETP.NE.AND P0, PT, R0, 0x1c, PT ;  /* 0x0000001c0000780c */ /* 0x000fda0003f05270 */
[----:B------:R-:W-:Y:S05]  /*88b0*/  @!P0 BRA `(.L_x_6746) ;  /* 0x0000000000bc8947 */ /* 0x000fea0003800000 */
[----:B------:R-:W-:-:S13]  /*88c0*/  ISETP.NE.AND P0, PT, R0, 0x1d, PT ;  /* 0x0000001d0000780c */ /* 0x000fda0003f05270 */
[----:B------:R-:W-:Y:S05]  /*88d0*/  @!P0 BRA `(.L_x_6747) ;  /* 0x0000000000a48947 */ /* 0x000fea0003800000 */
[----:B------:R-:W-:-:S13]  /*88e0*/  ISETP.NE.AND P0, PT, R0, 0x2c, PT ;  /* 0x0000002c0000780c */ /* 0x000fda0003f05270 */
[----:B------:R-:W-:Y:S05]  /*88f0*/  @!P0 BRA `(.L_x_6748) ;  /* 0x0000000000488947 */ /* 0x000fea0003800000 */
.L_x_6718:
        /* <DEDUP_REMOVED lines=16> */
.L_x_6749:
[----:B------:R-:W-:Y:S01]  /*8a00*/  IMAD.MOV.U32 R19, RZ, RZ, R23 ;  /* 0x000000ffff137224 */ /* 0x000fe200078e0017 */
[----:B------:R-:W-:Y:S06]  /*8a10*/  BRA `(.L_x_6719) ;  /* 0x0000000000707947 */ /* 0x000fec0003800000 */
.L_x_6748:
[----:B------:R-:W-:Y:S01]  /*8a20*/  UMOV UR4, 0xf0000000 ;  /* 0xf000000000047882 */ /* 0x000fe20000000000 */
[----:B------:R-:W-:Y:S01]  /*8a30*/  UMOV UR5, 0x380fffff ;  /* 0x380fffff00057882 */ /* 0x000fe20000000000 */
[----:B----45:R-:W0:Y:S01]  /*8a40*/  F2F.F32.F64 R8, R32 ;  /* 0x0000002000087310 */ /* 0x030e220000301000 */
        /* <DEDUP_REMOVED lines=18> */
.L_x_6747:
[----:B----45:R-:W0:Y:S01]  /*8b70*/  F2I.U64.F64.TRUNC R32, R32 ;  /* 0x0000002000207311 */ /* 0x030e22000030d800 */
[----:B------:R-:W-:Y:S01]  /*8b80*/  IMAD.MOV.U32 R19, RZ, RZ, R23 ;  /* 0x000000ffff137224 */ /* 0x000fe200078e0017 */
[----:B0-----:R0:W-:Y:S01]  /*8b90*/  STG.E.64 desc[UR36][R4.64], R32 ;  /* 0x0000002004007986 */ /* 0x0011e2000c101b24 */
[----:B------:R-:W-:Y:S05]  /*8ba0*/  BRA `(.L_x_6719) ;  /* 0x00000000000c7947 */ /* 0x000fea0003800000 */
.L_x_6746:
[----:B----45:R-:W0:Y:S01]  /*8bb0*/  F2I.U32.F64.TRUNC R33, R32 ;  /* 0x0000002000217311 */ /* 0x030e22000030d000 */
[----:B------:R-:W-:Y:S01]  /*8bc0*/  IMAD.MOV.U32 R19, RZ, RZ, R23 ;  /* 0x000000ffff137224 */ /* 0x000fe200078e0017 */
[----:B0-----:R0:W-:Y:S06]  /*8bd0*/  STG.E desc[UR36][R4.64], R33 ;  /* 0x0000002104007986 */ /* 0x0011ec000c101924 */
.L_x_6719:
        /* <DEDUP_REMOVED lines=24> */
.L_x_6754:
[----:B------:R-:W0:Y:S02]  /*8d60*/  F2I.S64.F64.TRUNC R28, R28 ;  /* 0x0000001c001c7311 */ /* 0x000e24000030d900 */
[----:B0-----:R-:W-:-:S05]  /*8d70*/  IMAD.MOV.U32 R3, RZ, RZ, R28 ;  /* 0x000000ffff037224 */ /* 0x001fca00078e001c */
[----:B------:R0:W-:Y:S01]  /*8d80*/  STG.E.U8 desc[UR36][R4.64], R3 ;  /* 0x0000000304007986 */ /* 0x0001e2000c101124 */
[----:B------:R-:W-:Y:S05]  /*8d90*/  BRA `(.L_x_6756) ;  /* 0x0000000c00e07947 */ /* 0x000fea0003800000 */
.L_x_6753:
        /* <DEDUP_REMOVED lines=9> */
.L_x_6758:
[----:B------:R-:W0:Y:S02]  /*8e30*/  F2I.F64.TRUNC R29, R28 ;  /* 0x0000001c001d7311 */ /* 0x000e24000030d100 */
[----:B0-----:R3:W-:Y:S01]  /*8e40*/  STG.E desc[UR36][R4.64], R29 ;  /* 0x0000001d04007986 */ /* 0x0017e2000c101924 */
[----:B------:R-:W-:Y:S05]  /*8e50*/  BRA `(.L_x_6756) ;  /* 0x0000000c00b07947 */ /* 0x000fea0003800000 */
.L_x_6757:
[----:B------:R-:W0:Y:S02]  /*8e60*/  F2I.F64.TRUNC R29, R28 ;  /* 0x0000001c001d7311 */ /* 0x000e24000030d100 */
[----:B0-----:R2:W-:Y:S01]  /*8e70*/  STG.E.U16 desc[UR36][R4.64], R29 ;  /* 0x0000001d04007986 */ /* 0x0015e2000c101524 */
[----:B------:R-:W-:Y:S05]  /*8e80*/  BRA `(.L_x_6756) ;  /* 0x0000000c00a47947 */ /* 0x000fea0003800000 */
.L_x_6752:
        /* <DEDUP_REMOVED lines=13> */
.L_x_6760:
        /* <DEDUP_REMOVED lines=8> */
.L_x_6759:
        /* <DEDUP_REMOVED lines=14> */
.L_x_6762:
        /* <DEDUP_REMOVED lines=9> */
.L_x_6761:
[----:B------:R0:W-:Y:S01]  /*9150*/  STG.E.64 desc[UR36][R4.64], R28 ;  /* 0x0000001c04007986 */ /* 0x0001e2000c101b24 */
[----:B------:R-:W-:Y:S05]  /*9160*/  BRA `(.L_x_6756) ;  /* 0x0000000800ec7947 */ /* 0x000fea0003800000 */
.L_x_6751:
        /* <DEDUP_REMOVED lines=13> */
.L_x_6766:
        /* <DEDUP_REMOVED lines=22> */
.L_x_6769:
[----:B------:R-:W-:-:S04]  /*93a0*/  SHF.R.U32.HI R3, RZ, 0x18, R7 ;  /* 0x00000018ff037819 */ /* 0x000fc80000011607 */
[----:B------:R-:W-:-:S07]  /*93b0*/  LOP3.LUT R0, R0, 0x80, R3, 0xf8, !PT ;  /* 0x0000008000007812 */ /* 0x000fce00078ef803 */
.L_x_6768:
[----:B------:R-:W-:Y:S05]  /*93c0*/  BSYNC.RECONVERGENT B0 ;  /* 0x0000000000007941 */ /* 0x000fea0003800200 */
.L_x_6767:
[----:B------:R0:W-:Y:S01]  /*93d0*/  STG.E.U8 desc[UR36][R4.64], R0 ;  /* 0x0000000004007986 */ /* 0x0001e2000c101124 */
[----:B------:R-:W-:Y:S05]  /*93e0*/  BRA `(.L_x_6756) ;  /* 0x00000008004c7947 */ /* 0x000fea0003800000 */
.L_x_6765:
        /* <DEDUP_REMOVED lines=22> */
.L_x_6772:
[----:B------:R-:W-:-:S04]  /*9550*/  SHF.R.U32.HI R3, RZ, 0x18, R7 ;  /* 0x00000018ff037819 */ /* 0x000fc80000011607 */
[----:B------:R-:W-:-:S07]  /*9560*/  LOP3.LUT R0, R0, 0x80, R3, 0xf8, !PT ;  /* 0x0000008000007812 */ /* 0x000fce00078ef803 */
.L_x_6771:
[----:B------:R-:W-:Y:S05]  /*9570*/  BSYNC.RECONVERGENT B0 ;  /* 0x0000000000007941 */ /* 0x000fea0003800200 */
.L_x_6770:
[----:B------:R0:W-:Y:S01]  /*9580*/  STG.E.U8 desc[UR36][R4.64], R0 ;  /* 0x0000000004007986 */ /* 0x0001e2000c101124 */
[----:B------:R-:W-:Y:S05]  /*9590*/  BRA `(.L_x_6756) ;  /* 0x0000000400e07947 */ /* 0x000fea0003800000 */
.L_x_6764:
        /* <DEDUP_REMOVED lines=26> */
.L_x_6774:
[----:B------:R-:W0:Y:S02]  /*9740*/  F2I.U64.F64.TRUNC R28, R28 ;  /* 0x0000001c001c7311 */ /* 0x000e24000030d800 */
[----:B0-----:R0:W-:Y:S01]  /*9750*/  STG.E.64 desc[UR36][R4.64], R28 ;  /* 0x0000001c04007986 */ /* 0x0011e2000c101b24 */
[----:B------:R-:W-:Y:S05]  /*9760*/  BRA `(.L_x_6756) ;  /* 0x00000004006c7947 */ /* 0x000fea0003800000 */
.L_x_6773:
[----:B------:R-:W0:Y:S02]  /*9770*/  F2I.U32.F64.TRUNC R29, R28 ;  /* 0x0000001c001d7311 */ /* 0x000e24000030d000 */
[----:B0-----:R0:W-:Y:S01]  /*9780*/  STG.E desc[UR36][R4.64], R29 ;  /* 0x0000001d04007986 */ /* 0x0011e2000c101924 */
[----:B------:R-:W-:Y:S05]  /*9790*/  BRA `(.L_x_6756) ;  /* 0x0000000400607947 */ /* 0x000fea0003800000 */
.L_x_6763:
        /* <DEDUP_REMOVED lines=10> */
.L_x_6776:
[----:B------:R-:W-:-:S05]  /*9840*/  CS2R R30, SRZ ;  /* 0x00000000001e7805 */ /* 0x000fca000001ff00 */
[----:B------:R0:W-:Y:S01]  /*9850*/  STG.E.128 desc[UR36][R4.64], R28 ;  /* 0x0000001c04007986 */ /* 0x0001e2000c101d24 */
[----:B------:R-:W-:Y:S05]  /*9860*/  BRA `(.L_x_6756) ;  /* 0x00000004002c7947 */ /* 0x000fea0003800000 */
.L_x_6775:
[----:B------:R-:W-:-:S13]  /*9870*/  ISETP.NE.AND P0, PT, R0, 0xf, PT ;  /* 0x0000000f0000780c */ /* 0x000fda0003f05270 */
[----:B------:R-:W-:Y:S05]  /*9880*/  @!P0 BRA `(.L_x_6777) ;  /* 0x0000000400088947 */ /* 0x000fea0003800000 */
[----:B------:R-:W-:-:S13]  /*9890*/  ISETP.NE.AND P0, PT, R0, 0x17, PT ;  /* 0x000000170000780c */ /* 0x000fda0003f05270 */
[----:B------:R-:W-:Y:S05]  /*98a0*/  @!P0 BRA `(.L_x_6778) ;  /* 0x0000000000a08947 */ /* 0x000fea0003800000 */
[----:B------:R-:W-:-:S13]  /*98b0*/  ISETP.NE.AND P0, PT, R0, 0x18, PT ;  /* 0x000000180000780c */ /* 0x000fda0003f05270 */
[----:B------:R-:W-:Y:S05]  /*98c0*/  @!P0 BRA `(.L_x_6779) ;  /* 0x0000000000448947 */ /* 0x000fea0003800000 */
.L_x_6755:
        /* <DEDUP_REMOVED lines=16> */
.L_x_6780:
[----:B------:R-:W-:Y:S05]  /*99d0*/  BRA `(.L_x_6756) ;  /* 0x0000000000d07947 */ /* 0x000fea0003800000 */
.L_x_6779:
        /* <DEDUP_REMOVED lines=17> */
.L_x_6782:
[----:B------:R-:W-:Y:S05]  /*9af0*/  BSYNC.RECONVERGENT B0 ;  /* 0x0000000000007941 */ /* 0x000fea0003800200 */
.L_x_6781:
[----:B------:R-:W-:-:S05]  /*9b00*/  LOP3.LUT R3, R0, 0x80, R3, 0xf8, !PT ;  /* 0x0000008000037812 */ /* 0x000fca00078ef803 */
[----:B------:R0:W-:Y:S01]  /*9b10*/  STG.E.U8 desc[UR36][R4.64], R3 ;  /* 0x0000000304007986 */ /* 0x0001e2000c101124 */
[----:B------:R-:W-:Y:S05]  /*9b20*/  BRA `(.L_x_6756) ;  /* 0x00000000007c7947 */ /* 0x000fea0003800000 */
.L_x_6778:
        /* <DEDUP_REMOVED lines=16> */
.L_x_6784:
[----:B------:R-:W-:Y:S01]  /*9c30*/  IMAD.MOV.U32 R0, RZ, RZ, 0x7f ;  /* 0x0000007fff007424 */ /* 0x000fe200078e00ff */
[----:B------:R-:W-:-:S04]  /*9c40*/  ISETP.GT.U32.AND P0, PT, R3, 0x7f800000, PT ;  /* 0x7f8000000300780c */ /* 0x000fc80003f04070 */
[----:B------:R-:W-:-:S09]  /*9c50*/  SEL R0, R0, 0x7c, P0 ;  /* 0x0000007c00007807 */ /* 0x000fd20000000000 */
.L_x_6785:
[----:B------:R-:W-:Y:S05]  /*9c60*/  BSYNC.RECONVERGENT B0 ;  /* 0x0000000000007941 */ /* 0x000fea0003800200 */
.L_x_6783:
[----:B------:R-:W-:-:S04]  /*9c70*/  SHF.R.U32.HI R3, RZ, 0x18, R7 ;  /* 0x00000018ff037819 */ /* 0x000fc80000011607 */
[----:B------:R-:W-:-:S05]  /*9c80*/  LOP3.LUT R3, R0, 0x80, R3, 0xf8, !PT ;  /* 0x0000008000037812 */ /* 0x000fca00078ef803 */
[----:B------:R0:W-:Y:S01]  /*9c90*/  STG.E.U8 desc[UR36][R4.64], R3 ;  /* 0x0000000304007986 */ /* 0x0001e2000c101124 */
[----:B------:R-:W-:Y:S05]  /*9ca0*/  BRA `(.L_x_6756) ;  /* 0x00000000001c7947 */ /* 0x000fea0003800000 */
.L_x_6777:
[----:B------:R-:W-:Y:S01]  /*9cb0*/  UMOV UR4, 0xf0000000 ;  /* 0xf000000000047882 */ /* 0x000fe20000000000 */
[----:B------:R-:W-:Y:S01]  /*9cc0*/  UMOV UR5, 0x380fffff ;  /* 0x380fffff00057882 */ /* 0x000fe20000000000 */
[----:B------:R-:W0:Y:S01]  /*9cd0*/  F2F.F32.F64 R0, R28 ;  /* 0x0000001c00007310 */ /* 0x000e220000301000 */
[----:B------:R-:W-:-:S14]  /*9ce0*/  DSETP.GEU.AND P0, PT, |R28|, UR4, PT ;  /* 0x000000041c007e2a */ /* 0x000fdc000bf0e200 */
[----:B0-----:R-:W-:-:S05]  /*9cf0*/  @!P0 FMUL R0, R0, 1.175494350822287508e-38 ;  /* 0x0080000000008820 */ /* 0x001fca0000400000 */
[----:B------:R-:W-:-:S05]  /*9d00*/  F2FP.BF16.F32.PACK_AB R0, RZ, R0 ;  /* 0x00000000ff00723e */ /* 0x000fca00000010ff */
[----:B------:R0:W-:Y:S02]  /*9d10*/  STG.E.U16 desc[UR36][R4.64], R0 ;  /* 0x0000000004007986 */ /* 0x0001e4000c101524 */
.L_x_6756:
[----:B------:R-:W-:-:S07]  /*9d20*/  VIADD R19, R19, 0x80 ;  /* 0x0000008013137836 */ /* 0x000fce0000000000 */
.L_x_6713:
[----:B------:R-:W-:-:S13]  /*9d30*/  ISETP.GE.AND P0, PT, R19, R2, PT ;  /* 0x000000021300720c */ /* 0x000fda0003f06270 */
[----:B------:R-:W-:Y:S05]  /*9d40*/  @P0 BREAK.RELIABLE B6 ;  /* 0x0000000000060942 */ /* 0x000fea0003800100 */
[----:B------:R-:W-:Y:S05]  /*9d50*/  @P0 BRA `(.L_x_6750) ;  /* 0x00000010004c0947 */ /* 0x000fea0003800000 */
[----:B------:R-:W-:Y:S05]  /*9d60*/  BSYNC.RELIABLE B6 ;  /* 0x0000000000067941 */ /* 0x000fea0003800100 */
.L_x_6712:
[----:B------:R-:W0:Y:S02]  /*9d70*/  LDCU UR4, c[0x0][0x3c0] ;  /* 0x00007800ff0477ac */ /* 0x000e240008000800 */
[----:B01234-:R-:W0:Y:S01]  /*9d80*/  LDC.64 R4, c[0x0][0x3a0] ;  /* 0x0000e800ff047b82 */ /* 0x01fe220000000a00 */
[----:B------:R-:W-:Y:S01]  /*9d90*/  IMAD R0, R18, 0x200, R19 ;  /* 0x0000020012007824 */ /* 0x000fe200078e0213 */
[----:B------:R-:W-:-:S03]  /*9da0*/  PRMT R6, R22, 0x9910, RZ ;  /* 0x0000991016067816 */ /* 0x000fc600000000ff */
        /* <DEDUP_REMOVED lines=14> */
[----:B-----5:R-:W0:Y:S02]  /*9e90*/  F2I.F64.TRUNC R25, R24 ;  /* 0x0000001800197311 */ /* 0x020e24000030d100 */
[----:B0-----:R0:W-:Y:S01]  /*9ea0*/  STG.E.U8 desc[UR36][R4.64], R25 ;  /* 0x0000001904007986 */ /* 0x0011e2000c101124 */
[----:B------:R-:W-:Y:S05]  /*9eb0*/  BRA `(.L_x_6791) ;  /* 0x0000000c00f07947 */ /* 0x000fea0003800000 */
.L_x_6789:
[----:B-----5:R-:W0:Y:S02]  /*9ec0*/  F2I.S64.F64.TRUNC R24, R24 ;  /* 0x0000001800187311 */ /* 0x020e24000030d900 */
[----:B0-----:R-:W-:-:S05]  /*9ed0*/  IMAD.MOV.U32 R3, RZ, RZ, R24 ;  /* 0x000000ffff037224 */ /* 0x001fca00078e0018 */
[----:B------:R0:W-:Y:S01]  /*9ee0*/  STG.E.U8 desc[UR36][R4.64], R3 ;  /* 0x0000000304007986 */ /* 0x0001e2000c101124 */
[----:B------:R-:W-:Y:S05]  /*9ef0*/  BRA `(.L_x_6791) ;  /* 0x0000000c00e07947 */ /* 0x000fea0003800000 */
.L_x_6788:
[----:B------:R-:W-:-:S13]  /*9f00*/  ISETP.NE.AND P0, PT, R0, 0x2, PT ;  /* 0x000000020000780c */ /* 0x000fda0003f05270 */
[----:B------:R-:W-:Y:S05]  /*9f10*/  @!P0 BRA `(.L_x_6792) ;  /* 0x0000000000288947 */ /* 0x000fea0003800000 */
[----:B------:R-:W-:-:S13]  /*9f20*/  ISETP.NE.AND P0, PT, R0, 0x3, PT ;  /* 0x000000030000780c */ /* 0x000fda0003f05270 */
[----:B------:R-:W-:Y:S05]  /*9f30*/  @!P0 BRA `(.L_x_6793) ;  /* 0x0000000000148947 */ /* 0x000fea0003800000 */
[----:B------:R-:W-:-:S13]  /*9f40*/  ISETP.NE.AND P0, PT, R0, 0x4, PT ;  /* 0x000000040000780c */ /* 0x000fda0003f05270 */
[----:B------:R-:W-:Y:S05]  /*9f50*/  @P0 BRA `(.L_x_6790) ;  /* 0x0000000800b40947 */ /* 0x000fea0003800000 */
[----:B-----5:R-:W0:Y:S02]  /*9f60*/  F2I.S64.F64.TRUNC R24, R24 ;  /* 0x0000001800187311 */ /* 0x020e24000030d900 */
[----:B0-----:R0:W-:Y:S01]  /*9f70*/  STG.E.64 desc[UR36][R4.64], R24 ;  /* 0x0000001804007986 */ /* 0x0011e2000c101b24 */
[----:B------:R-:W-:Y:S05]  /*9f80*/  BRA `(.L_x_6791) ;  /* 0x0000000c00bc7947 */ /* 0x000fea0003800000 */
.L_x_6793:
[----:B-----5:R-:W0:Y:S02]  /*9f90*/  F2I.F64.TRUNC R25, R24 ;  /* 0x0000001800197311 */ /* 0x020e24000030d100 */
[----:B0-----:R0:W-:Y:S01]  /*9fa0*/  STG.E desc[UR36][R4.64], R25 ;  /* 0x0000001904007986 */ /* 0x0011e2000c101924 */
[----:B------:R-:W-:Y:S05]  /*9fb0*/  BRA `(.L_x_6791) ;  /* 0x0000000c00b07947 */ /* 0x000fea0003800000 */
.L_x_6792:
[----:B-----5:R-:W0:Y:S02]  /*9fc0*/  F2I.F64.TRUNC R25, R24 ;  /* 0x0000001800197311 */ /* 0x020e24000030d100 */
[----:B0-----:R0:W-:Y:S01]  /*9fd0*/  STG.E.U16 desc[UR36][R4.64], R25 ;  /* 0x0000001904007986 */ /* 0x0011e2000c101524 */
[----:B------:R-:W-:Y:S05]  /*9fe0*/  BRA `(.L_x_6791) ;  /* 0x0000000c00a47947 */ /* 0x000fea0003800000 */
.L_x_6787:
        /* <DEDUP_REMOVED lines=8> */
[----:B-----5:R-:W0:Y:S01]  /*a070*/  F2F.F32.F64 R3, R24 ;  /* 0x0000001800037310 */ /* 0x020e220000301000 */
[----:B------:R-:W-:-:S14]  /*a080*/  DSETP.GEU.AND P0, PT, |R24|, UR4, PT ;  /* 0x0000000418007e2a */ /* 0x000fdc000bf0e200 */
[----:B0-----:R-:W-:-:S05]  /*a090*/  @!P0 FMUL R3, R3, 1.175494350822287508e-38 ;  /* 0x0080000003038820 */ /* 0x001fca0000400000 */
[----:B------:R0:W-:Y:S01]  /*a0a0*/  STG.E desc[UR36][R4.64], R3 ;  /* 0x0000000304007986 */ /* 0x0001e2000c101924 */
[----:B------:R-:W-:Y:S05]  /*a0b0*/  BRA `(.L_x_6791) ;  /* 0x0000000c00707947 */ /* 0x000fea0003800000 */
.L_x_6795:
[----:B------:R-:W-:Y:S01]  /*a0c0*/  UMOV UR4, 0xf0000000 ;  /* 0xf000000000047882 */ /* 0x000fe20000000000 */
[----:B------:R-:W-:Y:S01]  /*a0d0*/  UMOV UR5, 0x380fffff ;  /* 0x380fffff00057882 */ /* 0x000fe20000000000 */
[----:B-----5:R-:W0:Y:S01]  /*a0e0*/  F2F.F32.F64 R0, R24 ;  /* 0x0000001800007310 */ /* 0x020e220000301000 */
[----:B------:R-:W-:-:S14]  /*a0f0*/  DSETP.GEU.AND P0, PT, |R24|, UR4, PT ;  /* 0x0000000418007e2a */ /* 0x000fdc000bf0e200 */
[----:B0-----:R-:W-:-:S05]  /*a100*/  @!P0 FMUL R0, R0, 1.175494350822287508e-38 ;  /* 0x0080000000008820 */ /* 0x001fca0000400000 */
[----:B------:R-:W-:-:S05]  /*a110*/  F2FP.F16.F32.PACK_AB R0, RZ, R0 ;  /* 0x00000000ff00723e */ /* 0x000fca00000000ff */
[----:B------:R1:W-:Y:S01]  /*a120*/  STG.E.U16 desc[UR36][R4.64], R0 ;  /* 0x0000000004007986 */ /* 0x0003e2000c101524 */
[----:B------:R-:W-:Y:S05]  /*a130*/  BRA `(.L_x_6791) ;  /* 0x0000000c00507947 */ /* 0x000fea0003800000 */
.L_x_6794:
        /* <DEDUP_REMOVED lines=8> */
[----:B-----5:R-:W0:Y:S01]  /*a1c0*/  F2F.F32.F64 R6, R24 ;  /* 0x0000001800067310 */ /* 0x020e220000301000 */
[----:B------:R-:W-:Y:S01]  /*a1d0*/  DSETP.GEU.AND P0, PT, |R24|, UR4, PT ;  /* 0x0000000418007e2a */ /* 0x000fe2000bf0e200 */
[----:B------:R-:W-:-:S13]  /*a1e0*/  IMAD.MOV.U32 R7, RZ, RZ, RZ ;  /* 0x000000ffff077224 */ /* 0x000fda00078e00ff */
[----:B0-----:R-:W-:-:S05]  /*a1f0*/  @!P0 FMUL R6, R6, 1.175494350822287508e-38 ;  /* 0x0080000006068820 */ /* 0x001fca0000400000 */
[----:B------:R3:W-:Y:S01]  /*a200*/  STG.E.64 desc[UR36][R4.64], R6 ;  /* 0x0000000604007986 */ /* 0x0007e2000c101b24 */
[----:B------:R-:W-:Y:S05]  /*a210*/  BRA `(.L_x_6791) ;  /* 0x0000000c00187947 */ /* 0x000fea0003800000 */
.L_x_6797:
[----:B------:R-:W-:Y:S01]  /*a220*/  UMOV UR4, 0xf0000000 ;  /* 0xf000000000047882 */ /* 0x000fe20000000000 */
[----:B------:R-:W-:Y:S01]  /*a230*/  UMOV UR5, 0x380fffff ;  /* 0x380fffff00057882 */ /* 0x000fe20000000000 */
[----:B-----5:R-:W0:Y:S01]  /*a240*/  F2F.F32.F64 R0, R24 ;  /* 0x0000001800007310 */ /* 0x020e220000301000 */
[----:B------:R-:W-:-:S14]  /*a250*/  DSETP.GEU.AND P0, PT, |R24|, UR4, PT ;  /* 0x0000000418007e2a */ /* 0x000fdc000bf0e200 */
[----:B0-----:R-:W-:-:S05]  /*a260*/  @!P0 FMUL R0, R0, 1.175494350822287508e-38 ;  /* 0x0080000000008820 */ /* 0x001fca0000400000 */
[----:B------:R-:W-:-:S04]  /*a270*/  F2FP.F16.F32.PACK_AB R3, RZ, R0 ;  /* 0x00000000ff03723e */ /* 0x000fc800000000ff */
[----:B------:R-:W-:-:S05]  /*a280*/  PRMT R3, R3, 0x5410, RZ ;  /* 0x0000541003037816 */ /* 0x000fca00000000ff */
[----:B------:R4:W-:Y:S01]  /*a290*/  STG.E desc[UR36][R4.64], R3 ;  /* 0x0000000304007986 */ /* 0x0009e2000c101924 */
[----:B------:R-:W-:Y:S05]  /*a2a0*/  BRA `(.L_x_6791) ;  /* 0x0000000800f47947 */ /* 0x000fea0003800000 */
.L_x_6796:
[----:B-----5:R2:W-:Y:S01]  /*a2b0*/  STG.E.64 desc[UR36][R4.64], R24 ;  /* 0x0000001804007986 */ /* 0x0205e2000c101b24 */
[----:B------:R-:W-:Y:S05]  /*a2c0*/  BRA `(.L_x_6791) ;  /* 0x0000000800ec7947 */ /* 0x000fea0003800000 */
.L_x_6786:
        /* <DEDUP_REMOVED lines=10> */
[----:B-----5:R-:W0:Y:S02]  /*a370*/  F2I.U32.F64.TRUNC R25, R24 ;  /* 0x0000001800197311 */ /* 0x020e24000030d000 */
[----:B0-----:R0:W-:Y:S01]  /*a380*/  STG.E.U16 desc[UR36][R4.64], R25 ;  /* 0x0000001904007986 */ /* 0x0011e2000c101524 */
[----:B------:R-:W-:Y:S05]  /*a390*/  BRA `(.L_x_6791) ;  /* 0x0000000800b87947 */ /* 0x000fea0003800000 */
.L_x_6801:
[----:B------:R-:W-:Y:S01]  /*a3a0*/  UMOV UR4, 0xf0000000 ;  /* 0xf000000000047882 */ /* 0x000fe20000000000 */
[----:B------:R-:W-:Y:S01]  /*a3b0*/  UMOV UR5, 0x380fffff ;  /* 0x380fffff00057882 */ /* 0x000fe20000000000 */
[----:B-----5:R-:W0:Y:S01]  /*a3c0*/  F2F.F32.F64 R7, R24 ;  /* 0x0000001800077310 */ /* 0x020e220000301000 */
        /* <DEDUP_REMOVED lines=19> */
.L_x_6804:
[----:B------:R-:W-:-:S04]  /*a500*/  SHF.R.U32.HI R3, RZ, 0x18, R7 ;  /* 0x00000018ff037819 */ /* 0x000fc80000011607 */
[----:B------:R-:W-:-:S07]  /*a510*/  LOP3.LUT R0, R0, 0x80, R3, 0xf8, !PT ;  /* 0x0000008000007812 */ /* 0x000fce00078ef803 */
.L_x_6803:
[----:B------:R-:W-:Y:S05]  /*a520*/  BSYNC.RECONVERGENT B0 ;  /* 0x0000000000007941 */ /* 0x000fea0003800200 */
.L_x_6802:
[----:B------:R0:W-:Y:S01]  /*a530*/  STG.E.U8 desc[UR36][R4.64], R0 ;  /* 0x0000000004007986 */ /* 0x0001e2000c101124 */
[----:B------:R-:W-:Y:S05]  /*a540*/  BRA `(.L_x_6791) ;  /* 0x00000008004c7947 */ /* 0x000fea0003800000 */
.L_x_6800:
        /* <DEDUP_REMOVED lines=22> */
.L_x_6807:
[----:B------:R-:W-:-:S04]  /*a6b0*/  SHF.R.U32.HI R3, RZ, 0x18, R7 ;  /* 0x00000018ff037819 */ /* 0x000fc80000011607 */
[----:B------:R-:W-:-:S07]  /*a6c0*/  LOP3.LUT R0, R0, 0x80, R3, 0xf8, !PT ;  /* 0x0000008000007812 */ /* 0x000fce00078ef803 */
.L_x_6806:
[----:B------:R-:W-:Y:S05]  /*a6d0*/  BSYNC.RECONVERGENT B0 ;  /* 0x0000000000007941 */ /* 0x000fea0003800200 */
.L_x_6805:
[----:B------:R0:W-:Y:S01]  /*a6e0*/  STG.E.U8 desc[UR36][R4.64], R0 ;  /* 0x0000000004007986 */ /* 0x0001e2000c101124 */
[----:B------:R-:W-:Y:S05]  /*a6f0*/  BRA `(.L_x_6791) ;  /* 0x0000000400e07947 */ /* 0x000fea0003800000 */
.L_x_6799:
        /* <DEDUP_REMOVED lines=26> */
.L_x_6809:
[----:B-----5:R-:W0:Y:S02]  /*a8a0*/  F2I.U64.F64.TRUNC R24, R24 ;  /* 0x0000001800187311 */ /* 0x020e24000030d800 */
[----:B0-----:R0:W-:Y:S01]  /*a8b0*/  STG.E.64 desc[UR36][R4.64], R24 ;  /* 0x0000001804007986 */ /* 0x0011e2000c101b24 */
[----:B------:R-:W-:Y:S05]  /*a8c0*/  BRA `(.L_x_6791) ;  /* 0x00000004006c7947 */ /* 0x000fea0003800000 */
.L_x_6808:
[----:B-----5:R-:W0:Y:S02]  /*a8d0*/  F2I.U32.F64.TRUNC R25, R24 ;  /* 0x0000001800197311 */ /* 0x020e24000030d000 */
[----:B0-----:R0:W-:Y:S01]  /*a8e0*/  STG.E desc[UR36][R4.64], R25 ;  /* 0x0000001904007986 */ /* 0x0011e2000c101924 */
[----:B------:R-:W-:Y:S05]  /*a8f0*/  BRA `(.L_x_6791) ;  /* 0x0000000400607947 */ /* 0x000fea0003800000 */
.L_x_6798:
[----:B------:R-:W-:-:S13]  /*a900*/  ISETP.GT.AND P0, PT, R0, 0xe, PT ;  /* 0x0000000e0000780c */ /* 0x000fda0003f04270 */
[----:B------:R-:W-:Y:S05]  /*a910*/  @P0 BRA `(.L_x_6810) ;  /* 0x00000000002c0947 */ /* 0x000fea0003800000 */
[----:B------:R-:W-:-:S13]  /*a920*/  ISETP.NE.AND P0, PT, R0, 0xa, PT ;  /* 0x0000000a0000780c */ /* 0x000fda0003f05270 */
[----:B------:R-:W-:Y:S05]  /*a930*/  @!P0 BRA `(.L_x_6811) ;  /* 0x0000000000188947 */ /* 0x000fea0003800000 */
[----:B------:R-:W-:-:S13]  /*a940*/  ISETP.NE.AND P0, PT, R0, 0xb, PT ;  /* 0x0000000b0000780c */ /* 0x000fda0003f05270 */
[----:B------:R-:W-:Y:S05]  /*a950*/  @P0 BRA `(.L_x_6790) ;  /* 0x0000000000340947 */ /* 0x000fea0003800000 */
[----:B-----5:R-:W-:-:S06]  /*a960*/  DSETP.NEU.AND P0, PT, R24, RZ, PT ;  /* 0x000000ff1800722a */ /* 0x020fcc0003f0d000 */
[----:B------:R-:W-:-:S05]  /*a970*/  SEL R3, RZ, 0x1, !P0 ;  /* 0x00000001ff037807 */ /* 0x000fca0004000000 */
[----:B------:R0:W-:Y:S01]  /*a980*/  STG.E.U8 desc[UR36][R4.64], R3 ;  /* 0x0000000304007986 */ /* 0x0001e2000c101124 */
[----:B------:R-:W-:Y:S05]  /*a990*/  BRA `(.L_x_6791) ;  /* 0x0000000400387947 */ /* 0x000fea0003800000 */
.L_x_6811:
[----:B------:R-:W-:-:S05]  /*a9a0*/  CS2R R26, SRZ ;  /* 0x00000000001a7805 */ /* 0x000fca000001ff00 */
[----:B-----5:R0:W-:Y:S01]  /*a9b0*/  STG.E.128 desc[UR36][R4.64], R24 ;  /* 0x0000001804007986 */ /* 0x0201e2000c101d24 */
[----:B------:R-:W-:Y:S05]  /*a9c0*/  BRA `(.L_x_6791) ;  /* 0x00000004002c7947 */ /* 0x000fea0003800000 */
.L_x_6810:
[----:B------:R-:W-:-:S13]  /*a9d0*/  ISETP.NE.AND P0, PT, R0, 0xf, PT ;  /* 0x0000000f0000780c */ /* 0x000fda0003f05270 */
[----:B------:R-:W-:Y:S05]  /*a9e0*/  @!P0 BRA `(.L_x_6812) ;  /* 0x0000000400088947 */ /* 0x000fea0003800000 */
[----:B------:R-:W-:-:S13]  /*a9f0*/  ISETP.NE.AND P0, PT, R0, 0x17, PT ;  /* 0x000000170000780c */ /* 0x000fda0003f05270 */
[----:B------:R-:W-:Y:S05]  /*aa00*/  @!P0 BRA `(.L_x_6813) ;  /* 0x0000000000a08947 */ /* 0x000fea0003800000 */
[----:B------:R-:W-:-:S13]  /*aa10*/  ISETP.NE.AND P0, PT, R0, 0x18, PT ;  /* 0x000000180000780c */ /* 0x000fda0003f05270 */
[----:B------:R-:W-:Y:S05]  /*aa20*/  @!P0 BRA `(.L_x_6814) ;  /* 0x0000000000448947 */ /* 0x000fea0003800000 */
.L_x_6790:
        /* <DEDUP_REMOVED lines=16> */
.L_x_6815:
[----:B------:R-:W-:Y:S05]  /*ab30*/  BRA `(.L_x_6791) ;  /* 0x0000000000d07947 */ /* 0x000fea0003800000 */
.L_x_6814:
[----:B------:R-:W-:Y:S01]  /*ab40*/  UMOV UR4, 0xf0000000 ;  /* 0xf000000000047882 */ /* 0x000fe20000000000 */
[----:B------:R-:W-:Y:S01]  /*ab50*/  UMOV UR5, 0x380fffff ;  /* 0x380fffff00057882 */ /* 0x000fe20000000000 */
[----:B-----5:R-:W0:Y:S01]  /*ab60*/  F2F.F32.F64 R7, R24 ;  /* 0x0000001800077310 */ /* 0x020e220000301000 */
        /* <DEDUP_REMOVED lines=14> */
.L_x_6817:
[----:B------:R-:W-:Y:S05]  /*ac50*/  BSYNC.RECONVERGENT B0 ;  /* 0x0000000000007941 */ /* 0x000fea0003800200 */
.L_x_6816:
[----:B------:R-:W-:-:S05]  /*ac60*/  LOP3.LUT R3, R0, 0x80, R3, 0xf8, !PT ;  /* 0x0000008000037812 */ /* 0x000fca00078ef803 */
[----:B------:R0:W-:Y:S01]  /*ac70*/  STG.E.U8 desc[UR36][R4.64], R3 ;  /* 0x0000000304007986 */ /* 0x0001e2000c101124 */
[----:B------:R-:W-:Y:S05]  /*ac80*/  BRA `(.L_x_6791) ;  /* 0x00000000007c7947 */ /* 0x000fea0003800000 */
.L_x_6813:
[----:B------:R-:W-:Y:S01]  /*ac90*/  UMOV UR4, 0xf0000000 ;  /* 0xf000000000047882 */ /* 0x000fe20000000000 */
[----:B------:R-:W-:Y:S01]  /*aca0*/  UMOV UR5, 0x380fffff ;  /* 0x380fffff00057882 */ /* 0x000fe20000000000 */
[----:B-----5:R-:W0:Y:S01]  /*acb0*/  F2F.F32.F64 R7, R24 ;  /* 0x0000001800077310 */ /* 0x020e220000301000 */
        /* <DEDUP_REMOVED lines=13> */
.L_x_6819:
[----:B------:R-:W-:Y:S01]  /*ad90*/  IMAD.MOV.U32 R0, RZ, RZ, 0x7f ;  /* 0x0000007fff007424 */ /* 0x000fe200078e00ff */
[----:B------:R-:W-:-:S04]  /*ada0*/  ISETP.GT.U32.AND P0, PT, R3, 0x7f800000, PT ;  /* 0x7f8000000300780c */ /* 0x000fc80003f04070 */
[----:B------:R-:W-:-:S09]  /*adb0*/  SEL R0, R0, 0x7c, P0 ;  /* 0x0000007c00007807 */ /* 0x000fd20000000000 */
.L_x_6820:
[----:B------:R-:W-:Y:S05]  /*adc0*/  BSYNC.RECONVERGENT B0 ;  /* 0x0000000000007941 */ /* 0x000fea0003800200 */
.L_x_6818:
[----:B------:R-:W-:-:S04]  /*add0*/  SHF.R.U32.HI R3, RZ, 0x18, R7 ;  /* 0x00000018ff037819 */ /* 0x000fc80000011607 */
[----:B------:R-:W-:-:S05]  /*ade0*/  LOP3.LUT R3, R0, 0x80, R3, 0xf8, !PT ;  /* 0x0000008000037812 */ /* 0x000fca00078ef803 */
[----:B------:R0:W-:Y:S01]  /*adf0*/  STG.E.U8 desc[UR36][R4.64], R3 ;  /* 0x0000000304007986 */ /* 0x0001e2000c101124 */
[----:B------:R-:W-:Y:S05]  /*ae00*/  BRA `(.L_x_6791) ;  /* 0x00000000001c7947 */ /* 0x000fea0003800000 */
.L_x_6812:
[----:B------:R-:W-:Y:S01]  /*ae10*/  UMOV UR4, 0xf0000000 ;  /* 0xf000000000047882 */ /* 0x000fe20000000000 */
[----:B------:R-:W-:Y:S01]  /*ae20*/  UMOV UR5, 0x380fffff ;  /* 0x380fffff00057882 */ /* 0x000fe20000000000 */
[----:B-----5:R-:W0:Y:S01]  /*ae30*/  F2F.F32.F64 R0, R24 ;  /* 0x0000001800007310 */ /* 0x020e220000301000 */
[----:B------:R-:W-:-:S14]  /*ae40*/  DSETP.GEU.AND P0, PT, |R24|, UR4, PT ;  /* 0x0000000418007e2a */ /* 0x000fdc000bf0e200 */
[----:B0-----:R-:W-:-:S05]  /*ae50*/  @!P0 FMUL R0, R0, 1.175494350822287508e-38 ;  /* 0x0080000000008820 */ /* 0x001fca0000400000 */
[----:B------:R-:W-:-:S05]  /*ae60*/  F2FP.BF16.F32.PACK_AB R0, RZ, R0 ;  /* 0x00000000ff00723e */ /* 0x000fca00000010ff */
[----:B------:R0:W-:Y:S02]  /*ae70*/  STG.E.U16 desc[UR36][R4.64], R0 ;  /* 0x0000000004007986 */ /* 0x0001e4000c101524 */
.L_x_6791:
[----:B------:R-:W-:-:S07]  /*ae80*/  VIADD R19, R19, 0x80 ;  /* 0x0000008013137836 */ /* 0x000fce0000000000 */
.L_x_6750:
[----:B------:R-:W-:Y:S05]  /*ae90*/  BSYNC.RECONVERGENT B7 ;  /* 0x0000000000077941 */ /* 0x000fea0003800200 */
.L_x_6711:
[----:B------:R-:W-:-:S13]  /*aea0*/  ISETP.GE.AND P0, PT, R19, R2, PT ;  /* 0x000000021300720c */ /* 0x000fda0003f06270 */
[----:B------:R-:W-:Y:S05]  /*aeb0*/  @P0 EXIT ;  /* 0x000000000000094d */ /* 0x000fea0003800000 */
[----:B0---4-:R-:W0:Y:S01]  /*aec0*/  LDC.64 R2, c[0x0][0x3a0] ;  /* 0x0000e800ff027b82 */ /* 0x011e220000000a00 */
[----:B------:R-:W2:Y:S01]  /*aed0*/  LDCU UR4, c[0x0][0x3c0] ;  /* 0x00007800ff0477ac */ /* 0x000ea20008000800 */
[----:B-1----:R-:W-:Y:S01]  /*aee0*/  PRMT R0, R22, 0x9910, RZ ;  /* 0x0000991016007816 */ /* 0x002fe200000000ff */
[----:B------:R-:W-:-:S03]  /*aef0*/  IMAD R18, R18, 0x200, R19 ;  /* 0x0000020012127824 */ /* 0x000fc600078e0213 */
[----:B------:R-:W-:Y:S01]  /*af00*/  ISETP.GT.AND P1, PT, R0, 0x9, PT ;  /* 0x000000090000780c */ /* 0x000fe20003f24270 */
[----:B--23--:R-:W-:-:S05]  /*af10*/  IMAD R5, R18, UR4, RZ ;  /* 0x0000000412057c24 */ /* 0x00cfca000f8e02ff */
        /* <DEDUP_REMOVED lines=12> */
[----:B0-----:R-:W-:Y:S01]  /*afe0*/  STG.E.U8 desc[UR36][R2.64], R17 ;  /* 0x0000001102007986 */ /* 0x001fe2000c101124 */
[----:B------:R-:W-:Y:S05]  /*aff0*/  EXIT ;  /* 0x000000000000794d */ /* 0x000fea0003800000 */
.L_x_6824:
[----:B-----5:R-:W0:Y:S02]  /*b000*/  F2I.S64.F64.TRUNC R16, R16 ;  /* 0x0000001000107311 */ /* 0x020e24000030d900 */
[----:B0-----:R-:W-:-:S05]  /*b010*/  IMAD.MOV.U32 R5, RZ, RZ, R16 ;  /* 0x000000ffff057224 */ /* 0x001fca00078e0010 */
[----:B------:R-:W-:Y:S01]  /*b020*/  STG.E.U8 desc[UR36][R2.64], R5 ;  /* 0x0000000502007986 */ /* 0x000fe2000c101124 */
[----:B------:R-:W-:Y:S05]  /*b030*/  EXIT ;  /* 0x000000000000794d */ /* 0x000fea0003800000 */
.L_x_6823:
[----:B------:R-:W-:-:S13]  /*b040*/  ISETP.NE.AND P0, PT, R0, 0x2, PT ;  /* 0x000000020000780c */ /* 0x000fda0003f05270 */
[----:B------:R-:W-:Y:S05]  /*b050*/  @!P0 BRA `(.L_x_6826) ;  /* 0x0000000000288947 */ /* 0x000fea0003800000 */
[----:B------:R-:W-:-:S13]  /*b060*/  ISETP.NE.AND P0, PT, R0, 0x3, PT ;  /* 0x000000030000780c */ /* 0x000fda0003f05270 */
[----:B------:R-:W-:Y:S05]  /*b070*/  @!P0 BRA `(.L_x_6827) ;  /* 0x0000000000148947 */ /* 0x000fea0003800000 */
[----:B------:R-:W-:-:S13]  /*b080*/  ISETP.NE.AND P0, PT, R0, 0x4, PT ;  /* 0x000000040000780c */ /* 0x000fda0003f05270 */
[----:B------:R-:W-:Y:S05]  /*b090*/  @P0 BRA `(.L_x_6825) ;  /* 0x0000000800b40947 */ /* 0x000fea0003800000 */
[----:B-----5:R-:W0:Y:S02]  /*b0a0*/  F2I.S64.F64.TRUNC R16, R16 ;  /* 0x0000001000107311 */ /* 0x020e24000030d900 */
[----:B0-----:R-:W-:Y:S01]  /*b0b0*/  STG.E.64 desc[UR36][R2.64], R16 ;  /* 0x0000001002007986 */ /* 0x001fe2000c101b24 */
[----:B------:R-:W-:Y:S05]  /*b0c0*/  EXIT ;  /* 0x000000000000794d */ /* 0x000fea0003800000 */
.L_x_6827:
[----:B-----5:R-:W0:Y:S02]  /*b0d0*/  F2I.F64.TRUNC R17, R16 ;  /* 0x0000001000117311 */ /* 0x020e24000030d100 */
[----:B0-----:R-:W-:Y:S01]  /*b0e0*/  STG.E desc[UR36][R2.64], R17 ;  /* 0x0000001102007986 */ /* 0x001fe2000c101924 */
[----:B------:R-:W-:Y:S05]  /*b0f0*/  EXIT ;  /* 0x000000000000794d */ /* 0x000fea0003800000 */
.L_x_6826:
[----:B-----5:R-:W0:Y:S02]  /*b100*/  F2I.F64.TRUNC R17, R16 ;  /* 0x0000001000117311 */ /* 0x020e24000030d100 */
[----:B0-----:R-:W-:Y:S01]  /*b110*/  STG.E.U16 desc[UR36][R2.64], R17 ;  /* 0x0000001102007986 */ /* 0x001fe2000c101524 */
[----:B------:R-:W-:Y:S05]  /*b120*/  EXIT ;  /* 0x000000000000794d */ /* 0x000fea0003800000 */
.L_x_6822:
        /* <DEDUP_REMOVED lines=11> */
[----:B------:R-:W-:Y:S01]  /*b1e0*/  STG.E desc[UR36][R2.64], R5 ;  /* 0x0000000502007986 */ /* 0x000fe2000c101924 */
[----:B------:R-:W-:Y:S05]  /*b1f0*/  EXIT ;  /* 0x000000000000794d */ /* 0x000fea0003800000 */
.L_x_6829:
[----:B------:R-:W-:Y:S01]  /*b200*/  UMOV UR4, 0xf0000000 ;  /* 0xf000000000047882 */ /* 0x000fe20000000000 */
[----:B------:R-:W-:Y:S01]  /*b210*/  UMOV UR5, 0x380fffff ;  /* 0x380fffff00057882 */ /* 0x000fe20000000000 */
[----:B-----5:R-:W0:Y:S01]  /*b220*/  F2F.F32.F64 R0, R16 ;  /* 0x0000001000007310 */ /* 0x020e220000301000 */
[----:B------:R-:W-:-:S14]  /*b230*/  DSETP.GEU.AND P0, PT, |R16|, UR4, PT ;  /* 0x0000000410007e2a */ /* 0x000fdc000bf0e200 */
[----:B0-----:R-:W-:-:S05]  /*b240*/  @!P0 FMUL R0, R0, 1.175494350822287508e-38 ;  /* 0x0080000000008820 */ /* 0x001fca0000400000 */
[----:B------:R-:W-:-:S05]  /*b250*/  F2FP.F16.F32.PACK_AB R0, RZ, R0 ;  /* 0x00000000ff00723e */ /* 0x000fca00000000ff */
[----:B------:R-:W-:Y:S01]  /*b260*/  STG.E.U16 desc[UR36][R2.64], R0 ;  /* 0x0000000002007986 */ /* 0x000fe2000c101524 */
[----:B------:R-:W-:Y:S05]  /*b270*/  EXIT ;  /* 0x000000000000794d */ /* 0x000fea0003800000 */
.L_x_6828:
        /* <DEDUP_REMOVED lines=12> */
[----:B------:R-:W-:Y:S01]  /*b340*/  STG.E.64 desc[UR36][R2.64], R4 ;  /* 0x0000000402007986 */ /* 0x000fe2000c101b24 */
[----:B------:R-:W-:Y:S05]  /*b350*/  EXIT ;  /* 0x000000000000794d */ /* 0x000fea0003800000 */
.L_x_6831:
[----:B------:R-:W-:Y:S01]  /*b360*/  UMOV UR4, 0xf0000000 ;  /* 0xf000000000047882 */ /* 0x000fe20000000000 */
[----:B------:R-:W-:Y:S01]  /*b370*/  UMOV UR5, 0x380fffff ;  /* 0x380fffff00057882 */ /* 0x000fe20000000000 */
[----:B-----5:R-:W0:Y:S01]  /*b380*/  F2F.F32.F64 R0, R16 ;  /* 0x0000001000007310 */ /* 0x020e220000301000 */
[----:B------:R-:W-:-:S14]  /*b390*/  DSETP.GEU.AND P0, PT, |R16|, UR4, PT ;  /* 0x0000000410007e2a */ /* 0x000fdc000bf0e200 */
[----:B0-----:R-:W-:-:S05]  /*b3a0*/  @!P0 FMUL R0, R0, 1.175494350822287508e-38 ;  /* 0x0080000000008820 */ /* 0x001fca0000400000 */
[----:B------:R-:W-:-:S04]  /*b3b0*/  F2FP.F16.F32.PACK_AB R5, RZ, R0 ;  /* 0x00000000ff05723e */ /* 0x000fc800000000ff */
[----:B------:R-:W-:-:S05]  /*b3c0*/  PRMT R5, R5, 0x5410, RZ ;  /* 0x0000541005057816 */ /* 0x000fca00000000ff */
[----:B------:R-:W-:Y:S01]  /*b3d0*/  STG.E desc[UR36][R2.64], R5 ;  /* 0x0000000502007986 */ /* 0x000fe2000c101924 */
[----:B------:R-:W-:Y:S05]  /*b3e0*/  EXIT ;  /* 0x000000000000794d */ /* 0x000fea0003800000 */
.L_x_6830:
[----:B-----5:R-:W-:Y:S01]  /*b3f0*/  STG.E.64 desc[UR36][R2.64], R16 ;  /* 0x0000001002007986 */ /* 0x020fe2000c101b24 */
[----:B------:R-:W-:Y:S05]  /*b400*/  EXIT ;  /* 0x000000000000794d */ /* 0x000fea0003800000 */
.L_x_6821:
        /* <DEDUP_REMOVED lines=11> */
[----:B0-----:R-:W-:Y:S01]  /*b4c0*/  STG.E.U16 desc[UR36][R2.64], R17 ;  /* 0x0000001102007986 */ /* 0x001fe2000c101524 */
[----:B------:R-:W-:Y:S05]  /*b4d0*/  EXIT ;  /* 0x000000000000794d */ /* 0x000fea0003800000 */
.L_x_6835:
        /* <DEDUP_REMOVED lines=22> */
.L_x_6838:
[----:B------:R-:W-:-:S04]  /*b640*/  SHF.R.U32.HI R5, RZ, 0x18, R5 ;  /* 0x00000018ff057819 */ /* 0x000fc80000011605 */
[----:B------:R-:W-:-:S07]  /*b650*/  LOP3.LUT R0, R0, 0x80, R5, 0xf8, !PT ;  /* 0x0000008000007812 */ /* 0x000fce00078ef805 */
.L_x_6837:
[----:B------:R-:W-:Y:S05]  /*b660*/  BSYNC.RECONVERGENT B0 ;  /* 0x0000000000007941 */ /* 0x000fea0003800200 */
.L_x_6836:
[----:B------:R-:W-:Y:S01]  /*b670*/  STG.E.U8 desc[UR36][R2.64], R0 ;  /* 0x0000000002007986 */ /* 0x000fe2000c101124 */
[----:B------:R-:W-:Y:S05]  /*b680*/  EXIT ;  /* 0x000000000000794d */ /* 0x000fea0003800000 */
.L_x_6834:
        /* <DEDUP_REMOVED lines=22> */
.L_x_6841:
[----:B------:R-:W-:-:S04]  /*b7f0*/  SHF.R.U32.HI R5, RZ, 0x18, R5 ;  /* 0x00000018ff057819 */ /* 0x000fc80000011605 */
[----:B------:R-:W-:-:S07]  /*b800*/  LOP3.LUT R0, R0, 0x80, R5, 0xf8, !PT ;  /* 0x0000008000007812 */ /* 0x000fce00078ef805 */
.L_x_6840:
[----:B------:R-:W-:Y:S05]  /*b810*/  BSYNC.RECONVERGENT B0 ;  /* 0x0000000000007941 */ /* 0x000fea0003800200 */
.L_x_6839:
[----:B------:R-:W-:Y:S01]  /*b820*/  STG.E.U8 desc[UR36][R2.64], R0 ;  /* 0x0000000002007986 */ /* 0x000fe2000c101124 */
[----:B------:R-:W-:Y:S05]  /*b830*/  EXIT ;  /* 0x000000000000794d */ /* 0x000fea0003800000 */
.L_x_6833:
        /* <DEDUP_REMOVED lines=26> */
.L_x_6843:
[----:B-----5:R-:W0:Y:S02]  /*b9e0*/  F2I.U64.F64.TRUNC R16, R16 ;  /* 0x0000001000107311 */ /* 0x020e24000030d800 */
[----:B0-----:R-:W-:Y:S01]  /*b9f0*/  STG.E.64 desc[UR36][R2.64], R16 ;  /* 0x0000001002007986 */ /* 0x001fe2000c101b24 */
[----:B------:R-:W-:Y:S05]  /*ba00*/  EXIT ;  /* 0x000000000000794d */ /* 0x000fea0003800000 */
.L_x_6842:
[----:B-----5:R-:W0:Y:S02]  /*ba10*/  F2I.U32.F64.TRUNC R17, R16 ;  /* 0x0000001000117311 */ /* 0x020e24000030d000 */
[----:B0-----:R-:W-:Y:S01]  /*ba20*/  STG.E desc[UR36][R2.64], R17 ;  /* 0x0000001102007986 */ /* 0x001fe2000c101924 */
[----:B------:R-:W-:Y:S05]  /*ba30*/  EXIT ;  /* 0x000000000000794d */ /* 0x000fea0003800000 */
.L_x_6832:
        /* <DEDUP_REMOVED lines=8> */
[----:B------:R-:W-:Y:S01]  /*bac0*/  STG.E.U8 desc[UR36][R2.64], R5 ;  /* 0x0000000502007986 */ /* 0x000fe2000c101124 */
[----:B------:R-:W-:Y:S05]  /*bad0*/  EXIT ;  /* 0x000000000000794d */ /* 0x000fea0003800000 */
.L_x_6845:
[----:B------:R-:W-:-:S05]  /*bae0*/  CS2R R18, SRZ ;  /* 0x0000000000127805 */ /* 0x000fca000001ff00 */
[----:B-----5:R-:W-:Y:S01]  /*baf0*/  STG.E.128 desc[UR36][R2.64], R16 ;  /* 0x0000001002007986 */ /* 0x020fe2000c101d24 */
[----:B------:R-:W-:Y:S05]  /*bb00*/  EXIT ;  /* 0x000000000000794d */ /* 0x000fea0003800000 */
.L_x_6844:
[----:B------:R-:W-:-:S13]  /*bb10*/  ISETP.NE.AND P0, PT, R0, 0xf, PT ;  /* 0x0000000f0000780c */ /* 0x000fda0003f05270 */
[----:B------:R-:W-:Y:S05]  /*bb20*/  @!P0 BRA `(.L_x_6846) ;  /* 0x0000000400088947 */ /* 0x000fea0003800000 */
[----:B------:R-:W-:-:S13]  /*bb30*/  ISETP.NE.AND P0, PT, R0, 0x17, PT ;  /* 0x000000170000780c */ /* 0x000fda0003f05270 */
[----:B------:R-:W-:Y:S05]  /*bb40*/  @!P0 BRA `(.L_x_6847) ;  /* 0x0000000000a08947 */ /* 0x000fea0003800000 */
[----:B------:R-:W-:-:S13]  /*bb50*/  ISETP.NE.AND P0, PT, R0, 0x18, PT ;  /* 0x000000180000780c */ /* 0x000fda0003f05270 */
[----:B------:R-:W-:Y:S05]  /*bb60*/  @!P0 BRA `(.L_x_6848) ;  /* 0x0000000000448947 */ /* 0x000fea0003800000 */
.L_x_6825:
        /* <DEDUP_REMOVED lines=16> */
.L_x_6849:
[----:B------:R-:W-:Y:S05]  /*bc70*/  EXIT ;  /* 0x000000000000794d */ /* 0x000fea0003800000 */
.L_x_6848:
        /* <DEDUP_REMOVED lines=17> */
.L_x_6851:
[----:B------:R-:W-:Y:S05]  /*bd90*/  BSYNC.RECONVERGENT B0 ;  /* 0x0000000000007941 */ /* 0x000fea0003800200 */
.L_x_6850:
[----:B------:R-:W-:-:S05]  /*bda0*/  LOP3.LUT R5, R0, 0x80, R5, 0xf8, !PT ;  /* 0x0000008000057812 */ /* 0x000fca00078ef805 */
[----:B------:R-:W-:Y:S01]  /*bdb0*/  STG.E.U8 desc[UR36][R2.64], R5 ;  /* 0x0000000502007986 */ /* 0x000fe2000c101124 */
[----:B------:R-:W-:Y:S05]  /*bdc0*/  EXIT ;  /* 0x000000000000794d */ /* 0x000fea0003800000 */
.L_x_6847:
        /* <DEDUP_REMOVED lines=16> */
.L_x_6853:
[----:B------:R-:W-:Y:S01]  /*bed0*/  IMAD.MOV.U32 R0, RZ, RZ, 0x7f ;  /* 0x0000007fff007424 */ /* 0x000fe200078e00ff */
[----:B------:R-:W-:-:S04]  /*bee0*/  ISETP.GT.U32.AND P0, PT, R4, 0x7f800000, PT ;  /* 0x7f8000000400780c */ /* 0x000fc80003f04070 */
[----:B------:R-:W-:-:S09]  /*bef0*/  SEL R0, R0, 0x7c, P0 ;  /* 0x0000007c00007807 */ /* 0x000fd20000000000 */
.L_x_6854:
[----:B------:R-:W-:Y:S05]  /*bf00*/  BSYNC.RECONVERGENT B0 ;  /* 0x0000000000007941 */ /* 0x000fea0003800200 */
.L_x_6852:
[----:B------:R-:W-:-:S04]  /*bf10*/  SHF.R.U32.HI R5, RZ, 0x18, R5 ;  /* 0x00000018ff057819 */ /* 0x000fc80000011605 */
[----:B------:R-:W-:-:S05]  /*bf20*/  LOP3.LUT R5, R0, 0x80, R5, 0xf8, !PT ;  /* 0x0000008000057812 */ /* 0x000fca00078ef805 */
[----:B------:R-:W-:Y:S01]  /*bf30*/  STG.E.U8 desc[UR36][R2.64], R5 ;  /* 0x0000000502007986 */ /* 0x000fe2000c101124 */
[----:B------:R-:W-:Y:S05]  /*bf40*/  EXIT ;  /* 0x000000000000794d */ /* 0x000fea0003800000 */
.L_x_6846:
[----:B------:R-:W-:Y:S01]  /*bf50*/  UMOV UR4, 0xf0000000 ;  /* 0xf000000000047882 */ /* 0x000fe20000000000 */
[----:B------:R-:W-:Y:S01]  /*bf60*/  UMOV UR5, 0x380fffff ;  /* 0x380fffff00057882 */ /* 0x000fe20000000000 */
[----:B-----5:R-:W0:Y:S01]  /*bf70*/  F2F.F32.F64 R0, R16 ;  /* 0x0000001000007310 */ /* 0x020e220000301000 */
[----:B------:R-:W-:-:S14]  /*bf80*/  DSETP.GEU.AND P0, PT, |R16|, UR4, PT ;  /* 0x0000000410007e2a */ /* 0x000fdc000bf0e200 */
[----:B0-----:R-:W-:-:S05]  /*bf90*/  @!P0 FMUL R0, R0, 1.175494350822287508e-38 ;  /* 0x0080000000008820 */ /* 0x001fca0000400000 */
[----:B------:R-:W-:-:S05]  /*bfa0*/  F2FP.BF16.F32.PACK_AB R0, RZ, R0 ;  /* 0x00000000ff00723e */ /* 0x000fca00000010ff */
[----:B------:R-:W-:Y:S01]  /*bfb0*/  STG.E.U16 desc[UR36][R2.64], R0 ;  /* 0x0000000002007986 */ /* 0x000fe2000c101524 */
[----:B------:R-:W-:Y:S05]  /*bfc0*/  EXIT ;  /* 0x000000000000794d */ /* 0x000fea0003800000 */
        .weak           $__internal_8_$__cuda_sm20_div_rn_f64_full
        .type           $__internal_8_$__cuda_sm20_div_rn_f64_full,@function
        .size           $__internal_8_$__cuda_sm20_div_rn_f64_full,(.L_x_7549 - $__internal_8_$__cuda_sm20_div_rn_f64_full)
$__internal_8_$__cuda_sm20_div_rn_f64_full:
[----:B------:R-:W-:Y:S01]  /*bfd0*/  FSETP.GEU.AND P2, PT, |R7|, 1.469367938527859385e-39, PT ;  /* 0x001000000700780b */ /* 0x000fe20003f4e200 */
[----:B------:R-:W-:Y:S01]  /*bfe0*/  IMAD.MOV.U32 R10, RZ, RZ, R8 ;  /* 0x000000ffff0a7224 */ /* 0x000fe200078e0008 */
[C---:B------:R-:W-:Y:S01]  /*bff0*/  FSETP.GEU.AND P0, PT, |R11|.reuse, 1.469367938527859385e-39, PT ;  /* 0x001000000b00780b */ /* 0x040fe20003f0e200 */
[----:B------:R-:W-:Y:S01]  /*c000*/  IMAD.MOV.U32 R12, RZ, RZ, R6 ;  /* 0x000000ffff0c7224 */ /* 0x000fe200078e0006 */
[----:B------:R-:W-:Y:S01]  /*c010*/  LOP3.LUT R9, R11, 0x800fffff, RZ, 0xc0, !PT ;  /* 0x800fffff0b097812 */ /* 0x000fe200078ec0ff */
[----:B------:R-:W-:Y:S01]  /*c020*/  IMAD.MOV.U32 R14, RZ, RZ, 0x1 ;  /* 0x00000001ff0e7424 */ /* 0x000fe200078e00ff */
[----:B------:R-:W-:Y:S01]  /*c030*/  LOP3.LUT R3, R7, 0x7ff00000, RZ, 0xc0, !PT ;  /* 0x7ff0000007037812 */ /* 0x000fe200078ec0ff */
[----:B------:R-:W-:Y:S01]  /*c040*/  BSSY.RECONVERGENT B0, `(.L_x_6855) ;  /* 0x0000050000007945 */ /* 0x000fe20003800200 */
[----:B------:R-:W-:Y:S02]  /*c050*/  LOP3.LUT R9, R9, 0x3ff00000, RZ, 0xfc, !PT ;  /* 0x3ff0000009097812 */ /* 0x000fe400078efcff */
[----:B------:R-:W-:-:S03]  /*c060*/  LOP3.LUT R22, R11, 0x7ff00000, RZ, 0xc0, !PT ;  /* 0x7ff000000b167812 */ /* 0x000fc600078ec0ff */
[----:B------:R-:W-:Y:S01]  /*c070*/  @!P2 LOP3.LUT R4, R11, 0x7ff00000, RZ, 0xc0, !PT ;  /* 0x7ff000000b04a812 */ /* 0x000fe200078ec0ff */
[----:B------:R-:W-:Y:S01]  /*c080*/  @!P2 IMAD.MOV.U32 R20, RZ, RZ, RZ ;  /* 0x000000ffff14a224 */ /* 0x000fe200078e00ff */
[----:B------:R-:W-:Y:S01]  /*c090*/  @!P0 DMUL R8, R10, 8.98846567431157953865e+307 ;  /* 0x7fe000000a088828 */ /* 0x000fe20000000000 */
[C---:B------:R-:W-:Y:S02]  /*c0a0*/  ISETP.GE.U32.AND P1, PT, R3.reuse, R22, PT ;  /* 0x000000160300720c */ /* 0x040fe40003f26070 */
[----:B------:R-:W-:Y:S01]  /*c0b0*/  @!P2 ISETP.GE.U32.AND P3, PT, R3, R4, PT ;  /* 0x000000040300a20c */ /* 0x000fe20003f66070 */
[----:B------:R-:W-:Y:S02]  /*c0c0*/  IMAD.MOV.U32 R4, RZ, RZ, 0x1ca00000 ;  /* 0x1ca00000ff047424 */ /* 0x000fe400078e00ff */
[----:B------:R-:W0:Y:S03]  /*c0d0*/  MUFU.RCP64H R15, R9 ;  /* 0x00000009000f7308 */ /* 0x000e260000001800 */
[----:B------:R-:W-:-:S02]  /*c0e0*/  @!P2 SEL R5, R4, 0x63400000, !P3 ;  /* 0x634000000405a807 */ /* 0x000fc40005800000 */
[----:B------:R-:W-:Y:S02]  /*c0f0*/  SEL R13, R4, 0x63400000, !P1 ;  /* 0x63400000040d7807 */ /* 0x000fe40004800000 */
[--C-:B------:R-:W-:Y:S02]  /*c100*/  @!P2 LOP3.LUT R5, R5, 0x80000000, R7.reuse, 0xf8, !PT ;  /* 0x800000000505a812 */ /* 0x100fe400078ef807 */
[----:B------:R-:W-:Y:S02]  /*c110*/  LOP3.LUT R13, R13, 0x800fffff, R7, 0xf8, !PT ;  /* 0x800fffff0d0d7812 */ /* 0x000fe400078ef807 */
[----:B------:R-:W-:Y:S02]  /*c120*/  @!P2 LOP3.LUT R21, R5, 0x100000, RZ, 0xfc, !PT ;  /* 0x001000000515a812 */ /* 0x000fe400078efcff */
[----:B------:R-:W-:-:S04]  /*c130*/  @!P0 LOP3.LUT R22, R9, 0x7ff00000, RZ, 0xc0, !PT ;  /* 0x7ff0000009168812 */ /* 0x000fc800078ec0ff */
[----:B------:R-:W-:Y:S02]  /*c140*/  @!P2 DFMA R12, R12, 2, -R20 ;  /* 0x400000000c0ca82b */ /* 0x000fe40000000814 */
[----:B0-----:R-:W-:-:S08]  /*c150*/  DFMA R20, R14, -R8, 1 ;  /* 0x3ff000000e14742b */ /* 0x001fd00000000808 */
[----:B------:R-:W-:-:S08]  /*c160*/  DFMA R20, R20, R20, R20 ;  /* 0x000000141414722b */ /* 0x000fd00000000014 */
[----:B------:R-:W-:-:S08]  /*c170*/  DFMA R20, R14, R20, R14 ;  /* 0x000000140e14722b */ /* 0x000fd0000000000e */
[----:B------:R-:W-:-:S08]  /*c180*/  DFMA R14, R20, -R8, 1 ;  /* 0x3ff00000140e742b */ /* 0x000fd00000000808 */
[----:B------:R-:W-:-:S08]  /*c190*/  DFMA R14, R20, R14, R20 ;  /* 0x0000000e140e722b */ /* 0x000fd00000000014 */
[----:B------:R-:W-:-:S08]  /*c1a0*/  DMUL R20, R14, R12 ;  /* 0x0000000c0e147228 */ /* 0x000fd00000000000 */
[----:B------:R-:W-:-:S08]  /*c1b0*/  DFMA R26, R20, -R8, R12 ;  /* 0x80000008141a722b */ /* 0x000fd0000000000c */
[----:B------:R-:W-:Y:S01]  /*c1c0*/  DFMA R26, R14, R26, R20 ;  /* 0x0000001a0e1a722b */ /* 0x000fe20000000014 */
[----:B------:R-:W-:Y:S01]  /*c1d0*/  IMAD.MOV.U32 R14, RZ, RZ, R3 ;  /* 0x000000ffff0e7224 */ /* 0x000fe200078e0003 */
[----:B------:R-:W-:-:S05]  /*c1e0*/  @!P2 LOP3.LUT R14, R13, 0x7ff00000, RZ, 0xc0, !PT ;  /* 0x7ff000000d0ea812 */ /* 0x000fca00078ec0ff */
[----:B------:R-:W-:-:S05]  /*c1f0*/  VIADD R5, R14, 0xffffffff ;  /* 0xffffffff0e057836 */ /* 0x000fca0000000000 */
[----:B------:R-:W-:Y:S01]  /*c200*/  ISETP.GT.U32.AND P0, PT, R5, 0x7feffffe, PT ;  /* 0x7feffffe0500780c */ /* 0x000fe20003f04070 */
[----:B------:R-:W-:-:S05]  /*c210*/  VIADD R5, R22, 0xffffffff ;  /* 0xffffffff16057836 */ /* 0x000fca0000000000 */
[----:B------:R-:W-:-:S13]  /*c220*/  ISETP.GT.U32.OR P0, PT, R5, 0x7feffffe, P0 ;  /* 0x7feffffe0500780c */ /* 0x000fda0000704470 */
[----:B------:R-:W-:Y:S05]  /*c230*/  @P0 BRA `(.L_x_6856) ;  /* 0x00000000006c0947 */ /* 0x000fea0003800000 */
[----:B------:R-:W-:-:S04]  /*c240*/  LOP3.LUT R6, R11, 0x7ff00000, RZ, 0xc0, !PT ;  /* 0x7ff000000b067812 */ /* 0x000fc800078ec0ff */
[CC--:B------:R-:W-:Y:S02]  /*c250*/  VIADDMNMX R5, R3.reuse, -R6.reuse, 0xb9600000, !PT ;  /* 0xb960000003057446 */ /* 0x0c0fe40007800906 */
[----:B------:R-:W-:Y:S01]  /*c260*/  ISETP.GE.U32.AND P0, PT, R3, R6, PT ;  /* 0x000000060300720c */ /* 0x000fe20003f06070 */
[----:B------:R-:W-:Y:S01]  /*c270*/  IMAD.MOV.U32 R6, RZ, RZ, RZ ;  /* 0x000000ffff067224 */ /* 0x000fe200078e00ff */
[----:B------:R-:W-:Y:S02]  /*c280*/  VIMNMX R3, PT, PT, R5, 0x46a00000, PT ;  /* 0x46a0000005037848 */ /* 0x000fe40003fe0100 */
        /* <DEDUP_REMOVED lines=22> */
.L_x_6856:
        /* <DEDUP_REMOVED lines=16> */
.L_x_6859:
[----:B------:R-:W-:Y:S01]  /*c4f0*/  LOP3.LUT R5, R11, 0x80000, RZ, 0xfc, !PT ;  /* 0x000800000b057812 */ /* 0x000fe200078efcff */
[----:B------:R-:W-:Y:S01]  /*c500*/  IMAD.MOV.U32 R4, RZ, RZ, R10 ;  /* 0x000000ffff047224 */ /* 0x000fe200078e000a */
[----:B------:R-:W-:Y:S06]  /*c510*/  BRA `(.L_x_6857) ;  /* 0x0000000000087947 */ /* 0x000fec0003800000 */
.L_x_6858:
[----:B------:R-:W-:Y:S01]  /*c520*/  LOP3.LUT R5, R7, 0x80000, RZ, 0xfc, !PT ;  /* 0x0008000007057812 */ /* 0x000fe200078efcff */
[----:B------:R-:W-:-:S07]  /*c530*/  IMAD.MOV.U32 R4, RZ, RZ, R6 ;  /* 0x000000ffff047224 */ /* 0x000fce00078e0006 */
.L_x_6857:
[----:B------:R-:W-:Y:S05]  /*c540*/  BSYNC.RECONVERGENT B0 ;  /* 0x0000000000007941 */ /* 0x000fea0003800200 */
.L_x_6855:
[----:B------:R-:W-:Y:S02]  /*c550*/  IMAD.MOV.U32 R3, RZ, RZ, R4 ;  /* 0x000000ffff037224 */ /* 0x000fe400078e0004 */
[----:B------:R-:W-:Y:S02]  /*c560*/  IMAD.MOV.U32 R6, RZ, RZ, R5 ;  /* 0x000000ffff067224 */ /* 0x000fe400078e0005 */
[----:B------:R-:W-:Y:S02]  /*c570*/  IMAD.MOV.U32 R4, RZ, RZ, R0 ;  /* 0x000000ffff047224 */ /* 0x000fe400078e0000 */
[----:B------:R-:W-:-:S04]  /*c580*/  IMAD.MOV.U32 R5, RZ, RZ, 0x0 ;  /* 0x00000000ff057424 */ /* 0x000fc800078e00ff */
[----:B------:R-:W-:Y:S05]  /*c590*/  RET.REL.NODEC R4 `(_ZN2at6native27unrolled_elementwise_kernelIZZZNS0_65_GLOBAL__N__cd49fe81_27_ActivationSoftplusKernel_cu_9e10b42f_310015softplus_kernelERNS_18TensorIteratorBaseERKN3c106ScalarES8_ENKUlvE_clEvENKUlvE_clEvEUldE_St5arrayIPcLm2EELi4E23TrivialOffsetCalculatorILi1EjESG_NS0_6memory12LoadWithCastILi1EEENSH_13StoreWithCastILi1EEEEEviT_T0_T2_T3_T4_T5_) ;  /* 0xffffff3804987950 */ /* 0x000fea0003c3ffff */
.L_x_6860:
        /* <DEDUP_REMOVED lines=14> */
.L_x_7549:


//--------------------- .text._ZN2at6native18elementwise_kernelILi128ELi2EZNS0_22gpu_kernel_impl_nocastIZZZNS0_65_GLOBAL__N__cd49fe81_27_ActivationSoftplusKernel_cu_9e10b42f_310015softplus_kernelERNS_18TensorIteratorBaseERKN3c106ScalarES9_ENKUlvE_clEvENKUlvE_clEvEUldE_EEvS5_RKT_EUliE_EEviT1_ --------------------------
	.section	.text._ZN2at6native18elementwise_kernelILi128ELi2EZNS0_22gpu_kernel_impl_nocastIZZZNS0_65_GLOBAL__N__cd49fe81_27_ActivationSoftplusKernel_cu_9e10b42f_310015softplus_kernelERNS_18TensorIteratorBaseERKN3c106ScalarES9_ENKUlvE_clEvENKUlvE_clEvEUldE_EEvS5_RKT_EUliE_EEviT1_,"ax",@progbits
	.align	128
        .global         _ZN2at6native18elementwise_kernelILi128ELi2EZNS0_22gpu_kernel_impl_nocastIZZZNS0_65_GLOBAL__N__cd49fe81_27_ActivationSoftplusKernel_cu_9e10b42f_310015softplus_kernelERNS_18TensorIteratorBaseERKN3c106ScalarES9_ENKUlvE_clEvENKUlvE_clEvEUldE_EEvS5_RKT_EUliE_EEviT1_
        .type           _ZN2at6native18elementwise_kernelILi128ELi2EZNS0_22gpu_kernel_impl_nocastIZZZNS0_65_GLOBAL__N__cd49fe81_27_ActivationSoftplusKernel_cu_9e10b42f_310015softplus_kernelERNS_18TensorIteratorBaseERKN3c106ScalarES9_ENKUlvE_clEvENKUlvE_clEvEUldE_EEvS5_RKT_EUliE_EEviT1_,@function
        .size           _ZN2at6native18elementwise_kernelILi128ELi2EZNS0_22gpu_kernel_impl_nocastIZZZNS0_65_GLOBAL__N__cd49fe81_27_ActivationSoftplusKernel_cu_9e10b42f_310015softplus_kernelERNS_18TensorIteratorBaseERKN3c106ScalarES9_ENKUlvE_clEvENKUlvE_clEvEUldE_EEvS5_RKT_EUliE_EEviT1_,(.L_x_7550 - _ZN2at6native18elementwise_kernelILi128ELi2EZNS0_22gpu_kernel_impl_nocastIZZZNS0_65_GLOBAL__N__cd49fe81_27_ActivationSoftplusKernel_cu_9e10b42f_310015softplus_kernelERNS_18TensorIteratorBaseERKN3c106ScalarES9_ENKUlvE_clEvENKUlvE_clEvEUldE_EEvS5_RKT_EUliE_EEviT1_)
        .other          _ZN2at6native18elementwise_kernelILi128ELi2EZNS0_22gpu_kernel_impl_nocastIZZZNS0_65_GLOBAL__N__cd49fe81_27_ActivationSoftplusKernel_cu_9e10b42f_310015softplus_kernelERNS_18TensorIteratorBaseERKN3c106ScalarES9_ENKUlvE_clEvENKUlvE_clEvEUldE_EEvS5_RKT_EUliE_EEviT1_,@"STO_CUDA_ENTRY STV_DEFAULT"
_ZN2at6native18elementwise_kernelILi128ELi2EZNS0_22gpu_kernel_impl_nocastIZZZNS0_65_GLOBAL__N__cd49fe81_27_ActivationSoftplusKernel_cu_9e10b42f_310015softplus_kernelERNS_18TensorIteratorBaseERKN3c106ScalarES9_ENKUlvE_clEvENKUlvE_clEvEUldE_EEvS5_RKT_EUliE_EEviT1_:
.text._ZN2at6native18elementwise_kernelILi128ELi2EZNS0_22gpu_kernel_impl_nocastIZZZNS0_65_GLOBAL__N__cd49fe81_27_ActivationSoftplusKernel_cu_9e10b42f_310015softplus_kernelERNS_18TensorIteratorBaseERKN3c106ScalarES9_ENKUlvE_clEvENKUlvE_clEvEUldE_EEvS5_RKT_EUliE_EEviT1_:
        /* <DEDUP_REMOVED lines=14> */
[----:B------:R-:W1:Y:S01]  /*00e0*/  LDCU.128 UR8, c[0x0][0x590] ;  /* 0x0000b200ff0877ac */ /* 0x000e620008000c00 */
[----:B0-----:R-:W1:Y:S02]  /*00f0*/  LDG.E.64 R4, desc[UR6][R4.64] ;  /* 0x0000000604047981 */ /* 0x001e64000c1e1b00 */
[----:B-1----:R-:W-:-:S08]  /*0100*/  DMUL R2, R4, UR8 ;  /* 0x0000000804027c28 */ /* 0x002fd00008000000 */
[----:B------:R-:W-:-:S14]  /*0110*/  DSETP.GT.AND P0, PT, R2, UR10, PT ;  /* 0x0000000a02007e2a */ /* 0x000fdc000bf04000 */
[----:B------:R-:W-:Y:S05]  /*0120*/  @P0 BRA `(.L_x_6864) ;  /* 0x0000000c00700947 */ /* 0x000fea0003800000 */
[----:B------:R-:W-:Y:S01]  /*0130*/  IMAD.MOV.U32 R4, RZ, RZ, 0x652b82fe ;  /* 0x652b82feff047424 */ /* 0x000fe200078e00ff */
[----:B------:R-:W-:Y:S01]  /*0140*/  UMOV UR4, 0xfefa39ef ;  /* 0xfefa39ef00047882 */ /* 0x000fe20000000000 */
[----:B------:R-:W-:Y:S01]  /*0150*/  IMAD.MOV.U32 R5, RZ, RZ, 0x3ff71547 ;  /* 0x3ff71547ff057424 */ /* 0x000fe200078e00ff */
[----:B------:R-:W-:Y:S01]  /*0160*/  UMOV UR5, 0x3fe62e42 ;  /* 0x3fe62e4200057882 */ /* 0x000fe20000000000 */
[----:B------:R-:W-:Y:S01]  /*0170*/  UMOV UR8, 0x3b39803f ;  /* 0x3b39803f00087882 */ /* 0x000fe20000000000 */
[----:B------:R-:W-:Y:S01]  /*0180*/  UMOV UR9, 0x3c7abc9e ;  /* 0x3c7abc9e00097882 */ /* 0x000fe20000000000 */
[----:B------:R-:W-:Y:S02]  /*0190*/  FSETP.GEU.FTZ.AND P0, PT, |R3|, 4.1917929649353027344, PT ;  /* 0x4086232b0300780b */ /* 0x000fe40003f1e200 */
[----:B------:R-:W-:-:S08]  /*01a0*/  DFMA R4, R2, R4, 6.75539944105574400000e+15 ;  /* 0x433800000204742b */ /* 0x000fd00000000004 */
[----:B------:R-:W-:-:S08]  /*01b0*/  DADD R6, R4, -6.75539944105574400000e+15 ;  /* 0xc338000004067429 */ /* 0x000fd00000000000 */
[----:B------:R-:W-:-:S08]  /*01c0*/  DFMA R10, R6, -UR4, R2 ;  /* 0x80000004060a7c2b */ /* 0x000fd00008000002 */
        /* <DEDUP_REMOVED lines=43> */
[----:B------:R-:W-:-:S05]  /*0480*/  SHF.R.S32.HI R3, RZ, 0x1, R0 ;  /* 0x00000001ff037819 */ /* 0x000fca0000011400 */
[----:B------:R-:W-:Y:S02]  /*0490*/  IMAD.IADD R4, R4, 0x1, -R3 ;  /* 0x0000000104047824 */ /* 0x000fe400078e0a03 */
[----:B------:R-:W-:-:S03]  /*04a0*/  IMAD R11, R3, 0x100000, R11 ;  /* 0x00100000030b7824 */ /* 0x000fc600078e020b */
[----:B------:R-:W-:-:S06]  /*04b0*/  LEA R7, R4, 0x3ff00000, 0x14 ;  /* 0x3ff0000004077811 */ /* 0x000fcc00078ea0ff */
[----:B------:R-:W-:-:S11]  /*04c0*/  DMUL R6, R10, R6 ;  /* 0x000000060a067228 */ /* 0x000fd60000000000 */
.L_x_6865:
[C---:B------:R-:W-:Y:S02]  /*04d0*/  FSETP.GEU.FTZ.AND P1, PT, R7.reuse, 1.7916666269302368164, PT ;  /* 0x3fe555550700780b */ /* 0x040fe40003f3e000 */
[----:B------:R-:W-:-:S13]  /*04e0*/  FSETP.GT.FTZ.AND P0, PT, R7, -1.6999999284744262695, PT ;  /* 0xbfd999990700780b */ /* 0x000fda0003f14000 */
[----:B------:R-:W-:Y:S05]  /*04f0*/  @P0 BRA !P1, `(.L_x_6866) ;  /* 0x0000000400480947 */ /* 0x000fea0004800000 */
[----:B------:R-:W-:-:S10]  /*0500*/  DADD R2, R6, 1 ;  /* 0x3ff0000006027429 */ /* 0x000fd40000000000 */
[----:B------:R-:W-:Y:S01]  /*0510*/  ISETP.GT.AND P0, PT, R3, 0xfffff, PT ;  /* 0x000fffff0300780c */ /* 0x000fe20003f04270 */
[----:B------:R-:W-:Y:S02]  /*0520*/  IMAD.MOV.U32 R4, RZ, RZ, R2 ;  /* 0x000000ffff047224 */ /* 0x000fe400078e0002 */
[----:B------:R-:W-:-:S10]  /*0530*/  IMAD.MOV.U32 R5, RZ, RZ, R3 ;  /* 0x000000ffff057224 */ /* 0x000fd400078e0003 */
[----:B------:R-:W-:-:S10]  /*0540*/  @!P0 DMUL R4, R4, 1.80143985094819840000e+16 ;  /* 0x4350000004048828 */ /* 0x000fd40000000000 */
[----:B------:R-:W-:Y:S01]  /*0550*/  @!P0 MOV R3, R5 ;  /* 0x0000000500038202 */ /* 0x000fe20000000f00 */
[----:B------:R-:W-:-:S04]  /*0560*/  @!P0 IMAD.MOV.U32 R2, RZ, RZ, R4 ;  /* 0x000000ffff028224 */ /* 0x000fc800078e0004 */
[----:B------:R-:W-:-:S05]  /*0570*/  VIADD R0, R3, 0xffffffff ;  /* 0xffffffff03007836 */ /* 0x000fca0000000000 */
[----:B------:R-:W-:Y:S01]  /*0580*/  ISETP.GE.U32.AND P1, PT, R0, 0x7fefffff, PT ;  /* 0x7fefffff0000780c */ /* 0x000fe20003f26070 */
[----:B------:R-:W-:Y:S01]  /*0590*/  IMAD.MOV.U32 R0, RZ, RZ, -0x3ff ;  /* 0xfffffc01ff007424 */ /* 0x000fe200078e00ff */
[----:B------:R-:W-:-:S11]  /*05a0*/  @!P0 MOV R0, 0xfffffbcb ;  /* 0xfffffbcb00008802 */ /* 0x000fd60000000f00 */
[----:B------:R-:W-:Y:S05]  /*05b0*/  @!P1 BRA `(.L_x_6867) ;  /* 0x00000000001c9947 */ /* 0x000fea0003800000 */
[----:B------:R-:W-:Y:S01]  /*05c0*/  IMAD.MOV.U32 R2, RZ, RZ, 0x0 ;  /* 0x00000000ff027424 */ /* 0x000fe200078e00ff */
[----:B------:R-:W-:Y:S02]  /*05d0*/  MOV R3, 0x7ff00000 ;  /* 0x7ff0000000037802 */ /* 0x000fe40000000f00 */
[----:B------:R-:W-:-:S04]  /*05e0*/  LOP3.LUT P0, RZ, R5, 0x7fffffff, RZ, 0xc0, !PT ;  /* 0x7fffffff05ff7812 */ /* 0x000fc8000780c0ff */
[----:B------:R-:W-:-:S10]  /*05f0*/  DFMA R2, R4, R2, +INF ;  /* 0x7ff000000402742b */ /* 0x000fd40000000002 */
[----:B------:R-:W-:Y:S02]  /*0600*/  FSEL R14, R2, RZ, P0 ;  /* 0x000000ff020e7208 */ /* 0x000fe40000000000 */
[----:B------:R-:W-:Y:S01]  /*0610*/  FSEL R15, R3, -QNAN , P0 ;  /* 0xfff00000030f7808 */ /* 0x000fe20000000000 */
[----:B------:R-:W-:Y:S06]  /*0620*/  BRA `(.L_x_6868) ;  /* 0x0000000400c47947 */ /* 0x000fec0003800000 */
.L_x_6867:
[----:B------:R-:W-:Y:S01]  /*0630*/  LOP3.LUT R4, R3, 0xfffff, RZ, 0xc0, !PT ;  /* 0x000fffff03047812 */ /* 0x000fe200078ec0ff */
[----:B------:R-:W-:Y:S01]  /*0640*/  IMAD.MOV.U32 R6, RZ, RZ, RZ ;  /* 0x000000ffff067224 */ /* 0x000fe200078e00ff */
[----:B------:R-:W-:Y:S01]  /*0650*/  MOV R17, 0x3ed0ee25 ;  /* 0x3ed0ee2500117802 */ /* 0x000fe20000000f00 */
[----:B------:R-:W-:Y:S01]  /*0660*/  IMAD.MOV.U32 R16, RZ, RZ, -0x748574fc ;  /* 0x8b7a8b04ff107424 */ /* 0x000fe200078e00ff */
[----:B------:R-:W-:Y:S01]  /*0670*/  LOP3.LUT R5, R4, 0x3ff00000, RZ, 0xfc, !PT ;  /* 0x3ff0000004057812 */ /* 0x000fe200078efcff */
[----:B------:R-:W-:Y:S01]  /*0680*/  IMAD.MOV.U32 R4, RZ, RZ, R2 ;  /* 0x000000ffff047224 */ /* 0x000fe200078e0002 */
[----:B------:R-:W-:Y:S01]  /*0690*/  UMOV UR8, 0x3ae80f1e ;  /* 0x3ae80f1e00087882 */ /* 0x000fe20000000000 */
[----:B------:R-:W-:Y:S01]  /*06a0*/  UMOV UR9, 0x3eb1380b ;  /* 0x3eb1380b00097882 */ /* 0x000fe20000000000 */
[----:B------:R-:W-:Y:S01]  /*06b0*/  ISETP.GE.U32.AND P0, PT, R5, 0x3ff6a09f, PT ;  /* 0x3ff6a09f0500780c */ /* 0x000fe20003f06070 */
[----:B------:R-:W-:Y:S01]  /*06c0*/  IMAD.MOV.U32 R19, RZ, RZ, 0x43300000 ;  /* 0x43300000ff137424 */ /* 0x000fe200078e00ff */
[----:B------:R-:W-:Y:S01]  /*06d0*/  LEA.HI R0, R3, R0, RZ, 0xc ;  /* 0x0000000003007211 */ /* 0x000fe200078f60ff */
[----:B------:R-:W-:Y:S01]  /*06e0*/  UMOV UR10, 0x80000000 ;  /* 0x80000000000a7882 */ /* 0x000fe20000000000 */
[----:B------:R-:W-:-:S09]  /*06f0*/  UMOV UR11, 0x43300000 ;  /* 0x43300000000b7882 */ /* 0x000fd20000000000 */
[----:B------:R-:W-:Y:S02]  /*0700*/  @P0 VIADD R7, R5, 0xfff00000 ;  /* 0xfff0000005070836 */ /* 0x000fe40000000000 */
[----:B------:R-:W-:-:S03]  /*0710*/  @P0 VIADD R0, R0, 0x1 ;  /* 0x0000000100000836 */ /* 0x000fc60000000000 */
[----:B------:R-:W-:Y:S02]  /*0720*/  @P0 MOV R5, R7 ;  /* 0x0000000700050202 */ /* 0x000fe40000000f00 */
[----:B------:R-:W-:-:S04]  /*0730*/  LOP3.LUT R18, R0, 0x80000000, RZ, 0x3c, !PT ;  /* 0x8000000000127812 */ /* 0x000fc800078e3cff */
        /* <DEDUP_REMOVED lines=26> */
[----:B------:R-:W-:Y:S01]  /*08e0*/  DFMA R18, R2, -UR4, R4 ;  /* 0x8000000402127c2b */ /* 0x000fe20008000004 */
[----:B------:R-:W-:Y:S01]  /*08f0*/  UMOV UR4, 0x3b39803f ;  /* 0x3b39803f00047882 */ /* 0x000fe20000000000 */
[----:B------:R-:W-:Y:S01]  /*0900*/  UMOV UR5, 0x3c7abc9e ;  /* 0x3c7abc9e00057882 */ /* 0x000fe20000000000 */
        /* <DEDUP_REMOVED lines=13> */
[----:B------:R-:W-:-:S08]  /*09e0*/  DADD R14, R14, -R18 ;  /* 0x000000000e0e7229 */ /* 0x000fd00000000812 */
[----:B------:R-:W-:-:S08]  /*09f0*/  DFMA R14, R2, UR4, R14 ;  /* 0x00000004020e7c2b */ /* 0x000fd0000800000e */
[----:B------:R-:W-:Y:S01]  /*0a00*/  DADD R14, R4, R14 ;  /* 0x00000000040e7229 */ /* 0x000fe2000000000e */
[----:B------:R-:W-:Y:S10]  /*0a10*/  BRA `(.L_x_6868) ;  /* 0x0000000000c87947 */ /* 0x000ff40003800000 */
.L_x_6866:
[----:B------:R-:W-:Y:S01]  /*0a20*/  DADD R12, R6, 2 ;  /* 0x40000000060c7429 */ /* 0x000fe20000000000 */
[----:B------:R-:W-:Y:S02]  /*0a30*/  MOV R2, 0x1 ;  /* 0x0000000100027802 */ /* 0x000fe40000000f00 */
        /* <DEDUP_REMOVED lines=16> */
[----:B------:R-:W-:Y:S05]  /*0b40*/  CALL.REL.NOINC `($__internal_9_$__cuda_sm20_div_rn_f64_full) ;  /* 0x0000005400887944 */ /* 0x000fea0003c00000 */
[----:B------:R-:W-:Y:S01]  /*0b50*/  MOV R2, R4 ;  /* 0x0000000400027202 */ /* 0x000fe20000000f00 */
[----:B------:R-:W-:-:S07]  /*0b60*/  IMAD.MOV.U32 R3, RZ, RZ, R5 ;  /* 0x000000ffff037224 */ /* 0x000fce00078e0005 */
.L_x_6869:
        /* <DEDUP_REMOVED lines=29> */
.L_x_6868:
        /* <DEDUP_REMOVED lines=19> */
[----:B0-----:R-:W-:Y:S01]  /*0e70*/  IMAD.U32 R12, RZ, RZ, UR4 ;  /* 0x00000004ff0c7e24 */ /* 0x001fe2000f8e00ff */
[----:B------:R-:W-:-:S07]  /*0e80*/  MOV R13, UR5 ;  /* 0x00000005000d7c02 */ /* 0x000fce0008000f00 */
[----:B------:R-:W-:Y:S05]  /*0e90*/  CALL.REL.NOINC `($__internal_9_$__cuda_sm20_div_rn_f64_full) ;  /* 0x0000005000b47944 */ /* 0x000fea0003c00000 */
[----:B------:R-:W-:Y:S02]  /*0ea0*/  IMAD.MOV.U32 R2, RZ, RZ, R4 ;  /* 0x000000ffff027224 */ /* 0x000fe400078e0004 */
[----:B------:R-:W-:-:S07]  /*0eb0*/  IMAD.MOV.U32 R3, RZ, RZ, R5 ;  /* 0x000000ffff037224 */ /* 0x000fce00078e0005 */
.L_x_6871:
[----:B------:R-:W-:Y:S05]  /*0ec0*/  BSYNC.RECONVERGENT B2 ;  /* 0x0000000000027941 */ /* 0x000fea0003800200 */
.L_x_6870:
[----:B------:R-:W-:Y:S01]  /*0ed0*/  MOV R4, R2 ;  /* 0x0000000200047202 */ /* 0x000fe20000000f00 */
[----:B------:R-:W-:-:S07]  /*0ee0*/  IMAD.MOV.U32 R5, RZ, RZ, R3 ;  /* 0x000000ffff057224 */ /* 0x000fce00078e0003 */
.L_x_6864:
[----:B------:R-:W0:Y:S01]  /*0ef0*/  LDC.64 R2, c[0x0][0x580] ;  /* 0x00016000ff027b82 */ /* 0x000e220000000a00 */
[----:B------:R-:W-:Y:S01]  /*0f00*/  VIADD R9, R9, 0x80 ;  /* 0x0000008009097836 */ /* 0x000fe20000000000 */
[----:B0-----:R0:W-:Y:S06]  /*0f10*/  STG.E.64 desc[UR6][R2.64], R4 ;  /* 0x0000000402007986 */ /* 0x0011ec000c101b06 */
.L_x_6863:
[----:B------:R-:W-:Y:S05]  /*0f20*/  BSYNC.RECONVERGENT B1 ;  /* 0x0000000000017941 */ /* 0x000fea0003800200 */
.L_x_6862:
[----:B------:R-:W1:Y:S02]  /*0f30*/  LDCU UR4, c[0x0][0x380] ;  /* 0x00007000ff0477ac */ /* 0x000e640008000800 */
[----:B-1----:R-:W-:-:S13]  /*0f40*/  ISETP.GE.AND P0, PT, R9, UR4, PT ;  /* 0x0000000409007c0c */ /* 0x002fda000bf06270 */
[----:B------:R-:W-:Y:S05]  /*0f50*/  @P0 EXIT ;  /* 0x000000000000094d */ /* 0x000fea0003800000 */
[----:B0-----:R-:W0:Y:S01]  /*0f60*/  LDC.64 R4, c[0x0][0x588] ;  /* 0x00016200ff047b82 */ /* 0x001e220000000a00 */
[----:B------:R-:W1:Y:S01]  /*0f70*/  LDCU.128 UR8, c[0x0][0x590] ;  /* 0x0000b200ff0877ac */ /* 0x000e620008000c00 */
[----:B0-----:R-:W1:Y:S02]  /*0f80*/  LDG.E.64 R4, desc[UR6][R4.64] ;  /* 0x0000000604047981 */ /* 0x001e64000c1e1b00 */
[----:B-1----:R-:W-:-:S08]  /*0f90*/  DMUL R2, R4, UR8 ;  /* 0x0000000804027c28 */ /* 0x002fd00008000000 */
[----:B------:R-:W-:-:S14]  /*0fa0*/  DSETP.GT.AND P0, PT, R2, UR10, PT ;  /* 0x0000000a02007e2a */ /* 0x000fdc000bf04000 */
[----:B------:R-:W-:Y:S05]  /*0fb0*/  @P0 BRA `(.L_x_6872) ;  /* 0x0000000c00700947 */ /* 0x000fea0003800000 */
[----:B------:R-:W-:Y:S01]  /*0fc0*/  MOV R4, 0x652b82fe ;  /* 0x652b82fe00047802 */ /* 0x000fe20000000f00 */
[----:B------:R-:W-:Y:S01]  /*0fd0*/  IMAD.MOV.U32 R5, RZ, RZ, 0x3ff71547 ;  /* 0x3ff71547ff057424 */ /* 0x000fe200078e00ff */
[----:B------:R-:W-:Y:S01]  /*0fe0*/  UMOV UR4, 0xfefa39ef ;  /* 0xfefa39ef00047882 */ /* 0x000fe20000000000 */
[----:B------:R-:W-:Y:S01]  /*0ff0*/  UMOV UR5, 0x3fe62e42 ;  /* 0x3fe62e4200057882 */ /* 0x000fe20000000000 */
[----:B------:R-:W-:Y:S01]  /*1000*/  UMOV UR8, 0x3b39803f ;  /* 0x3b39803f00087882 */ /* 0x000fe20000000000 */
[----:B------:R-:W-:Y:S01]  /*1010*/  UMOV UR9, 0x3c7abc9e ;  /* 0x3c7abc9e00097882 */ /* 0x000fe20000000000 */
[----:B------:R-:W-:Y:S01]  /*1020*/  FSETP.GEU.FTZ.AND P0, PT, |R3|, 4.1917929649353027344, PT ;  /* 0x4086232b0300780b */ /* 0x000fe20003f1e200 */
[----:B------:R-:W-:-:S08]  /*1030*/  DFMA R4, R2, R4, 6.75539944105574400000e+15 ;  /* 0x433800000204742b */ /* 0x000fd00000000004 */
[----:B------:R-:W-:-:S08]  /*1040*/  DADD R6, R4, -6.75539944105574400000e+15 ;  /* 0xc338000004067429 */ /* 0x000fd00000000000 */
[----:B------:R-:W-:-:S08]  /*1050*/  DFMA R8, R6, -UR4, R2 ;  /* 0x8000000406087c2b */ /* 0x000fd00008000002 */
        /* <DEDUP_REMOVED lines=44> */
[----:B------:R-:W-:Y:S01]  /*1320*/  IADD3 R4, PT, PT, R4, -R3, RZ ;  /* 0x8000000304047210 */ /* 0x000fe20007ffe0ff */
[----:B------:R-:W-:-:S03]  /*1330*/  IMAD R9, R3, 0x100000, R9 ;  /* 0x0010000003097824 */ /* 0x000fc600078e0209 */
[----:B------:R-:W-:-:S06]  /*1340*/  LEA R7, R4, 0x3ff00000, 0x14 ;  /* 0x3ff0000004077811 */ /* 0x000fcc00078ea0ff */
[----:B------:R-:W-:-:S11]  /*1350*/  DMUL R6, R8, R6 ;  /* 0x0000000608067228 */ /* 0x000fd60000000000 */
.L_x_6873:
[C---:B------:R-:W-:Y:S02]  /*1360*/  FSETP.GEU.FTZ.AND P1, PT, R7.reuse, 1.7916666269302368164, PT ;  /* 0x3fe555550700780b */ /* 0x040fe40003f3e000 */
[----:B------:R-:W-:-:S13]  /*1370*/  FSETP.GT.FTZ.AND P0, PT, R7, -1.6999999284744262695, PT ;  /* 0xbfd999990700780b */ /* 0x000fda0003f14000 */
[----:B------:R-:W-:Y:S05]  /*1380*/  @P0 BRA !P1, `(.L_x_6874) ;  /* 0x0000000400480947 */ /* 0x000fea0004800000 */
[----:B------:R-:W-:-:S10]  /*1390*/  DADD R2, R6, 1 ;  /* 0x3ff0000006027429 */ /* 0x000fd40000000000 */
[----:B------:R-:W-:Y:S01]  /*13a0*/  ISETP.GT.AND P0, PT, R3, 0xfffff, PT ;  /* 0x000fffff0300780c */ /* 0x000fe20003f04270 */
[----:B------:R-:W-:Y:S01]  /*13b0*/  IMAD.MOV.U32 R5, RZ, RZ, R3 ;  /* 0x000000ffff057224 */ /* 0x000fe200078e0003 */
[----:B------:R-:W-:-:S11]  /*13c0*/  MOV R4, R2 ;  /* 0x0000000200047202 */ /* 0x000fd60000000f00 */
[----:B------:R-:W-:-:S10]  /*13d0*/  @!P0 DMUL R4, R4, 1.80143985094819840000e+16 ;  /* 0x4350000004048828 */ /* 0x000fd40000000000 */
[----:B------:R-:W-:Y:S01]  /*13e0*/  @!P0 IMAD.MOV.U32 R3, RZ, RZ, R5 ;  /* 0x000000ffff038224 */ /* 0x000fe200078e0005 */
[----:B------:R-:W-:-:S04]  /*13f0*/  @!P0 MOV R2, R4 ;  /* 0x0000000400028202 */ /* 0x000fc80000000f00 */
[----:B------:R-:W-:-:S04]  /*1400*/  IADD3 R0, PT, PT, R3, -0x1, RZ ;  /* 0xffffffff03007810 */ /* 0x000fc80007ffe0ff */
[----:B------:R-:W-:Y:S01]  /*1410*/  ISETP.GE.U32.AND P1, PT, R0, 0x7fefffff, PT ;  /* 0x7fefffff0000780c */ /* 0x000fe20003f26070 */
[----:B------:R-:W-:Y:S02]  /*1420*/  IMAD.MOV.U32 R0, RZ, RZ, -0x3ff ;  /* 0xfffffc01ff007424 */ /* 0x000fe400078e00ff */
[----:B------:R-:W-:-:S10]  /*1430*/  @!P0 IMAD.MOV.U32 R0, RZ, RZ, -0x435 ;  /* 0xfffffbcbff008424 */ /* 0x000fd400078e00ff */
[----:B------:R-:W-:Y:S05]  /*1440*/  @!P1 BRA `(.L_x_6875) ;  /* 0x00000000001c9947 */ /* 0x000fea0003800000 */
[----:B------:R-:W-:Y:S01]  /*1450*/  IMAD.MOV.U32 R2, RZ, RZ, 0x0 ;  /* 0x00000000ff027424 */ /* 0x000fe200078e00ff */
[----:B------:R-:W-:Y:S01]  /*1460*/  LOP3.LUT P0, RZ, R5, 0x7fffffff, RZ, 0xc0, !PT ;  /* 0x7fffffff05ff7812 */ /* 0x000fe2000780c0ff */
[----:B------:R-:W-:-:S06]  /*1470*/  IMAD.MOV.U32 R3, RZ, RZ, 0x7ff00000 ;  /* 0x7ff00000ff037424 */ /* 0x000fcc00078e00ff */
[----:B------:R-:W-:-:S10]  /*1480*/  DFMA R2, R4, R2, +INF ;  /* 0x7ff000000402742b */ /* 0x000fd40000000002 */
[----:B------:R-:W-:Y:S02]  /*1490*/  FSEL R14, R2, RZ, P0 ;  /* 0x000000ff020e7208 */ /* 0x000fe40000000000 */
[----:B------:R-:W-:Y:S01]  /*14a0*/  FSEL R15, R3, -QNAN , P0 ;  /* 0xfff00000030f7808 */ /* 0x000fe20000000000 */
[----:B------:R-:W-:Y:S06]  /*14b0*/  BRA `(.L_x_6876) ;  /* 0x0000000400c47947 */ /* 0x000fec0003800000 */
.L_x_6875:
        /* <DEDUP_REMOVED lines=63> */
.L_x_6874:
[----:B------:R-:W-:Y:S01]  /*18b0*/  DADD R12, R6, 2 ;  /* 0x40000000060c7429 */ /* 0x000fe20000000000 */
[----:B------:R-:W-:Y:S01]  /*18c0*/  IMAD.MOV.U32 R2, RZ, RZ, 0x1 ;  /* 0x00000001ff027424 */ /* 0x000fe200078e00ff */
[----:B------:R-:W-:-:S04]  /*18d0*/  FSETP.GEU.AND P1, PT, |R7|, 6.5827683646048100446e-37, PT ;  /* 0x036000000700780b */ /* 0x000fc80003f2e200 */
        /* <DEDUP_REMOVED lines=15> */
[----:B------:R-:W-:Y:S05]  /*19d0*/  CALL.REL.NOINC `($__internal_9_$__cuda_sm20_div_rn_f64_full) ;  /* 0x0000004400e47944 */ /* 0x000fea0003c00000 */
[----:B------:R-:W-:Y:S01]  /*19e0*/  IMAD.MOV.U32 R2, RZ, RZ, R4 ;  /* 0x000000ffff027224 */ /* 0x000fe200078e0004 */
[----:B------:R-:W-:-:S07]  /*19f0*/  MOV R3, R5 ;  /* 0x0000000500037202 */ /* 0x000fce0000000f00 */
.L_x_6877:
        /* <DEDUP_REMOVED lines=29> */
.L_x_6876:
        /* <DEDUP_REMOVED lines=21> */
[----:B------:R-:W-:Y:S05]  /*1d20*/  CALL.REL.NOINC `($__internal_9_$__cuda_sm20_div_rn_f64_full) ;  /* 0x0000004400107944 */ /* 0x000fea0003c00000 */
[----:B------:R-:W-:Y:S01]  /*1d30*/  MOV R2, R4 ;  /* 0x0000000400027202 */ /* 0x000fe20000000f00 */
[----:B------:R-:W-:-:S07]  /*1d40*/  IMAD.MOV.U32 R3, RZ, RZ, R5 ;  /* 0x000000ffff037224 */ /* 0x000fce00078e0005 */
.L_x_6879:
[----:B------:R-:W-:Y:S05]  /*1d50*/  BSYNC.RECONVERGENT B1 ;  /* 0x0000000000017941 */ /* 0x000fea0003800200 */
.L_x_6878:
[----:B------:R-:W-:Y:S01]  /*1d60*/  IMAD.MOV.U32 R4, RZ, RZ, R2 ;  /* 0x000000ffff047224 */ /* 0x000fe200078e0002 */
[----:B------:R-:W-:-:S07]  /*1d70*/  MOV R5, R3 ;  /* 0x0000000300057202 */ /* 0x000fce0000000f00 */
.L_x_6872:
[----:B------:R-:W0:Y:S02]  /*1d80*/  LDC.64 R2, c[0x0][0x580] ;  /* 0x00016000ff027b82 */ /* 0x000e240000000a00 */
[----:B0-----:R-:W-:Y:S01]  /*1d90*/  STG.E.64 desc[UR6][R2.64], R4 ;  /* 0x0000000402007986 */ /* 0x001fe2000c101b06 */
[----:B------:R-:W-:Y:S05]  /*1da0*/  EXIT ;  /* 0x000000000000794d */ /* 0x000fea0003800000 */
.L_x_6861:
[----:B------:R-:W0:Y:S01]  /*1db0*/  LDCU UR4, c[0x0][0x380] ;  /* 0x00007000ff0477ac */ /* 0x000e220008000800 */
[----:B------:R-:W-:Y:S01]  /*1dc0*/  VIADD R8, R8, 0xffffffff ;  /* 0xffffffff08087836 */ /* 0x000fe20000000000 */
[----:B------:R-:W-:Y:S04]  /*1dd0*/  BSSY.RECONVERGENT B1, `(.L_x_6880) ;  /* 0x000021f000017945 */ /* 0x000fe80003800200 */
[----:B------:R-:W-:-:S05]  /*1de0*/  VIMNMX.U32 R26, PT, PT, R8, 0x18, PT ;  /* 0x00000018081a7848 */ /* 0x000fca0003fe0000 */
[----:B------:R-:W-:Y:S01]  /*1df0*/  VIADD R26, R26, 0x1 ;  /* 0x000000011a1a7836 */ /* 0x000fe20000000000 */
[----:B0-----:R-:W-:-:S13]  /*1e00*/  ISETP.GE.AND P0, PT, R9, UR4, PT ;  /* 0x0000000409007c0c */ /* 0x001fda000bf06270 */
[----:B------:R-:W-:Y:S05]  /*1e10*/  @P0 BRA `(.L_x_6881) ;  /* 0x0000002000680947 */ /* 0x000fea0003800000 */
[----:B------:R-:W0:Y:S01]  /*1e20*/  LDCU.64 UR4, c[0x0][0x390] ;  /* 0x00007200ff0477ac */ /* 0x000e220008000a00 */
[----:B------:R-:W-:Y:S02]  /*1e30*/  HFMA2 R2, -RZ, RZ, 0, 0 ;  /* 0x00000000ff027431 */ /* 0x000fe400000001ff */
[----:B------:R-:W-:Y:S01]  /*1e40*/  IMAD.MOV.U32 R3, RZ, RZ, R9 ;  /* 0x000000ffff037224 */ /* 0x000fe200078e0009 */
[----:B------:R-:W-:Y:S01]  /*1e50*/  ISETP.NE.AND P0, PT, R8, RZ, PT ;  /* 0x000000ff0800720c */ /* 0x000fe20003f05270 */
[----:B------:R-:W1:Y:S01]  /*1e60*/  LDCU UR8, c[0x0][0x38c] ;  /* 0x00007180ff0877ac */ /* 0x000e620008000800 */
[----:B------:R-:W2:Y:S01]  /*1e70*/  LDCU.64 UR10, c[0x0][0x4b8] ;  /* 0x00009700ff0a77ac */ /* 0x000ea20008000a00 */
[----:B0-----:R-:W-:-:S05]  /*1e80*/  IMAD.HI.U32 R2, R9, UR4, R2 ;  /* 0x0000000409027c27 */ /* 0x001fca000f8e0002 */
[----:B------:R-:W-:-:S05]  /*1e90*/  SHF.R.U32.HI R3, RZ, UR5, R2 ;  /* 0x00000005ff037c19 */ /* 0x000fca0008011602 */
[----:B------:R-:W-:-:S04]  /*1ea0*/  IMAD.MOV R0, RZ, RZ, -R3 ;  /* 0x000000ffff007224 */ /* 0x000fc800078e0a03 */
        /* <DEDUP_REMOVED lines=10> */
[----:B-1----:R-:W-:-:S05]  /*1f50*/  SHF.R.U32.HI R5, RZ, UR4, R4 ;  /* 0x00000004ff057c19 */ /* 0x002fca0008011604 */
[----:B------:R-:W-:-:S04]  /*1f60*/  IMAD.MOV R2, RZ, RZ, -R5 ;  /* 0x000000ffff027224 */ /* 0x000fc800078e0a05 */
[----:B------:R-:W-:-:S04]  /*1f70*/  IMAD R2, R2, UR8, R3 ;  /* 0x0000000802027c24 */ /* 0x000fc8000f8e0203 */
[C---:B--2---:R-:W-:Y:S02]  /*1f80*/  IMAD R27, R2.reuse, UR10, R27 ;  /* 0x0000000a021b7c24 */ /* 0x044fe4000f8e021b */
[----:B------:R-:W-:Y:S01]  /*1f90*/  IMAD R0, R2, UR11, R0 ;  /* 0x0000000b02007c24 */ /* 0x000fe2000f8e0200 */
[----:B------:R-:W-:Y:S06]  /*1fa0*/  @!P0 BRA `(.L_x_6882) ;  /* 0x0000001000448947 */ /* 0x000fec0003800000 */
[----:B------:R-:W0:Y:S01]  /*1fb0*/  LDCU.64 UR4, c[0x0][0x3a8] ;  /* 0x00007500ff0477ac */ /* 0x000e220008000a00 */
[----:B------:R-:W-:Y:S01]  /*1fc0*/  IMAD.MOV.U32 R4, RZ, RZ, RZ ;  /* 0x000000ffff047224 */ /* 0x000fe200078e00ff */
        /* <DEDUP_REMOVED lines=28> */
[----:B------:R-:W-:-:S05]  /*2190*/  SHF.R.U32.HI R3, RZ, UR5, R2 ;  /* 0x00000005ff037c19 */ /* 0x000fca0008011602 */
[----:B------:R-:W-:-:S04]  /*21a0*/  IMAD.MOV R4, RZ, RZ, -R3 ;  /* 0x000000ffff047224 */ /* 0x000fc800078e0a03 */
        /* <DEDUP_REMOVED lines=229> */
[----:B------:R-:W-:Y:S02]  /*3000*/  @P0 IMAD.MOV.U32 R6, RZ, RZ, RZ ;  /* 0x000000ffff060224 */ /* 0x000fe400078e00ff */
[----:B------:R-:W-:-:S03]  /*3010*/  IADD3 R11, PT, PT, -R7, RZ, RZ ;  /* 0x000000ff070b7210 */ /* 0x000fc60007ffe1ff */
[----:B------:R-:W3:Y:S01]  /*3020*/  @P0 LDC.64 R4, c[0x0][0x578] ;  /* 0x00015e00ff040b82 */ /* 0x000ee20000000a00 */
[----:B--2---:R-:W-:-:S05]  /*3030*/  @P0 IMAD.HI.U32 R2, R7, R12, R6 ;  /* 0x0000000c07020227 */ /* 0x004fca00078e0006 */
[----:B------:R-:W-:Y:S01]  /*3040*/  @P0 SHF.R.U32.HI R6, RZ, R13, R2 ;  /* 0x0000000dff060219 */ /* 0x000fe20000011602 */
[----:B------:R-:W-:-:S04]  /*3050*/  IMAD R2, R11, UR8, R3 ;  /* 0x000000080b027c24 */ /* 0x000fc8000f8e0203 */
[----:B------:R-:W-:Y:S02]  /*3060*/  @P0 IMAD.MOV R6, RZ, RZ, -R6 ;  /* 0x000000ffff060224 */ /* 0x000fe400078e0a06 */
[----:B-1----:R-:W-:Y:S02]  /*3070*/  IMAD R27, R2, UR4, R27 ;  /* 0x00000004021b7c24 */ /* 0x002fe4000f8e021b */
[----:B0-----:R-:W-:Y:S02]  /*3080*/  @P0 IMAD R6, R6, R15, R7 ;  /* 0x0000000f06060224 */ /* 0x001fe400078e0207 */
[----:B------:R-:W-:Y:S02]  /*3090*/  IMAD R0, R2, UR5, R0 ;  /* 0x0000000502007c24 */ /* 0x000fe4000f8e0200 */
[C---:B---3--:R-:W-:Y:S02]  /*30a0*/  @P0 IMAD R27, R6.reuse, R4, R27 ;  /* 0x00000004061b0224 */ /* 0x048fe400078e021b */
[----:B------:R-:W-:-:S07]  /*30b0*/  @P0 IMAD R0, R6, R5, R0 ;  /* 0x0000000506000224 */ /* 0x000fce00078e0200 */
.L_x_6882:
[----:B------:R-:W0:Y:S01]  /*30c0*/  LDCU.64 UR4, c[0x0][0x588] ;  /* 0x0000b100ff0477ac */ /* 0x000e220008000a00 */
[----:B------:R-:W1:Y:S01]  /*30d0*/  LDCU.128 UR8, c[0x0][0x590] ;  /* 0x0000b200ff0877ac */ /* 0x000e620008000c00 */
[----:B0-----:R-:W-:-:S04]  /*30e0*/  IADD3 R2, P0, PT, R0, UR4, RZ ;  /* 0x0000000400027c10 */ /* 0x001fc8000ff1e0ff */
[----:B------:R-:W-:-:S06]  /*30f0*/  IADD3.X R3, PT, PT, RZ, UR5, RZ, P0, !PT ;  /* 0x00000005ff037c10 */ /* 0x000fcc00087fe4ff */
[----:B------:R-:W1:Y:S01]  /*3100*/  LDG.E.64 R2, desc[UR6][R2.64] ;  /* 0x0000000602027981 */ /* 0x000e62000c1e1b00 */
[----:B------:R-:W-:Y:S01]  /*3110*/  BSSY.RECONVERGENT B2, `(.L_x_6883) ;  /* 0x00000e5000027945 */ /* 0x000fe20003800200 */
[----:B-1----:R-:W-:-:S08]  /*3120*/  DMUL R4, R2, UR8 ;  /* 0x0000000802047c28 */ /* 0x002fd00008000000 */
[----:B------:R-:W-:-:S14]  /*3130*/  DSETP.GT.AND P0, PT, R4, UR10, PT ;  /* 0x0000000a04007e2a */ /* 0x000fdc000bf04000 */
[----:B------:R-:W-:Y:S05]  /*3140*/  @P0 BRA `(.L_x_6884) ;  /* 0x0000000c00840947 */ /* 0x000fea0003800000 */
[----:B------:R-:W-:Y:S01]  /*3150*/  IMAD.MOV.U32 R10, RZ, RZ, 0x652b82fe ;  /* 0x652b82feff0a7424 */ /* 0x000fe200078e00ff */
[----:B------:R-:W-:Y:S01]  /*3160*/  MOV R11, 0x3ff71547 ;  /* 0x3ff71547000b7802 */ /* 0x000fe20000000f00 */
[----:B------:R-:W-:Y:S01]  /*3170*/  IMAD.MOV.U32 R2, RZ, RZ, -0x105c611 ;  /* 0xfefa39efff027424 */ /* 0x000fe200078e00ff */
[----:B------:R-:W-:Y:S01]  /*3180*/  MOV R3, 0x3fe62e42 ;  /* 0x3fe62e4200037802 */ /* 0x000fe20000000f00 */
        /* <DEDUP_REMOVED lines=55> */
.L_x_6886:
[----:B------:R-:W-:Y:S05]  /*3500*/  BSYNC.RECONVERGENT B0 ;  /* 0x0000000000007941 */ /* 0x000fea0003800200 */
.L_x_6885:
        /* <DEDUP_REMOVED lines=25> */
[----:B------:R-:W-:Y:S01]  /*36a0*/  MOV R2, R4 ;  /* 0x0000000400027202 */ /* 0x000fe20000000f00 */
[----:B------:R-:W-:-:S07]  /*36b0*/  IMAD.MOV.U32 R3, RZ, RZ, R5 ;  /* 0x000000ffff037224 */ /* 0x000fce00078e0005 */
.L_x_6890:
[----:B------:R-:W-:Y:S05]  /*36c0*/  BSYNC.RECONVERGENT B4 ;  /* 0x0000000000047941 */ /* 0x000fea0003800200 */
.L_x_6889:
        /* <DEDUP_REMOVED lines=30> */
.L_x_6888:
[----:B------:R-:W-:-:S10]  /*38b0*/  DADD R4, R6, 1 ;  /* 0x3ff0000006047429 */ /* 0x000fd40000000000 */
[----:B------:R-:W-:Y:S01]  /*38c0*/  ISETP.GT.AND P0, PT, R5, 0xfffff, PT ;  /* 0x000fffff0500780c */ /* 0x000fe20003f04270 */
[----:B------:R-:W-:Y:S01]  /*38d0*/  IMAD.MOV.U32 R7, RZ, RZ, R5 ;  /* 0x000000ffff077224 */ /* 0x000fe200078e0005 */
[----:B------:R-:W-:-:S11]  /*38e0*/  MOV R6, R4 ;  /* 0x0000000400067202 */ /* 0x000fd60000000f00 */
[----:B------:R-:W-:-:S10]  /*38f0*/  @!P0 DMUL R6, R6, 1.80143985094819840000e+16 ;  /* 0x4350000006068828 */ /* 0x000fd40000000000 */
[----:B------:R-:W-:Y:S02]  /*3900*/  @!P0 MOV R5, R7 ;  /* 0x0000000700058202 */ /* 0x000fe40000000f00 */
[----:B------:R-:W-:-:S03]  /*3910*/  @!P0 MOV R4, R6 ;  /* 0x0000000600048202 */ /* 0x000fc60000000f00 */
[----:B------:R-:W-:-:S05]  /*3920*/  VIADD R0, R5, 0xffffffff ;  /* 0xffffffff05007836 */ /* 0x000fca0000000000 */
[----:B------:R-:W-:Y:S02]  /*3930*/  ISETP.GT.U32.AND P1, PT, R0, 0x7feffffe, PT ;  /* 0x7feffffe0000780c */ /* 0x000fe40003f24070 */
[----:B------:R-:W-:Y:S01]  /*3940*/  MOV R0, 0xfffffc01 ;  /* 0xfffffc0100007802 */ /* 0x000fe20000000f00 */
[----:B------:R-:W-:-:S10]  /*3950*/  @!P0 IMAD.MOV.U32 R0, RZ, RZ, -0x435 ;  /* 0xfffffbcbff008424 */ /* 0x000fd400078e00ff */
[----:B------:R-:W-:Y:S05]  /*3960*/  @P1 BRA `(.L_x_6892) ;  /* 0x0000000000fc1947 */ /* 0x000fea0003800000 */
        /* <DEDUP_REMOVED lines=63> */
.L_x_6892:
[----:B------:R-:W-:Y:S01]  /*3d60*/  IMAD.MOV.U32 R2, RZ, RZ, 0x0 ;  /* 0x00000000ff027424 */ /* 0x000fe200078e00ff */
[----:B------:R-:W-:Y:S02]  /*3d70*/  MOV R3, 0x7ff00000 ;  /* 0x7ff0000000037802 */ /* 0x000fe40000000f00 */
[----:B------:R-:W-:-:S04]  /*3d80*/  LOP3.LUT P0, RZ, R7, 0x7fffffff, RZ, 0xc0, !PT ;  /* 0x7fffffff07ff7812 */ /* 0x000fc8000780c0ff */
[----:B------:R-:W-:-:S10]  /*3d90*/  DFMA R2, R6, R2, +INF ;  /* 0x7ff000000602742b */ /* 0x000fd40000000002 */
[----:B------:R-:W-:Y:S02]  /*3da0*/  FSEL R14, R2, RZ, P0 ;  /* 0x000000ff020e7208 */ /* 0x000fe40000000000 */
[----:B------:R-:W-:-:S07]  /*3db0*/  FSEL R15, R3, -QNAN , P0 ;  /* 0xfff00000030f7808 */ /* 0x000fce0000000000 */
.L_x_6891:
[----:B------:R-:W-:Y:S05]  /*3dc0*/  BSYNC.RECONVERGENT B3 ;  /* 0x0000000000037941 */ /* 0x000fea0003800200 */
.L_x_6887:
        /* <DEDUP_REMOVED lines=18> */
[----:B------:R-:W-:Y:S02]  /*3ef0*/  MOV R0, 0x3f30 ;  /* 0x00003f3000007802 */ /* 0x000fe40000000f00 */
[----:B0-----:R-:W-:Y:S01]  /*3f00*/  MOV R12, UR4 ;  /* 0x00000004000c7c02 */ /* 0x001fe20008000f00 */
[----:B------:R-:W-:-:S07]  /*3f10*/  IMAD.U32 R13, RZ, RZ, UR5 ;  /* 0x00000005ff0d7e24 */ /* 0x000fce000f8e00ff */
[----:B------:R-:W-:Y:S05]  /*3f20*/  CALL.REL.NOINC `($__internal_9_$__cuda_sm20_div_rn_f64_full) ;  /* 0x0000002000907944 */ /* 0x000fea0003c00000 */
[----:B------:R-:W-:Y:S01]  /*3f30*/  MOV R2, R4 ;  /* 0x0000000400027202 */ /* 0x000fe20000000f00 */
[----:B------:R-:W-:-:S07]  /*3f40*/  IMAD.MOV.U32 R3, RZ, RZ, R5 ;  /* 0x000000ffff037224 */ /* 0x000fce00078e0005 */
.L_x_6893:
[----:B------:R-:W-:Y:S05]  /*3f50*/  BSYNC.RECONVERGENT B3 ;  /* 0x0000000000037941 */ /* 0x000fea0003800200 */
.L_x_6884:
[----:B------:R-:W-:Y:S05]  /*3f60*/  BSYNC.RECONVERGENT B2 ;  /* 0x0000000000027941 */ /* 0x000fea0003800200 */
.L_x_6883:
[----:B------:R-:W0:Y:S01]  /*3f70*/  LDCU.64 UR4, c[0x0][0x580] ;  /* 0x0000b000ff0477ac */ /* 0x000e220008000a00 */
[----:B------:R-:W-:Y:S01]  /*3f80*/  VIADD R9, R9, 0x80 ;  /* 0x0000008009097836 */ /* 0x000fe20000000000 */
[----:B0-----:R-:W-:-:S04]  /*3f90*/  IADD3 R4, P0, PT, R27, UR4, RZ ;  /* 0x000000041b047c10 */ /* 0x001fc8000ff1e0ff */
[----:B------:R-:W-:-:S05]  /*3fa0*/  IADD3.X R5, PT, PT, RZ, UR5, RZ, P0, !PT ;  /* 0x00000005ff057c10 */ /* 0x000fca00087fe4ff */
[----:B------:R0:W-:Y:S04]  /*3fb0*/  STG.E.64 desc[UR6][R4.64], R2 ;  /* 0x0000000204007986 */ /* 0x0001e8000c101b06 */
.L_x_6881:
[----:B------:R-:W-:Y:S05]  /*3fc0*/  BSYNC.RECONVERGENT B1 ;  /* 0x0000000000017941 */ /* 0x000fea0003800200 */
.L_x_6880:
[----:B------:R-:W1:Y:S02]  /*3fd0*/  LDCU UR4, c[0x0][0x380] ;  /* 0x00007000ff0477ac */ /* 0x000e640008000800 */
[----:B-1----:R-:W-:-:S13]  /*3fe0*/  ISETP.GE.AND P0, PT, R9, UR4, PT ;  /* 0x0000000409007c0c */ /* 0x002fda000bf06270 */
[----:B------:R-:W-:Y:S05]  /*3ff0*/  @P0 EXIT ;  /* 0x000000000000094d */ /* 0x000fea0003800000 */
[----:B------:R-:W1:Y:S01]  /*4000*/  LDCU.64 UR4, c[0x0][0x390] ;  /* 0x00007200ff0477ac */ /* 0x000e620008000a00 */
[----:B0-----:R-:W-:Y:S02]  /*4010*/  HFMA2 R2, -RZ, RZ, 0, 0 ;  /* 0x00000000ff027431 */ /* 0x001fe400000001ff */
[----:B------:R-:W-:Y:S01]  /*4020*/  IMAD.MOV.U32 R3, RZ, RZ, R9 ;  /* 0x000000ffff037224 */ /* 0x000fe200078e0009 */
[----:B------:R-:W-:Y:S01]  /*4030*/  ISETP.NE.AND P0, PT, R8, RZ, PT ;  /* 0x000000ff0800720c */ /* 0x000fe20003f05270 */
[----:B------:R-:W0:Y:S01]  /*4040*/  LDCU UR8, c[0x0][0x38c] ;  /* 0x00007180ff0877ac */ /* 0x000e220008000800 */
        /* <DEDUP_REMOVED lines=274> */
[----:B------:R-:W-:Y:S01]  /*5170*/  IMAD.MOV.U32 R2, RZ, RZ, RZ ;  /* 0x000000ffff027224 */ /* 0x000fe200078e00ff */
[----:B------:R-:W1:Y:S10]  /*5180*/  LDCU UR4, c[0x0][0x4a8] ;  /* 0x00009500ff0477ac */ /* 0x000e740008000800 */
[----:B------:R-:W2:Y:S01]  /*5190*/  @P0 LDC.64 R10, c[0x0][0x4b0] ;  /* 0x00012c00ff0a0b82 */ /* 0x000ea20000000a00 */
[----:B0-----:R-:W-:-:S07]  /*51a0*/  IMAD.HI.U32 R4, R3, UR9, R2 ;  /* 0x0000000903047c27 */ /* 0x001fce000f8e0002 */
[----:B------:R-:W0:Y:S01]  /*51b0*/  @P0 LDC R13, c[0x0][0x4ac] ;  /* 0x00012b00ff0d0b82 */ /* 0x000e220000000800 */
[----:B-1----:R-:W-:Y:S01]  /*51c0*/  SHF.R.U32.HI R5, RZ, UR4, R4 ;  /* 0x00000004ff057c19 */ /* 0x002fe20008011604 */
[----:B------:R-:W1:Y:S01]  /*51d0*/  LDCU.64 UR4, c[0x0][0x570] ;  /* 0x0000ae00ff0477ac */ /* 0x000e620008000a00 */
[----:B------:R-:W-:-:S05]  /*51e0*/  @P0 MOV R4, RZ ;  /* 0x000000ff00040202 */ /* 0x000fca0000000f00 */
[----:B------:R-:W3:Y:S01]  /*51f0*/  @P0 LDC.64 R14, c[0x0][0x578] ;  /* 0x00015e00ff0e0b82 */ /* 0x000ee20000000a00 */
[--C-:B------:R-:W-:Y:S02]  /*5200*/  IMAD.MOV R9, RZ, RZ, -R5.reuse ;  /* 0x000000ffff097224 */ /* 0x100fe400078e0a05 */
[----:B--2---:R-:W-:-:S05]  /*5210*/  @P0 IMAD.HI.U32 R2, R5, R10, R4 ;  /* 0x0000000a05020227 */ /* 0x004fca00078e0004 */
[----:B------:R-:W-:Y:S01]  /*5220*/  @P0 SHF.R.U32.HI R4, RZ, R11, R2 ;  /* 0x0000000bff040219 */ /* 0x000fe20000011602 */
[----:B------:R-:W-:-:S03]  /*5230*/  IMAD R2, R9, UR8, R3 ;  /* 0x0000000809027c24 */ /* 0x000fc6000f8e0203 */
[----:B------:R-:W-:Y:S01]  /*5240*/  @P0 IADD3 R4, PT, PT, -R4, RZ, RZ ;  /* 0x000000ff04040210 */ /* 0x000fe20007ffe1ff */
[C---:B-1----:R-:W-:Y:S02]  /*5250*/  IMAD R7, R2.reuse, UR4, R7 ;  /* 0x0000000402077c24 */ /* 0x042fe4000f8e0207 */
[----:B------:R-:W-:Y:S02]  /*5260*/  IMAD R0, R2, UR5, R0 ;  /* 0x0000000502007c24 */ /* 0x000fe4000f8e0200 */
[----:B0-----:R-:W-:-:S04]  /*5270*/  @P0 IMAD R4, R13, R4, R5 ;  /* 0x000000040d040224 */ /* 0x001fc800078e0205 */
[C---:B---3--:R-:W-:Y:S02]  /*5280*/  @P0 IMAD R7, R4.reuse, R14, R7 ;  /* 0x0000000e04070224 */ /* 0x048fe400078e0207 */
[----:B------:R-:W-:-:S07]  /*5290*/  @P0 IMAD R0, R4, R15, R0 ;  /* 0x0000000f04000224 */ /* 0x000fce00078e0200 */
.L_x_6894:
[----:B------:R-:W0:Y:S01]  /*52a0*/  LDCU.128 UR8, c[0x0][0x580] ;  /* 0x0000b000ff0877ac */ /* 0x000e220008000c00 */
[----:B------:R-:W1:Y:S01]  /*52b0*/  LDCU.128 UR12, c[0x0][0x590] ;  /* 0x0000b200ff0c77ac */ /* 0x000e620008000c00 */
[----:B0-----:R-:W-:-:S05]  /*52c0*/  IADD3 R2, P0, PT, R0, UR10, RZ ;  /* 0x0000000a00027c10 */ /* 0x001fca000ff1e0ff */
[----:B------:R-:W-:-:S06]  /*52d0*/  IMAD.X R3, RZ, RZ, UR11, P0 ;  /* 0x0000000bff037e24 */ /* 0x000fcc00080e06ff */
[----:B------:R-:W1:Y:S01]  /*52e0*/  LDG.E.64 R2, desc[UR6][R2.64] ;  /* 0x0000000602027981 */ /* 0x000e62000c1e1b00 */
[----:B------:R-:W-:Y:S01]  /*52f0*/  IADD3 R6, P1, PT, R7, UR8, RZ ;  /* 0x0000000807067c10 */ /* 0x000fe2000ff3e0ff */
[----:B------:R-:W-:Y:S03]  /*5300*/  BSSY.RECONVERGENT B1, `(.L_x_6895) ;  /* 0x00000e4000017945 */ /* 0x000fe60003800200 */
[----:B------:R-:W-:Y:S01]  /*5310*/  IADD3.X R7, PT, PT, RZ, UR9, RZ, P1, !PT ;  /* 0x00000009ff077c10 */ /* 0x000fe20008ffe4ff */
        /* <DEDUP_REMOVED lines=62> */
.L_x_6898:
[----:B------:R-:W-:Y:S05]  /*5700*/  BSYNC.RECONVERGENT B0 ;  /* 0x0000000000007941 */ /* 0x000fea0003800200 */
.L_x_6897:
        /* <DEDUP_REMOVED lines=15> */
[----:B------:R-:W-:Y:S01]  /*5800*/  @P1 IMAD.MOV.U32 R10, RZ, RZ, 0x0 ;  /* 0x00000000ff0a1424 */ /* 0x000fe200078e00ff */
[----:B------:R-:W-:Y:S02]  /*5810*/  @P1 MOV R11, 0x7ff00000 ;  /* 0x7ff00000000b1802 */ /* 0x000fe40000000f00 */
[----:B------:R-:W-:-:S04]  /*5820*/  @P1 LOP3.LUT P2, RZ, R9, 0x7fffffff, RZ, 0xc0, !PT ;  /* 0x7fffffff09ff1812 */ /* 0x000fc8000784c0ff */
        /* <DEDUP_REMOVED lines=18> */
[----:B------:R-:W-:-:S04]  /*5950*/  @P0 IADD3 R0, PT, PT, R0, 0x1, RZ ;  /* 0x0000000100000810 */ /* 0x000fc80007ffe0ff */
        /* <DEDUP_REMOVED lines=48> */
.L_x_6900:
        /* <DEDUP_REMOVED lines=19> */
[----:B------:R-:W-:Y:S05]  /*5d90*/  CALL.REL.NOINC `($__internal_9_$__cuda_sm20_div_rn_f64_full) ;  /* 0x0000000000f47944 */ /* 0x000fea0003c00000 */
[----:B------:R-:W-:Y:S01]  /*5da0*/  IMAD.MOV.U32 R2, RZ, RZ, R4 ;  /* 0x000000ffff027224 */ /* 0x000fe200078e0004 */
[----:B------:R-:W-:-:S07]  /*5db0*/  MOV R3, R5 ;  /* 0x0000000500037202 */ /* 0x000fce0000000f00 */
.L_x_6903:
[----:B------:R-:W-:Y:S05]  /*5dc0*/  BSYNC.RECONVERGENT B3 ;  /* 0x0000000000037941 */ /* 0x000fea0003800200 */
.L_x_6902:
        /* <DEDUP_REMOVED lines=29> */
.L_x_6901:
[----:B------:R-:W-:Y:S05]  /*5fa0*/  BSYNC.RECONVERGENT B2 ;  /* 0x0000000000027941 */ /* 0x000fea0003800200 */
.L_x_6899:
        /* <DEDUP_REMOVED lines=24> */
.L_x_6904:
[----:B------:R-:W-:Y:S05]  /*6130*/  BSYNC.RECONVERGENT B2 ;  /* 0x0000000000027941 */ /* 0x000fea0003800200 */
.L_x_6896:
[----:B------:R-:W-:Y:S05]  /*6140*/  BSYNC.RECONVERGENT B1 ;  /* 0x0000000000017941 */ /* 0x000fea0003800200 */
.L_x_6895:
[----:B------:R-:W-:Y:S01]  /*6150*/  STG.E.64 desc[UR6][R6.64], R2 ;  /* 0x0000000206007986 */ /* 0x000fe2000c101b06 */
[----:B------:R-:W-:Y:S05]  /*6160*/  EXIT ;  /* 0x000000000000794d */ /* 0x000fea0003800000 */
        .weak           $__internal_9_$__cuda_sm20_div_rn_f64_full
        .type           $__internal_9_$__cuda_sm20_div_rn_f64_full,@function
        .size           $__internal_9_$__cuda_sm20_div_rn_f64_full,(.L_x_7550 - $__internal_9_$__cuda_sm20_div_rn_f64_full)
$__internal_9_$__cuda_sm20_div_rn_f64_full:
        /* <DEDUP_REMOVED lines=8> */
[C---:B------:R-:W-:Y:S01]  /*61f0*/  LOP3.LUT R5, R13.reuse, 0x7ff00000, RZ, 0xc0, !PT ;  /* 0x7ff000000d057812 */ /* 0x040fe200078ec0ff */
[----:B------:R-:W-:Y:S02]  /*6200*/  @!P0 DMUL R10, R12, 8.98846567431157953865e+307 ;  /* 0x7fe000000c0a8828 */ /* 0x000fe40000000000 */
[----:B------:R-:W-:Y:S01]  /*6210*/  IMAD.MOV.U32 R4, RZ, RZ, R2 ;  /* 0x000000ffff047224 */ /* 0x000fe200078e0002 */
[C---:B------:R-:W-:Y:S02]  /*6220*/  ISETP.GE.U32.AND P1, PT, R2.reuse, R5, PT ;  /* 0x000000050200720c */ /* 0x040fe40003f26070 */
[----:B------:R-:W-:Y:S01]  /*6230*/  @!P2 LOP3.LUT R3, R13, 0x7ff00000, RZ, 0xc0, !PT ;  /* 0x7ff000000d03a812 */ /* 0x000fe200078ec0ff */
[----:B------:R-:W0:Y:S03]  /*6240*/  MUFU.RCP64H R17, R11 ;  /* 0x0000000b00117308 */ /* 0x000e260000001800 */
[----:B------:R-:W-:-:S02]  /*6250*/  @!P2 ISETP.GE.U32.AND P3, PT, R2, R3, PT ;  /* 0x000000030200a20c */ /* 0x000fc40003f66070 */
[----:B------:R-:W-:Y:S02]  /*6260*/  MOV R3, 0x1ca00000 ;  /* 0x1ca0000000037802 */ /* 0x000fe40000000f00 */
[----:B------:R-:W-:Y:S02]  /*6270*/  @!P0 LOP3.LUT R5, R11, 0x7ff00000, RZ, 0xc0, !PT ;  /* 0x7ff000000b058812 */ /* 0x000fe400078ec0ff */
[----:B------:R-:W-:-:S03]  /*6280*/  @!P2 SEL R19, R3, 0x63400000, !P3 ;  /* 0x634000000313a807 */ /* 0x000fc60005800000 */
[----:B------:R-:W-:Y:S01]  /*6290*/  VIADD R25, R5, 0xffffffff ;  /* 0xffffffff05197836 */ /* 0x000fe20000000000 */
[----:B------:R-:W-:Y:S01]  /*62a0*/  @!P2 LOP3.LUT R22, R19, 0x80000000, R15, 0xf8, !PT ;  /* 0x800000001316a812 */ /* 0x000fe200078ef80f */
[----:B0-----:R-:W-:-:S03]  /*62b0*/  DFMA R20, R16, -R10, 1 ;  /* 0x3ff000001014742b */ /* 0x001fc6000000080a */
[----:B------:R-:W-:Y:S02]  /*62c0*/  @!P2 LOP3.LUT R23, R22, 0x100000, RZ, 0xfc, !PT ;  /* 0x001000001617a812 */ /* 0x000fe400078efcff */
[----:B------:R-:W-:-:S03]  /*62d0*/  @!P2 MOV R22, RZ ;  /* 0x000000ff0016a202 */ /* 0x000fc60000000f00 */
        /* <DEDUP_REMOVED lines=20> */
[----:B------:R-:W-:-:S04]  /*6420*/  SEL R3, R3, 0x63400000, !P0 ;  /* 0x6340000003037807 */ /* 0x000fc80004000000 */
[----:B------:R-:W-:Y:S02]  /*6430*/  IADD3 R14, PT, PT, -R3, R4, RZ ;  /* 0x00000004030e7210 */ /* 0x000fe40007ffe1ff */
[----:B------:R-:W-:-:S03]  /*6440*/  MOV R4, RZ ;  /* 0x000000ff00047202 */ /* 0x000fc60000000f00 */
[----:B------:R-:W-:-:S06]  /*6450*/  VIADD R5, R14, 0x7fe00000 ;  /* 0x7fe000000e057836 */ /* 0x000fcc0000000000 */
[----:B------:R-:W-:-:S10]  /*6460*/  DMUL R2, R22, R4 ;  /* 0x0000000416027228 */ /* 0x000fd40000000000 */
[----:B------:R-:W-:-:S13]  /*6470*/  FSETP.GTU.AND P0, PT, |R3|, 1.469367938527859385e-39, PT ;  /* 0x001000000300780b */ /* 0x000fda0003f0c200 */
[----:B------:R-:W-:Y:S05]  /*6480*/  @P0 BRA `(.L_x_6907) ;  /* 0x0000000000940947 */ /* 0x000fea0003800000 */
[----:B------:R-:W-:-:S06]  /*6490*/  DFMA R10, R22, -R10, R16 ;  /* 0x8000000a160a722b */ /* 0x000fcc0000000010 */
[----:B------:R-:W-:-:S04]  /*64a0*/  IMAD.MOV.U32 R10, RZ, RZ, RZ ;  /* 0x000000ffff0a7224 */ /* 0x000fc800078e00ff */
[C---:B------:R-:W-:Y:S02]  /*64b0*/  FSETP.NEU.AND P0, PT, R11.reuse, RZ, PT ;  /* 0x000000ff0b00720b */ /* 0x040fe40003f0d000 */
[----:B------:R-:W-:-:S04]  /*64c0*/  LOP3.LUT R13, R11, 0x80000000, R13, 0x48, !PT ;  /* 0x800000000b0d7812 */ /* 0x000fc800078e480d */
[----:B------:R-:W-:-:S07]  /*64d0*/  LOP3.LUT R11, R13, R5, RZ, 0xfc, !PT ;  /* 0x000000050d0b7212 */ /* 0x000fce00078efcff */
[----:B------:R-:W-:Y:S05]  /*64e0*/  @!P0 BRA `(.L_x_6907) ;  /* 0x00000000007c8947 */ /* 0x000fea0003800000 */
[----:B------:R-:W-:Y:S01]  /*64f0*/  IADD3 R5, PT, PT, -R14, RZ, RZ ;  /* 0x000000ff0e057210 */ /* 0x000fe20007ffe1ff */
[----:B------:R-:W-:Y:S01]  /*6500*/  IMAD.MOV.U32 R4, RZ, RZ, RZ ;  /* 0x000000ffff047224 */ /* 0x000fe200078e00ff */
        /* <DEDUP_REMOVED lines=8> */
.L_x_6906:
        /* <DEDUP_REMOVED lines=16> */
.L_x_6909:
[----:B------:R-:W-:Y:S01]  /*6690*/  LOP3.LUT R3, R13, 0x80000, RZ, 0xfc, !PT ;  /* 0x000800000d037812 */ /* 0x000fe200078efcff */
[----:B------:R-:W-:Y:S01]  /*66a0*/  IMAD.MOV.U32 R2, RZ, RZ, R12 ;  /* 0x000000ffff027224 */ /* 0x000fe200078e000c */
[----:B------:R-:W-:Y:S06]  /*66b0*/  BRA `(.L_x_6907) ;  /* 0x0000000000087947 */ /* 0x000fec0003800000 */
.L_x_6908:
[----:B------:R-:W-:Y:S02]  /*66c0*/  LOP3.LUT R3, R15, 0x80000, RZ, 0xfc, !PT ;  /* 0x000800000f037812 */ /* 0x000fe400078efcff */
[----:B------:R-:W-:-:S07]  /*66d0*/  MOV R2, R14 ;  /* 0x0000000e00027202 */ /* 0x000fce0000000f00 */
.L_x_6907:
[----:B------:R-:W-:Y:S05]  /*66e0*/  BSYNC.RECONVERGENT B0 ;  /* 0x0000000000007941 */ /* 0x000fea0003800200 */
.L_x_6905:
[----:B------:R-:W-:Y:S01]  /*66f0*/  MOV R5, R3 ;  /* 0x0000000300057202 */ /* 0x000fe20000000f00 */
[----:B------:R-:W-:Y:S02]  /*6700*/  HFMA2 R3, -RZ, RZ, 0, 0 ;  /* 0x00000000ff037431 */ /* 0x000fe400000001ff */
[----:B------:R-:W-:Y:S02]  /*6710*/  IMAD.MOV.U32 R4, RZ, RZ, R2 ;  /* 0x000000ffff047224 */ /* 0x000fe400078e0002 */
[----:B------:R-:W-:-:S04]  /*6720*/  IMAD.MOV.U32 R2, RZ, RZ, R0 ;  /* 0x000000ffff027224 */ /* 0x000fc800078e0000 */
[----:B------:R-:W-:Y:S05]  /*6730*/  RET.REL.NODEC R2 `(_ZN2at6native18elementwise_kernelILi128ELi2EZNS0_22gpu_kernel_impl_nocastIZZZNS0_65_GLOBAL__N__cd49fe81_27_ActivationSoftplusKernel_cu_9e10b42f_310015softplus_kernelERNS_18TensorIteratorBaseERKN3c106ScalarES9_ENKUlvE_clEvENKUlvE_clEvEUldE_EEvS5_RKT_EUliE_EEviT1_) ;  /* 0xffffff9802307950 */ /* 0x000fea0003c3ffff */
.L_x_6910:
        /* <DEDUP_REMOVED lines=12> */
.L_x_7550:


//--------------------- .text._ZN2at6native27unrolled_elementwise_kernelIZZZNS0_65_GLOBAL__N__cd49fe81_27_ActivationSoftplusKernel_cu_9e10b42f_310015softplus_kernelERNS_18TensorIteratorBaseERKN3c106ScalarES8_ENKUlvE_clEvENKUlvE_clEvEUldE_St5arrayIPcLm2EELi4E23TrivialOffsetCalculatorILi1EjESG_NS0_6memory15LoadWithoutCastENSH_16StoreWithoutCastEEEviT_T0_T2_T3_T4_T5_ --------------------------
	.section	.text._ZN2at6native27unrolled_elementwise_kernelIZZZNS0_65_GLOBAL__N__cd49fe81_27_ActivationSoftplusKernel_cu_9e10b42f_310015softplus_kernelERNS_18TensorIteratorBaseERKN3c106ScalarES8_ENKUlvE_clEvENKUlvE_clEvEUldE_St5arrayIPcLm2EELi4E23TrivialOffsetCalculatorILi1EjESG_NS0_6memory15LoadWithoutCastENSH_16StoreWithoutCastEEEviT_T0_T2_T3_T4_T5_,"ax",@progbits
	.align	128
        .global         _ZN2at6native27unrolled_elementwise_kernelIZZZNS0_65_GLOBAL__N__cd49fe81_27_ActivationSoftplusKernel_cu_9e10b42f_310015softplus_kernelERNS_18TensorIteratorBaseERKN3c106ScalarES8_ENKUlvE_clEvENKUlvE_clEvEUldE_St5arrayIPcLm2EELi4E23TrivialOffsetCalculatorILi1EjESG_NS0_6memory15LoadWithoutCastENSH_16StoreWithoutCastEEEviT_T0_T2_T3_T4_T5_
        .type           _ZN2at6native27unrolled_elementwise_kernelIZZZNS0_65_GLOBAL__N__cd49fe81_27_ActivationSoftplusKernel_cu_9e10b42f_310015softplus_kernelERNS_18TensorIteratorBaseERKN3c106ScalarES8_ENKUlvE_clEvENKUlvE_clEvEUldE_St5arrayIPcLm2EELi4E23TrivialOffsetCalculatorILi1EjESG_NS0_6memory15LoadWithoutCastENSH_16StoreWithoutCastEEEviT_T0_T2_T3_T4_T5_,@function
        .size           _ZN2at6native27unrolled_elementwise_kernelIZZZNS0_65_GLOBAL__N__cd49fe81_27_ActivationSoftplusKernel_cu_9e10b42f_310015softplus_kernelERNS_18TensorIteratorBaseERKN3c106ScalarES8_ENKUlvE_clEvENKUlvE_clEvEUldE_St5arrayIPcLm2EELi4E23TrivialOffsetCalculatorILi1EjESG_NS0_6memory15LoadWithoutCastENSH_16StoreWithoutCastEEEviT_T0_T2_T3_T4_T5_,(.L_x_7551 - _ZN2at6native27unrolled_elementwise_kernelIZZZNS0_65_GLOBAL__N__cd49fe81_27_ActivationSoftplusKernel_cu_9e10b42f_310015softplus_kernelERNS_18TensorIteratorBaseERKN3c106ScalarES8_ENKUlvE_clEvENKUlvE_clEvEUldE_St5arrayIPcLm2EELi4E23TrivialOffsetCalculatorILi1EjESG_NS0_6memory15LoadWithoutCastENSH_16StoreWithoutCastEEEviT_T0_T2_T3_T4_T5_)
        .other          _ZN2at6native27unrolled_elementwise_kernelIZZZNS0_65_GLOBAL__N__cd49fe81_27_ActivationSoftplusKernel_cu_9e10b42f_310015softplus_kernelERNS_18TensorIteratorBaseERKN3c106ScalarES8_ENKUlvE_clEvENKUlvE_clEvEUldE_St5arrayIPcLm2EELi4E23TrivialOffsetCalculatorILi1EjESG_NS0_6memory15LoadWithoutCastENSH_16StoreWithoutCastEEEviT_T0_T2_T3_T4_T5_,@"STO_CUDA_ENTRY STV_DEFAULT"
_ZN2at6native27unrolled_elementwise_kernelIZZZNS0_65_GLOBAL__N__cd49fe81_27_ActivationSoftplusKernel_cu_9e10b42f_310015softplus_kernelERNS_18TensorIteratorBaseERKN3c106ScalarES8_ENKUlvE_clEvENKUlvE_clEvEUldE_St5arrayIPcLm2EELi4E23TrivialOffsetCalculatorILi1EjESG_NS0_6memory15LoadWithoutCastENSH_16StoreWithoutCastEEEviT_T0_T2_T3_T4_T5_:
.text._ZN2at6native27unrolled_elementwise_kernelIZZZNS0_65_GLOBAL__N__cd49fe81_27_ActivationSoftplusKernel_cu_9e10b42f_310015softplus_kernelERNS_18TensorIteratorBaseERKN3c106ScalarES8_ENKUlvE_clEvENKUlvE_clEvEUldE_St5arrayIPcLm2EELi4E23TrivialOffsetCalculatorILi1EjESG_NS0_6memory15LoadWithoutCastENSH_16StoreWithoutCastEEEviT_T0_T2_T3_T4_T5_:
[----:B------:R-:W-:Y:S01]  /*0000*/  LDC R1, c[0x0][0x37c] ;  /* 0x0000df00ff017b82 */ /* 0x000fe20000000800 */
[----:B------:R-:W0:Y:S07]  /*0010*/  S2R R2, SR_CTAID.X ;  /* 0x0000000000027919 */ /* 0x000e2e0000002500 */
[----:B------:R-:W0:Y:S01]  /*0020*/  LDC R3, c[0x0][0x380] ;  /* 0x0000e000ff037b82 */ /* 0x000e220000000800 */
[----:B------:R-:W1:Y:S01]  /*0030*/  LDCU.64 UR4, c[0x0][0x358] ;  /* 0x00006b00ff0477ac */ /* 0x000e620008000a00 */
[----:B------:R-:W-:Y:S01]  /*0040*/  CS2R R28, SRZ ;  /* 0x00000000001c7805 */ /* 0x000fe2000001ff00 */
[----:B------:R-:W2:Y:S01]  /*0050*/  S2R R0, SR_TID.X ;  /* 0x0000000000007919 */ /* 0x000ea20000002100 */
[----:B0-----:R-:W-:-:S02]  /*0060*/  IMAD R3, R2, -0x200, R3 ;  /* 0xfffffe0002037824 */ /* 0x001fc400078e0203 */
[----:B--2---:R-:W-:-:S03]  /*0070*/  IMAD.MOV.U32 R4, RZ, RZ, R0 ;  /* 0x000000ffff047224 */ /* 0x004fc600078e0000 */
[----:B------:R-:W-:-:S13]  /*0080*/  ISETP.GE.AND P0, PT, R0, R3, PT ;  /* 0x000000030000720c */ /* 0x000fda0003f06270 */
[----:B------:R-:W-:Y:S01]  /*0090*/  @!P0 VIADD R0, R4, 0x80 ;  /* 0x0000008004008836 */ /* 0x000fe20000000000 */
[----:B------:R-:W0:Y:S01]  /*00a0*/  @!P0 LDC.64 R6, c[0x0][0x3a8] ;  /* 0x0000ea00ff068b82 */ /* 0x000e220000000a00 */
[----:B------:R-:W-:-:S03]  /*00b0*/  @!P0 IMAD R5, R2, 0x200, R4 ;  /* 0x0000020002058824 */ /* 0x000fc600078e0204 */
[----:B------:R-:W-:-:S13]  /*00c0*/  ISETP.GE.AND P1, PT, R0, R3, PT ;  /* 0x000000030000720c */ /* 0x000fda0003f26270 */
[----:B------:R-:W-:Y:S01]  /*00d0*/  @!P1 IMAD R11, R2, 0x200, R0 ;  /* 0x00000200020b9824 */ /* 0x000fe200078e0200 */
[----:B------:R-:W2:Y:S01]  /*00e0*/  @!P1 LDC.64 R14, c[0x0][0x3a8] ;  /* 0x0000ea00ff0e9b82 */ /* 0x000ea20000000a00 */
[----:B------:R-:W-:-:S05]  /*00f0*/  @!P1 VIADD R0, R0, 0x80 ;  /* 0x0000008000009836 */ /* 0x000fca0000000000 */
[----:B------:R-:W-:Y:S01]  /*0100*/  ISETP.GE.AND P3, PT, R0, R3, PT ;  /* 0x000000030000720c */ /* 0x000fe20003f66270 */
[----:B0-----:R-:W-:-:S12]  /*0110*/  @!P0 IMAD.WIDE.U32 R6, R5, 0x8, R6 ;  /* 0x0000000805068825 */ /* 0x001fd800078e0006 */
[----:B------:R-:W-:Y:S01]  /*0120*/  @!P3 IMAD R19, R2, 0x200, R0 ;  /* 0x000002000213b824 */ /* 0x000fe200078e0200 */
[----:B------:R-:W-:Y:S01]  /*0130*/  @!P3 IADD3 R0, PT, PT, R0, 0x80, RZ ;  /* 0x000000800000b810 */ /* 0x000fe20007ffe0ff */
[----:B------:R-:W0:Y:S03]  /*0140*/  @!P3 LDC.64 R8, c[0x0][0x3a8] ;  /* 0x0000ea00ff08bb82 */ /* 0x000e260000000a00 */
[----:B------:R-:W-:Y:S01]  /*0150*/  ISETP.GE.AND P2, PT, R0, R3, PT ;  /* 0x000000030000720c */ /* 0x000fe20003f46270 */
[----:B--2---:R-:W-:Y:S01]  /*0160*/  @!P1 IMAD.WIDE.U32 R14, R11, 0x8, R14 ;  /* 0x000000080b0e9825 */ /* 0x004fe200078e000e */
[----:B------:R-:W-:-:S06]  /*0170*/  CS2R R10, SRZ ;  /* 0x00000000000a7805 */ /* 0x000fcc000001ff00 */
[----:B-1----:R1:W5:Y:S05]  /*0180*/  @!P1 LDG.E.64 R10, desc[UR4][R14.64] ;  /* 0x000000040e0a9981 */ /* 0x00236a000c1e1b00 */
[----:B------:R-:W2:Y:S01]  /*0190*/  @!P2 LDC.64 R16, c[0x0][0x3a8] ;  /* 0x0000ea00ff10ab82 */ /* 0x000ea20000000a00 */
[----:B------:R-:W-:Y:S02]  /*01a0*/  @!P2 IMAD R13, R2, 0x200, R0 ;  /* 0x00000200020da824 */ /* 0x000fe400078e0200 */
[----:B0-----:R-:W-:Y:S01]  /*01b0*/  @!P3 IMAD.WIDE.U32 R18, R19, 0x8, R8 ;  /* 0x000000081312b825 */ /* 0x001fe200078e0008 */
[----:B------:R-:W-:-:S04]  /*01c0*/  CS2R R8, SRZ ;  /* 0x0000000000087805 */ /* 0x000fc8000001ff00 */
[----:B------:R1:W5:Y:S01]  /*01d0*/  @!P3 LDG.E.64 R28, desc[UR4][R18.64] ;  /* 0x00000004121cb981 */ /* 0x000362000c1e1b00 */
[----:B--2---:R-:W-:Y:S01]  /*01e0*/  @!P2 IMAD.WIDE.U32 R16, R13, 0x8, R16 ;  /* 0x000000080d10a825 */ /* 0x004fe200078e0010 */
[----:B------:R-:W-:-:S04]  /*01f0*/  CS2R R12, SRZ ;  /* 0x00000000000c7805 */ /* 0x000fc8000001ff00 */
[----:B------:R1:W5:Y:S04]  /*0200*/  @!P2 LDG.E.64 R8, desc[UR4][R16.64] ;  /* 0x000000041008a981 */ /* 0x000368000c1e1b00 */
        /* <DEDUP_REMOVED lines=10> */
[----:B------:R-:W-:Y:S01]  /*02b0*/  MOV R7, 0x3fe62e42 ;  /* 0x3fe62e4200077802 */ /* 0x000fe20000000f00 */
[----:B------:R-:W-:Y:S01]  /*02c0*/  IMAD.MOV.U32 R17, RZ, RZ, 0x3ff71547 ;  /* 0x3ff71547ff117424 */ /* 0x000fe200078e00ff */
[----:B------:R-:W-:Y:S01]  /*02d0*/  UMOV UR6, 0x3b39803f ;  /* 0x3b39803f00067882 */ /* 0x000fe20000000000 */
[----:B------:R-:W-:Y:S01]  /*02e0*/  IMAD.MOV.U32 R6, RZ, RZ, -0x105c611 ;  /* 0xfefa39efff067424 */ /* 0x000fe200078e00ff */
        /* <DEDUP_REMOVED lines=54> */
.L_x_6914:
[----:B------:R-:W-:Y:S05]  /*0650*/  BSYNC.RECONVERGENT B0 ;  /* 0x0000000000007941 */ /* 0x000fea0003800200 */
.L_x_6913:
        /* <DEDUP_REMOVED lines=26> */
[----:B------:R-:W-:Y:S05]  /*0800*/  CALL.REL.NOINC `($__internal_10_$__cuda_sm20_div_rn_f64_full) ;  /* 0x0000003400c87944 */ /* 0x000fea0003c00000 */
[----:B------:R-:W-:Y:S02]  /*0810*/  IMAD.MOV.U32 R6, RZ, RZ, R22 ;  /* 0x000000ffff067224 */ /* 0x000fe400078e0016 */
[----:B------:R-:W-:-:S07]  /*0820*/  IMAD.MOV.U32 R7, RZ, RZ, R23 ;  /* 0x000000ffff077224 */ /* 0x000fce00078e0017 */
.L_x_6918:
[----:B------:R-:W-:Y:S05]  /*0830*/  BSYNC.RECONVERGENT B3 ;  /* 0x0000000000037941 */ /* 0x000fea0003800200 */
.L_x_6917:
        /* <DEDUP_REMOVED lines=30> */
.L_x_6916:
[----:B------:R-:W-:-:S10]  /*0a20*/  DADD R12, R12, 1 ;  /* 0x3ff000000c0c7429 */ /* 0x000fd40000000000 */
[----:B------:R-:W-:Y:S01]  /*0a30*/  ISETP.GT.AND P0, PT, R13, 0xfffff, PT ;  /* 0x000fffff0d00780c */ /* 0x000fe20003f04270 */
[--C-:B------:R-:W-:Y:S01]  /*0a40*/  IMAD.MOV.U32 R15, RZ, RZ, R13.reuse ;  /* 0x000000ffff0f7224 */ /* 0x100fe200078e000d */
[----:B------:R-:W-:Y:S01]  /*0a50*/  MOV R14, R12 ;  /* 0x0000000c000e7202 */ /* 0x000fe20000000f00 */
[----:B------:R-:W-:-:S10]  /*0a60*/  IMAD.MOV.U32 R5, RZ, RZ, R13 ;  /* 0x000000ffff057224 */ /* 0x000fd400078e000d */
[----:B------:R-:W-:-:S10]  /*0a70*/  @!P0 DMUL R14, R14, 1.80143985094819840000e+16 ;  /* 0x435000000e0e8828 */ /* 0x000fd40000000000 */
[----:B------:R-:W-:Y:S02]  /*0a80*/  @!P0 IMAD.MOV.U32 R5, RZ, RZ, R15 ;  /* 0x000000ffff058224 */ /* 0x000fe400078e000f */
[----:B------:R-:W-:Y:S02]  /*0a90*/  @!P0 IMAD.MOV.U32 R12, RZ, RZ, R14 ;  /* 0x000000ffff0c8224 */ /* 0x000fe400078e000e */
[----:B------:R-:W-:-:S05]  /*0aa0*/  VIADD R0, R5, 0xffffffff ;  /* 0xffffffff05007836 */ /* 0x000fca0000000000 */
[----:B------:R-:W-:Y:S01]  /*0ab0*/  ISETP.GT.U32.AND P1, PT, R0, 0x7feffffe, PT ;  /* 0x7feffffe0000780c */ /* 0x000fe20003f24070 */
[----:B------:R-:W-:Y:S01]  /*0ac0*/  IMAD.MOV.U32 R0, RZ, RZ, -0x3ff ;  /* 0xfffffc01ff007424 */ /* 0x000fe200078e00ff */
[----:B------:R-:W-:-:S11]  /*0ad0*/  @!P0 MOV R0, 0xfffffbcb ;  /* 0xfffffbcb00008802 */ /* 0x000fd60000000f00 */
[----:B------:R-:W-:Y:S05]  /*0ae0*/  @P1 BRA `(.L_x_6920) ;  /* 0x0000000000f81947 */ /* 0x000fea0003800000 */
[----:B------:R-:W-:Y:S01]  /*0af0*/  LOP3.LUT R13, R5, 0xfffff, RZ, 0xc0, !PT ;  /* 0x000fffff050d7812 */ /* 0x000fe200078ec0ff */
[----:B------:R-:W-:Y:S01]  /*0b00*/  IMAD.MOV.U32 R14, RZ, RZ, RZ ;  /* 0x000000ffff0e7224 */ /* 0x000fe200078e00ff */
[----:B------:R-:W-:Y:S01]  /*0b10*/  MOV R23, 0x3ed0ee25 ;  /* 0x3ed0ee2500177802 */ /* 0x000fe20000000f00 */
[----:B------:R-:W-:Y:S01]  /*0b20*/  IMAD.MOV.U32 R22, RZ, RZ, -0x748574fc ;  /* 0x8b7a8b04ff167424 */ /* 0x000fe200078e00ff */
[----:B------:R-:W-:Y:S01]  /*0b30*/  LOP3.LUT R13, R13, 0x3ff00000, RZ, 0xfc, !PT ;  /* 0x3ff000000d0d7812 */ /* 0x000fe200078efcff */
[----:B------:R-:W-:Y:S01]  /*0b40*/  UMOV UR6, 0x3ae80f1e ;  /* 0x3ae80f1e00067882 */ /* 0x000fe20000000000 */
[----:B------:R-:W-:Y:S01]  /*0b50*/  UMOV UR7, 0x3eb1380b ;  /* 0x3eb1380b00077882 */ /* 0x000fe20000000000 */
[----:B------:R-:W-:Y:S01]  /*0b60*/  LEA.HI R0, R5, R0, RZ, 0xc ;  /* 0x0000000005007211 */ /* 0x000fe200078f60ff */
[----:B------:R-:W-:Y:S01]  /*0b70*/  UMOV UR8, 0x80000000 ;  /* 0x8000000000087882 */ /* 0x000fe20000000000 */
[----:B------:R-:W-:Y:S01]  /*0b80*/  ISETP.GE.U32.AND P0, PT, R13, 0x3ff6a09f, PT ;  /* 0x3ff6a09f0d00780c */ /* 0x000fe20003f06070 */
[----:B------:R-:W-:-:S12]  /*0b90*/  UMOV UR9, 0x43300000 ;  /* 0x4330000000097882 */ /* 0x000fd80000000000 */
        /* <DEDUP_REMOVED lines=51> */
.L_x_6920:
[----:B------:R-:W-:Y:S01]  /*0ed0*/  IMAD.MOV.U32 R6, RZ, RZ, 0x0 ;  /* 0x00000000ff067424 */ /* 0x000fe200078e00ff */
[----:B------:R-:W-:Y:S01]  /*0ee0*/  LOP3.LUT P0, RZ, R15, 0x7fffffff, RZ, 0xc0, !PT ;  /* 0x7fffffff0fff7812 */ /* 0x000fe2000780c0ff */
[----:B------:R-:W-:-:S06]  /*0ef0*/  IMAD.MOV.U32 R7, RZ, RZ, 0x7ff00000 ;  /* 0x7ff00000ff077424 */ /* 0x000fcc00078e00ff */
[----:B------:R-:W-:-:S10]  /*0f00*/  DFMA R6, R14, R6, +INF ;  /* 0x7ff000000e06742b */ /* 0x000fd40000000006 */
[----:B------:R-:W-:Y:S02]  /*0f10*/  FSEL R6, R6, RZ, P0 ;  /* 0x000000ff06067208 */ /* 0x000fe40000000000 */
[----:B------:R-:W-:-:S07]  /*0f20*/  FSEL R7, R7, -QNAN , P0 ;  /* 0xfff0000007077808 */ /* 0x000fce0000000000 */
.L_x_6919:
[----:B------:R-:W-:Y:S05]  /*0f30*/  BSYNC.RECONVERGENT B2 ;  /* 0x0000000000027941 */ /* 0x000fea0003800200 */
.L_x_6915:
        /* <DEDUP_REMOVED lines=21> */
[----:B0-----:R-:W-:Y:S02]  /*1090*/  IMAD.U32 R16, RZ, RZ, UR6 ;  /* 0x00000006ff107e24 */ /* 0x001fe4000f8e00ff */
[----:B------:R-:W-:-:S07]  /*10a0*/  IMAD.U32 R19, RZ, RZ, UR7 ;  /* 0x00000007ff137e24 */ /* 0x000fce000f8e00ff */
[----:B------:R-:W-:Y:S05]  /*10b0*/  CALL.REL.NOINC `($__internal_10_$__cuda_sm20_div_rn_f64_full) ;  /* 0x0000002c009c7944 */ /* 0x000fea0003c00000 */
[----:B------:R-:W-:Y:S02]  /*10c0*/  IMAD.MOV.U32 R12, RZ, RZ, R22 ;  /* 0x000000ffff0c7224 */ /* 0x000fe400078e0016 */
[----:B------:R-:W-:-:S07]  /*10d0*/  IMAD.MOV.U32 R13, RZ, RZ, R23 ;  /* 0x000000ffff0d7224 */ /* 0x000fce00078e0017 */
.L_x_6921:
[----:B------:R-:W-:Y:S05]  /*10e0*/  BSYNC.RECONVERGENT B2 ;  /* 0x0000000000027941 */ /* 0x000fea0003800200 */
.L_x_6912:
[----:B------:R-:W-:Y:S05]  /*10f0*/  BSYNC.RECONVERGENT B1 ;  /* 0x0000000000017941 */ /* 0x000fea0003800200 */
.L_x_6911:
[----:B------:R-:W-:Y:S01]  /*1100*/  IADD3 R6, PT, PT, R4, 0x80, RZ ;  /* 0x0000008004067810 */ /* 0x000fe20007ffe0ff */
[----:B------:R-:W-:Y:S03]  /*1110*/  BSSY.RECONVERGENT B1, `(.L_x_6922) ;  /* 0x00000e9000017945 */ /* 0x000fe60003800200 */
        /* <DEDUP_REMOVED lines=66> */
.L_x_6925:
[----:B------:R-:W-:Y:S05]  /*1540*/  BSYNC.RECONVERGENT B0 ;  /* 0x0000000000007941 */ /* 0x000fea0003800200 */
.L_x_6924:
        /* <DEDUP_REMOVED lines=28> */
[----:B------:R-:W-:Y:S01]  /*1710*/  IMAD.MOV.U32 R25, RZ, RZ, 0x3ed0ee25 ;  /* 0x3ed0ee25ff197424 */ /* 0x000fe200078e00ff */
[----:B------:R-:W-:Y:S01]  /*1720*/  UMOV UR7, 0x3eb1380b ;  /* 0x3eb1380b00077882 */ /* 0x000fe20000000000 */
[----:B------:R-:W-:Y:S01]  /*1730*/  LEA.HI R0, R5, R0, RZ, 0xc ;  /* 0x0000000005007211 */ /* 0x000fe200078f60ff */
[----:B------:R-:W-:Y:S01]  /*1740*/  IMAD.MOV.U32 R31, RZ, RZ, 0x43300000 ;  /* 0x43300000ff1f7424 */ /* 0x000fe200078e00ff */
[----:B------:R-:W-:Y:S01]  /*1750*/  ISETP.GE.U32.AND P0, PT, R11, 0x3ff6a09f, PT ;  /* 0x3ff6a09f0b00780c */ /* 0x000fe20003f06070 */
[----:B------:R-:W-:Y:S01]  /*1760*/  UMOV UR8, 0x80000000 ;  /* 0x8000000000087882 */ /* 0x000fe20000000000 */
[----:B------:R-:W-:-:S11]  /*1770*/  UMOV UR9, 0x43300000 ;  /* 0x4330000000097882 */ /* 0x000fd60000000000 */
        /* <DEDUP_REMOVED lines=50> */
.L_x_6927:
        /* <DEDUP_REMOVED lines=19> */
[----:B------:R-:W-:-:S07]  /*1bd0*/  IMAD.MOV.U32 R17, RZ, RZ, R11 ;  /* 0x000000ffff117224 */ /* 0x000fce00078e000b */
[----:B------:R-:W-:Y:S05]  /*1be0*/  CALL.REL.NOINC `($__internal_10_$__cuda_sm20_div_rn_f64_full) ;  /* 0x0000002000d07944 */ /* 0x000fea0003c00000 */
[----:B------:R-:W-:Y:S01]  /*1bf0*/  IMAD.MOV.U32 R14, RZ, RZ, R22 ;  /* 0x000000ffff0e7224 */ /* 0x000fe200078e0016 */
[----:B------:R-:W-:-:S07]  /*1c00*/  MOV R15, R23 ;  /* 0x00000017000f7202 */ /* 0x000fce0000000f00 */
.L_x_6930:
[----:B------:R-:W-:Y:S05]  /*1c10*/  BSYNC.RECONVERGENT B3 ;  /* 0x0000000000037941 */ /* 0x000fea0003800200 */
.L_x_6929:
        /* <DEDUP_REMOVED lines=29> */
.L_x_6928:
[----:B------:R-:W-:Y:S05]  /*1df0*/  BSYNC.RECONVERGENT B2 ;  /* 0x0000000000027941 */ /* 0x000fea0003800200 */
.L_x_6926:
        /* <DEDUP_REMOVED lines=19> */
[----:B------:R-:W-:Y:S02]  /*1f30*/  MOV R0, 0x1f70 ;  /* 0x00001f7000007802 */ /* 0x000fe40000000f00 */
[----:B0-----:R-:W-:Y:S01]  /*1f40*/  MOV R16, UR6 ;  /* 0x0000000600107c02 */ /* 0x001fe20008000f00 */
[----:B------:R-:W-:-:S07]  /*1f50*/  IMAD.U32 R19, RZ, RZ, UR7 ;  /* 0x00000007ff137e24 */ /* 0x000fce000f8e00ff */
[----:B------:R-:W-:Y:S05]  /*1f60*/  CALL.REL.NOINC `($__internal_10_$__cuda_sm20_div_rn_f64_full) ;  /* 0x0000001c00f07944 */ /* 0x000fea0003c00000 */
[----:B------:R-:W-:Y:S02]  /*1f70*/  IMAD.MOV.U32 R10, RZ, RZ, R22 ;  /* 0x000000ffff0a7224 */ /* 0x000fe400078e0016 */
[----:B------:R-:W-:-:S07]  /*1f80*/  IMAD.MOV.U32 R11, RZ, RZ, R23 ;  /* 0x000000ffff0b7224 */ /* 0x000fce00078e0017 */
.L_x_6931:
[----:B------:R-:W-:Y:S05]  /*1f90*/  BSYNC.RECONVERGENT B2 ;  /* 0x0000000000027941 */ /* 0x000fea0003800200 */
.L_x_6923:
[----:B------:R-:W-:Y:S05]  /*1fa0*/  BSYNC.RECONVERGENT B1 ;  /* 0x0000000000017941 */ /* 0x000fea0003800200 */
.L_x_6922:
        /* <DEDUP_REMOVED lines=12> */
[----:B------:R-:W-:Y:S01]  /*2070*/  IMAD.MOV.U32 R14, RZ, RZ, -0x105c611 ;  /* 0xfefa39efff0e7424 */ /* 0x000fe200078e00ff */
[----:B------:R-:W-:Y:S01]  /*2080*/  UMOV UR7, 0x3c7abc9e ;  /* 0x3c7abc9e00077882 */ /* 0x000fe20000000000 */
[----:B------:R-:W-:Y:S01]  /*2090*/  IMAD.MOV.U32 R15, RZ, RZ, 0x3fe62e42 ;  /* 0x3fe62e42ff0f7424 */ /* 0x000fe200078e00ff */
        /* <DEDUP_REMOVED lines=53> */
.L_x_6935:
[----:B------:R-:W-:Y:S05]  /*23f0*/  BSYNC.RECONVERGENT B0 ;  /* 0x0000000000007941 */ /* 0x000fea0003800200 */
.L_x_6934:
        /* <DEDUP_REMOVED lines=10> */
[----:B------:R-:W-:Y:S02]  /*24a0*/  @!P0 MOV R5, R19 ;  /* 0x0000001300058202 */ /* 0x000fe40000000f00 */
[----:B------:R-:W-:-:S03]  /*24b0*/  @!P0 MOV R28, R18 ;  /* 0x00000012001c8202 */ /* 0x000fc60000000f00 */
        /* <DEDUP_REMOVED lines=12> */
[----:B------:R-:W-:Y:S01]  /*2580*/  IMAD.MOV.U32 R16, RZ, RZ, R28 ;  /* 0x000000ffff107224 */ /* 0x000fe200078e001c */
[----:B------:R-:W-:Y:S01]  /*2590*/  MOV R18, RZ ;  /* 0x000000ff00127202 */ /* 0x000fe20000000f00 */
[----:B------:R-:W-:Y:S01]  /*25a0*/  IMAD.MOV.U32 R26, RZ, RZ, -0x748574fc ;  /* 0x8b7a8b04ff1a7424 */ /* 0x000fe200078e00ff */
[----:B------:R-:W-:Y:S01]  /*25b0*/  LOP3.LUT R17, R7, 0x3ff00000, RZ, 0xfc, !PT ;  /* 0x3ff0000007117812 */ /* 0x000fe200078efcff */
[----:B------:R-:W-:Y:S01]  /*25c0*/  IMAD.MOV.U32 R27, RZ, RZ, 0x3ed0ee25 ;  /* 0x3ed0ee25ff1b7424 */ /* 0x000fe200078e00ff */
        /* <DEDUP_REMOVED lines=57> */
.L_x_6937:
        /* <DEDUP_REMOVED lines=23> */
.L_x_6940:
[----:B------:R-:W-:Y:S05]  /*2ad0*/  BSYNC.RECONVERGENT B3 ;  /* 0x0000000000037941 */ /* 0x000fea0003800200 */
.L_x_6939:
        /* <DEDUP_REMOVED lines=29> */
.L_x_6938:
[----:B------:R-:W-:Y:S05]  /*2cb0*/  BSYNC.RECONVERGENT B2 ;  /* 0x0000000000027941 */ /* 0x000fea0003800200 */
.L_x_6936:
        /* <DEDUP_REMOVED lines=25> */
.L_x_6941:
[----:B------:R-:W-:Y:S05]  /*2e50*/  BSYNC.RECONVERGENT B2 ;  /* 0x0000000000027941 */ /* 0x000fea0003800200 */
.L_x_6933:
[----:B------:R-:W-:Y:S05]  /*2e60*/  BSYNC.RECONVERGENT B1 ;  /* 0x0000000000017941 */ /* 0x000fea0003800200 */
.L_x_6932:
        /* <DEDUP_REMOVED lines=68> */
.L_x_6945:
[----:B------:R-:W-:Y:S05]  /*32b0*/  BSYNC.RECONVERGENT B0 ;  /* 0x0000000000007941 */ /* 0x000fea0003800200 */
.L_x_6944:
        /* <DEDUP_REMOVED lines=29> */
[----:B------:R-:W-:Y:S01]  /*3490*/  UMOV UR7, 0x3eb1380b ;  /* 0x3eb1380b00077882 */ /* 0x000fe20000000000 */
[----:B------:R-:W-:Y:S01]  /*34a0*/  LEA.HI R0, R5, R0, RZ, 0xc ;  /* 0x0000000005007211 */ /* 0x000fe200078f60ff */
[----:B------:R-:W-:Y:S01]  /*34b0*/  IMAD.MOV.U32 R31, RZ, RZ, 0x43300000 ;  /* 0x43300000ff1f7424 */ /* 0x000fe200078e00ff */
[----:B------:R-:W-:Y:S01]  /*34c0*/  ISETP.GE.U32.AND P0, PT, R9, 0x3ff6a09f, PT ;  /* 0x3ff6a09f0900780c */ /* 0x000fe20003f06070 */
[----:B------:R-:W-:Y:S01]  /*34d0*/  UMOV UR8, 0x80000000 ;  /* 0x8000000000087882 */ /* 0x000fe20000000000 */
[----:B------:R-:W-:-:S11]  /*34e0*/  UMOV UR9, 0x43300000 ;  /* 0x4330000000097882 */ /* 0x000fd60000000000 */
        /* <DEDUP_REMOVED lines=50> */
.L_x_6947:
        /* <DEDUP_REMOVED lines=18> */
[----:B------:R-:W-:Y:S01]  /*3930*/  MOV R0, 0x3960 ;  /* 0x0000396000007802 */ /* 0x000fe20000000f00 */
[----:B------:R-:W-:-:S07]  /*3940*/  IMAD.MOV.U32 R17, RZ, RZ, R9 ;  /* 0x000000ffff117224 */ /* 0x000fce00078e0009 */
[----:B------:R-:W-:Y:S05]  /*3950*/  CALL.REL.NOINC `($__internal_10_$__cuda_sm20_div_rn_f64_full) ;  /* 0x0000000400747944 */ /* 0x000fea0003c00000 */
[----:B------:R-:W-:Y:S02]  /*3960*/  IMAD.MOV.U32 R14, RZ, RZ, R22 ;  /* 0x000000ffff0e7224 */ /* 0x000fe400078e0016 */
[----:B------:R-:W-:-:S07]  /*3970*/  IMAD.MOV.U32 R15, RZ, RZ, R23 ;  /* 0x000000ffff0f7224 */ /* 0x000fce00078e0017 */
.L_x_6950:
[----:B------:R-:W-:Y:S05]  /*3980*/  BSYNC.RECONVERGENT B3 ;  /* 0x0000000000037941 */ /* 0x000fea0003800200 */
.L_x_6949:
        /* <DEDUP_REMOVED lines=29> */
.L_x_6948:
[----:B------:R-:W-:Y:S05]  /*3b60*/  BSYNC.RECONVERGENT B2 ;  /* 0x0000000000027941 */ /* 0x000fea0003800200 */
.L_x_6946:
        /* <DEDUP_REMOVED lines=19> */
[----:B------:R-:W-:Y:S01]  /*3ca0*/  MOV R0, 0x3ce0 ;  /* 0x00003ce000007802 */ /* 0x000fe20000000f00 */
[----:B0-----:R-:W-:Y:S01]  /*3cb0*/  IMAD.U32 R16, RZ, RZ, UR6 ;  /* 0x00000006ff107e24 */ /* 0x001fe2000f8e00ff */
[----:B------:R-:W-:-:S07]  /*3cc0*/  MOV R19, UR7 ;  /* 0x0000000700137c02 */ /* 0x000fce0008000f00 */
[----:B------:R-:W-:Y:S05]  /*3cd0*/  CALL.REL.NOINC `($__internal_10_$__cuda_sm20_div_rn_f64_full) ;  /* 0x0000000000947944 */ /* 0x000fea0003c00000 */
[----:B------:R-:W-:Y:S02]  /*3ce0*/  IMAD.MOV.U32 R8, RZ, RZ, R22 ;  /* 0x000000ffff087224 */ /* 0x000fe400078e0016 */
[----:B------:R-:W-:-:S07]  /*3cf0*/  IMAD.MOV.U32 R9, RZ, RZ, R23 ;  /* 0x000000ffff097224 */ /* 0x000fce00078e0017 */
.L_x_6951:
[----:B------:R-:W-:Y:S05]  /*3d00*/  BSYNC.RECONVERGENT B2 ;  /* 0x0000000000027941 */ /* 0x000fea0003800200 */
.L_x_6943:
[----:B------:R-:W-:Y:S05]  /*3d10*/  BSYNC.RECONVERGENT B1 ;  /* 0x0000000000017941 */ /* 0x000fea0003800200 */
.L_x_6942:
[----:B------:R-:W-:Y:S01]  /*3d20*/  ISETP.GE.AND P0, PT, R4, R3, PT ;  /* 0x000000030400720c */ /* 0x000fe20003f06270 */
[----:B------:R-:W-:Y:S04]  /*3d30*/  BSSY.RECONVERGENT B0, `(.L_x_6952) ;  /* 0x0000017000007945 */ /* 0x000fe80003800200 */
[----:B------:R-:W-:Y:S08]  /*3d40*/  BSSY.RELIABLE B1, `(.L_x_6953) ;  /* 0x000000f000017945 */ /* 0x000ff00003800100 */
[----:B------:R-:W-:Y:S05]  /*3d50*/  @P0 BRA `(.L_x_6954) ;  /* 0x0000000000340947 */ /* 0x000fea0003800000 */
[----:B------:R-:W0:Y:S01]  /*3d60*/  LDC.64 R14, c[0x0][0x3a0] ;  /* 0x0000e800ff0e7b82 */ /* 0x000e220000000a00 */
[----:B------:R-:W-:Y:S02]  /*3d70*/  IMAD R5, R2, 0x200, R4 ;  /* 0x0000020002057824 */ /* 0x000fe400078e0204 */
[----:B------:R-:W-:-:S05]  /*3d80*/  IMAD.MOV.U32 R4, RZ, RZ, R6 ;  /* 0x000000ffff047224 */ /* 0x000fca00078e0006 */
[----:B------:R-:W-:-:S13]  /*3d90*/  ISETP.GE.AND P0, PT, R4, R3, PT ;  /* 0x000000030400720c */ /* 0x000fda0003f06270 */
[----:B------:R-:W-:Y:S05]  /*3da0*/  @P0 BREAK.RELIABLE B1 ;  /* 0x0000000000010942 */ /* 0x000fea0003800100 */
[----:B0-----:R-:W-:-:S05]  /*3db0*/  IMAD.WIDE.U32 R14, R5, 0x8, R14 ;  /* 0x00000008050e7825 */ /* 0x001fca00078e000e */
[----:B-----5:R0:W-:Y:S01]  /*3dc0*/  STG.E.64 desc[UR4][R14.64], R12 ;  /* 0x0000000c0e007986 */ /* 0x0201e2000c101b04 */
[----:B------:R-:W-:Y:S05]  /*3dd0*/  @P0 BRA `(.L_x_6955) ;  /* 0x0000000000300947 */ /* 0x000fea0003800000 */
[----:B------:R-:W1:Y:S01]  /*3de0*/  LDC.64 R6, c[0x0][0x3a0] ;  /* 0x0000e800ff067b82 */ /* 0x000e620000000a00 */
[----:B------:R-:W-:Y:S01]  /*3df0*/  LEA R5, R2, R4, 0x9 ;  /* 0x0000000402057211 */ /* 0x000fe200078e48ff */
[----:B------:R-:W-:-:S04]  /*3e00*/  VIADD R4, R4, 0x80 ;  /* 0x0000008004047836 */ /* 0x000fc80000000000 */
[----:B-1----:R-:W-:-:S05]  /*3e10*/  IMAD.WIDE.U32 R6, R5, 0x8, R6 ;  /* 0x0000000805067825 */ /* 0x002fca00078e0006 */
[----:B------:R1:W-:Y:S02]  /*3e20*/  STG.E.64 desc[UR4][R6.64], R10 ;  /* 0x0000000a06007986 */ /* 0x0003e4000c101b04 */
.L_x_6954:
[----:B------:R-:W-:Y:S05]  /*3e30*/  BSYNC.RELIABLE B1 ;  /* 0x0000000000017941 */ /* 0x000fea0003800100 */
.L_x_6953:
[----:B------:R-:W-:-:S13]  /*3e40*/  ISETP.GE.AND P0, PT, R4, R3, PT ;  /* 0x000000030400720c */ /* 0x000fda0003f06270 */
[----:B-1----:R-:W1:Y:S01]  /*3e50*/  @!P0 LDC.64 R6, c[0x0][0x3a0] ;  /* 0x0000e800ff068b82 */ /* 0x002e620000000a00 */
[----:B------:R-:W-:Y:S02]  /*3e60*/  @!P0 IMAD R5, R2, 0x200, R4 ;  /* 0x0000020002058824 */ /* 0x000fe400078e0204 */
[----:B------:R-:W-:Y:S02]  /*3e70*/  @!P0 VIADD R4, R4, 0x80 ;  /* 0x0000008004048836 */ /* 0x000fe40000000000 */
[----:B-1----:R-:W-:-:S05]  /*3e80*/  @!P0 IMAD.WIDE.U32 R6, R5, 0x8, R6 ;  /* 0x0000000805068825 */ /* 0x002fca00078e0006 */
[----:B-----5:R1:W-:Y:S02]  /*3e90*/  @!P0 STG.E.64 desc[UR4][R6.64], R28 ;  /* 0x0000001c06008986 */ /* 0x0203e4000c101b04 */
.L_x_6955:
[----:B------:R-:W-:Y:S05]  /*3ea0*/  BSYNC.RECONVERGENT B0 ;  /* 0x0000000000007941 */ /* 0x000fea0003800200 */
.L_x_6952:
[----:B------:R-:W-:Y:S05]  /*3eb0*/  WARPSYNC.ALL ;  /* 0x0000000000007948 */ /* 0x000fea0003800000 */
[----:B------:R-:W-:-:S13]  /*3ec0*/  ISETP.GE.AND P0, PT, R4, R3, PT ;  /* 0x000000030400720c */ /* 0x000fda0003f06270 */
[----:B------:R-:W-:Y:S05]  /*3ed0*/  @P0 EXIT ;  /* 0x000000000000094d */ /* 0x000fea0003800000 */
[----:B-1----:R-:W1:Y:S01]  /*3ee0*/  LDC.64 R6, c[0x0][0x3a0] ;  /* 0x0000e800ff067b82 */ /* 0x002e620000000a00 */
[----:B------:R-:W-:-:S04]  /*3ef0*/  IMAD R3, R2, 0x200, R4 ;  /* 0x0000020002037824 */ /* 0x000fc800078e0204 */
[----:B-1----:R-:W-:-:S05]  /*3f00*/  IMAD.WIDE.U32 R2, R3, 0x8, R6 ;  /* 0x0000000803027825 */ /* 0x002fca00078e0006 */
[----:B------:R-:W-:Y:S01]  /*3f10*/  STG.E.64 desc[UR4][R2.64], R8 ;  /* 0x0000000802007986 */ /* 0x000fe2000c101b04 */
[----:B------:R-:W-:Y:S05]  /*3f20*/  EXIT ;  /* 0x000000000000794d */ /* 0x000fea0003800000 */
        .weak           $__internal_10_$__cuda_sm20_div_rn_f64_full
        .type           $__internal_10_$__cuda_sm20_div_rn_f64_full,@function
        .size           $__internal_10_$__cuda_sm20_div_rn_f64_full,(.L_x_7551 - $__internal_10_$__cuda_sm20_div_rn_f64_full)
$__internal_10_$__cuda_sm20_div_rn_f64_full:
[----:B------:R-:W-:Y:S01]  /*3f30*/  MOV R15, R17 ;  /* 0x00000011000f7202 */ /* 0x000fe20000000f00 */
[----:B------:R-:W-:Y:S01]  /*3f40*/  IMAD.MOV.U32 R18, RZ, RZ, R16 ;  /* 0x000000ffff127224 */ /* 0x000fe200078e0010 */
[----:B------:R-:W-:Y:S01]  /*3f50*/  FSETP.GEU.AND P0, PT, |R19|, 1.469367938527859385e-39, PT ;  /* 0x001000001300780b */ /* 0x000fe20003f0e200 */
[----:B------:R-:W-:Y:S01]  /*3f60*/  IMAD.MOV.U32 R7, RZ, RZ, 0x1ca00000 ;  /* 0x1ca00000ff077424 */ /* 0x000fe200078e00ff */
[----:B------:R-:W-:Y:S01]  /*3f70*/  FSETP.GEU.AND P2, PT, |R15|, 1.469367938527859385e-39, PT ;  /* 0x001000000f00780b */ /* 0x000fe20003f4e200 */
[----:B------:R-:W-:Y:S01]  /*3f80*/  BSSY.RECONVERGENT B0, `(.L_x_6956) ;  /* 0x0000053000007945 */ /* 0x000fe20003800200 */
[----:B------:R-:W-:Y:S02]  /*3f90*/  LOP3.LUT R17, R19, 0x800fffff, RZ, 0xc0, !PT ;  /* 0x800fffff13117812 */ /* 0x000fe400078ec0ff */
[----:B------:R-:W-:Y:S02]  /*3fa0*/  LOP3.LUT R5, R15, 0x7ff00000, RZ, 0xc0, !PT ;  /* 0x7ff000000f057812 */ /* 0x000fe400078ec0ff */
[----:B------:R-:W-:-:S02]  /*3fb0*/  LOP3.LUT R17, R17, 0x3ff00000, RZ, 0xfc, !PT ;  /* 0x3ff0000011117812 */ /* 0x000fc400078efcff */
[----:B------:R-:W-:Y:S02]  /*3fc0*/  LOP3.LUT R30, R19, 0x7ff00000, RZ, 0xc0, !PT ;  /* 0x7ff00000131e7812 */ /* 0x000fe400078ec0ff */
[----:B------:R-:W-:Y:S01]  /*3fd0*/  MOV R22, 0x1 ;  /* 0x0000000100167802 */ /* 0x000fe20000000f00 */
[----:B------:R-:W-:Y:S01]  /*3fe0*/  @!P0 DMUL R16, R18, 8.98846567431157953865e+307 ;  /* 0x7fe0000012108828 */ /* 0x000fe20000000000 */
[----:B------:R-:W-:Y:S01]  /*3ff0*/  ISETP.GE.U32.AND P1, PT, R5, R30, PT ;  /* 0x0000001e0500720c */ /* 0x000fe20003f26070 */
[----:B------:R-:W-:Y:S01]  /*4000*/  @!P2 IMAD.MOV.U32 R24, RZ, RZ, RZ ;  /* 0x000000ffff18a224 */ /* 0x000fe200078e00ff */
[----:B------:R-:W-:Y:S02]  /*4010*/  @!P2 LOP3.LUT R20, R19, 0x7ff00000, RZ, 0xc0, !PT ;  /* 0x7ff000001314a812 */ /* 0x000fe400078ec0ff */
[----:B------:R-:W-:Y:S01]  /*4020*/  SEL R21, R7, 0x63400000, !P1 ;  /* 0x6340000007157807 */ /* 0x000fe20004800000 */
[----:B------:R-:W0:Y:S01]  /*4030*/  MUFU.RCP64H R23, R17 ;  /* 0x0000001100177308 */ /* 0x000e220000001800 */
[----:B------:R-:W-:Y:S01]  /*4040*/  @!P2 ISETP.GE.U32.AND P3, PT, R5, R20, PT ;  /* 0x000000140500a20c */ /* 0x000fe20003f66070 */
[----:B------:R-:W-:Y:S01]  /*4050*/  IMAD.MOV.U32 R20, RZ, RZ, R14 ;  /* 0x000000ffff147224 */ /* 0x000fe200078e000e */
[----:B------:R-:W-:-:S02]  /*4060*/  LOP3.LUT R21, R21, 0x800fffff, R15, 0xf8, !PT ;  /* 0x800fffff15157812 */ /* 0x000fc400078ef80f */
[----:B------:R-:W-:Y:S02]  /*4070*/  @!P2 SEL R25, R7, 0x63400000, !P3 ;  /* 0x634000000719a807 */ /* 0x000fe40005800000 */
[----:B------:R-:W-:Y:S02]  /*4080*/  @!P0 LOP3.LUT R30, R17, 0x7ff00000, RZ, 0xc0, !PT ;  /* 0x7ff00000111e8812 */ /* 0x000fe400078ec0ff */
[----:B------:R-:W-:-:S04]  /*4090*/  @!P2 LOP3.LUT R25, R25, 0x80000000, R15, 0xf8, !PT ;  /* 0x800000001919a812 */ /* 0x000fc800078ef80f */
[----:B------:R-:W-:-:S06]  /*40a0*/  @!P2 LOP3.LUT R25, R25, 0x100000, RZ, 0xfc, !PT ;  /* 0x001000001919a812 */ /* 0x000fcc00078efcff */
        /* <DEDUP_REMOVED lines=43> */
.L_x_6957:
        /* <DEDUP_REMOVED lines=16> */
.L_x_6960:
[----:B------:R-:W-:Y:S02]  /*4460*/  LOP3.LUT R23, R19, 0x80000, RZ, 0xfc, !PT ;  /* 0x0008000013177812 */ /* 0x000fe400078efcff */
[----:B------:R-:W-:Y:S01]  /*4470*/  MOV R22, R18 ;  /* 0x0000001200167202 */ /* 0x000fe20000000f00 */
[----:B------:R-:W-:Y:S06]  /*4480*/  BRA `(.L_x_6958) ;  /* 0x0000000000087947 */ /* 0x000fec0003800000 */
.L_x_6959:
[----:B------:R-:W-:Y:S01]  /*4490*/  LOP3.LUT R23, R15, 0x80000, RZ, 0xfc, !PT ;  /* 0x000800000f177812 */ /* 0x000fe200078efcff */
[----:B------:R-:W-:-:S07]  /*44a0*/  IMAD.MOV.U32 R22, RZ, RZ, R14 ;  /* 0x000000ffff167224 */ /* 0x000fce00078e000e */
.L_x_6958:
[----:B------:R-:W-:Y:S05]  /*44b0*/  BSYNC.RECONVERGENT B0 ;  /* 0x0000000000007941 */ /* 0x000fea0003800200 */
.L_x_6956:
[----:B------:R-:W-:Y:S02]  /*44c0*/  IMAD.MOV.U32 R14, RZ, RZ, R0 ;  /* 0x000000ffff0e7224 */ /* 0x000fe400078e0000 */
[----:B------:R-:W-:-:S04]  /*44d0*/  IMAD.MOV.U32 R15, RZ, RZ, 0x0 ;  /* 0x00000000ff0f7424 */ /* 0x000fc800078e00ff */
[----:B------:R-:W-:Y:S05]  /*44e0*/  RET.REL.NODEC R14 `(_ZN2at6native27unrolled_elementwise_kernelIZZZNS0_65_GLOBAL__N__cd49fe81_27_ActivationSoftplusKernel_cu_9e10b42f_310015softplus_kernelERNS_18TensorIteratorBaseERKN3c106ScalarES8_ENKUlvE_clEvENKUlvE_clEvEUldE_St5arrayIPcLm2EELi4E23TrivialOffsetCalculatorILi1EjESG_NS0_6memory15LoadWithoutCastENSH_16StoreWithoutCastEEEviT_T0_T2_T3_T4_T5_) ;  /* 0xffffffb80ec47950 */ /* 0x000fea0003c3ffff */
.L_x_6961:
        /* <DEDUP_REMOVED lines=9> */
.L_x_7551:


//--------------------- .text._ZN2at6native29vectorized_elementwise_kernelILi2EZZZNS0_65_GLOBAL__N__cd49fe81_27_ActivationSoftplusKernel_cu_9e10b42f_310015softplus_kernelERNS_18TensorIteratorBaseERKN3c106ScalarES8_ENKUlvE_clEvENKUlvE_clEvEUldE_St5arrayIPcLm2EEEEviT0_T1_ --------------------------
	.section	.text._ZN2at6native29vectorized_elementwise_kernelILi2EZZZNS0_65_GLOBAL__N__cd49fe81_27_ActivationSoftplusKernel_cu_9e10b42f_310015softplus_kernelERNS_18TensorIteratorBaseERKN3c106ScalarES8_ENKUlvE_clEvENKUlvE_clEvEUldE_St5arrayIPcLm2EEEEviT0_T1_,"ax",@progbits
	.align	128
        .global         _ZN2at6native29vectorized_elementwise_kernelILi2EZZZNS0_65_GLOBAL__N__cd49fe81_27_ActivationSoftplusKernel_cu_9e10b42f_310015softplus_kernelERNS_18TensorIteratorBaseERKN3c106ScalarES8_ENKUlvE_clEvENKUlvE_clEvEUldE_St5arrayIPcLm2EEEEviT0_T1_
        .type           _ZN2at6native29vectorized_elementwise_kernelILi2EZZZNS0_65_GLOBAL__N__cd49fe81_27_ActivationSoftplusKernel_cu_9e10b42f_310015softplus_kernelERNS_18TensorIteratorBaseERKN3c106ScalarES8_ENKUlvE_clEvENKUlvE_clEvEUldE_St5arrayIPcLm2EEEEviT0_T1_,@function
        .size           _ZN2at6native29vectorized_elementwise_kernelILi2EZZZNS0_65_GLOBAL__N__cd49fe81_27_ActivationSoftplusKernel_cu_9e10b42f_310015softplus_kernelERNS_18TensorIteratorBaseERKN3c106ScalarES8_ENKUlvE_clEvENKUlvE_clEvEUldE_St5arrayIPcLm2EEEEviT0_T1_,(.L_x_7552 - _ZN2at6native29vectorized_elementwise_kernelILi2EZZZNS0_65_GLOBAL__N__cd49fe81_27_ActivationSoftplusKernel_cu_9e10b42f_310015softplus_kernelERNS_18TensorIteratorBaseERKN3c106ScalarES8_ENKUlvE_clEvENKUlvE_clEvEUldE_St5arrayIPcLm2EEEEviT0_T1_)
        .other          _ZN2at6native29vectorized_elementwise_kernelILi2EZZZNS0_65_GLOBAL__N__cd49fe81_27_ActivationSoftplusKernel_cu_9e10b42f_310015softplus_kernelERNS_18TensorIteratorBaseERKN3c106ScalarES8_ENKUlvE_clEvENKUlvE_clEvEUldE_St5arrayIPcLm2EEEEviT0_T1_,@"STO_CUDA_ENTRY STV_DEFAULT"
_ZN2at6native29vectorized_elementwise_kernelILi2EZZZNS0_65_GLOBAL__N__cd49fe81_27_ActivationSoftplusKernel_cu_9e10b42f_310015softplus_kernelERNS_18TensorIteratorBaseERKN3c106ScalarES8_ENKUlvE_clEvENKUlvE_clEvEUldE_St5arrayIPcLm2EEEEviT0_T1_:
.text._ZN2at6native29vectorized_elementwise_kernelILi2EZZZNS0_65_GLOBAL__N__cd49fe81_27_ActivationSoftplusKernel_cu_9e10b42f_310015softplus_kernelERNS_18TensorIteratorBaseERKN3c106ScalarES8_ENKUlvE_clEvENKUlvE_clEvEUldE_St5arrayIPcLm2EEEEviT0_T1_:
[----:B------:R-:W-:Y:S01]  /*0000*/  LDC R1, c[0x0][0x37c] ;  /* 0x0000df00ff017b82 */ /* 0x000fe20000000800 */
[----:B------:R-:W0:Y:S01]  /*0010*/  S2R R0, SR_CTAID.X ;  /* 0x0000000000007919 */ /* 0x000e220000002500 */
[----:B------:R-:W1:Y:S01]  /*0020*/  LDCU UR6, c[0x0][0x380] ;  /* 0x00007000ff0677ac */ /* 0x000e620008000800 */
[----:B------:R-:W2:Y:S01]  /*0030*/  LDCU.64 UR4, c[0x0][0x358] ;  /* 0x00006b00ff0477ac */ /* 0x000ea20008000a00 */
[----:B0-----:R-:W-:-:S05]  /*0040*/  IMAD.SHL.U32 R0, R0, 0x400, RZ ;  /* 0x0000040000007824 */ /* 0x001fca00078e00ff */
[----:B-1----:R-:W-:-:S04]  /*0050*/  IADD3 R21, PT, PT, -R0, UR6, RZ ;  /* 0x0000000600157c10 */ /* 0x002fc8000fffe1ff */
[----:B------:R-:W-:-:S13]  /*0060*/  ISETP.GT.U32.AND P0, PT, R21, 0x3ff, PT ;  /* 0x000003ff1500780c */ /* 0x000fda0003f04070 */
[----:B--2---:R-:W-:Y:S05]  /*0070*/  @P0 BRA `(.L_x_6962) ;  /* 0x0000007c003c0947 */ /* 0x004fea0003800000 */
[----:B------:R-:W0:Y:S01]  /*0080*/  S2R R14, SR_TID.X ;  /* 0x00000000000e7919 */ /* 0x000e220000002100 */
[----:B------:R-:W-:Y:S02]  /*0090*/  CS2R R26, SRZ ;  /* 0x00000000001a7805 */ /* 0x000fe4000001ff00 */
[----:B0-----:R-:W-:Y:S01]  /*00a0*/  ISETP.GE.U32.AND P6, PT, R14, R21, PT ;  /* 0x000000150e00720c */ /* 0x001fe20003fc6070 */
[----:B------:R-:W-:-:S12]  /*00b0*/  IMAD.MOV.U32 R20, RZ, RZ, R14 ;  /* 0x000000ffff147224 */ /* 0x000fd800078e000e */
[----:B------:R-:W-:Y:S01]  /*00c0*/  @!P6 VIADD R14, R20, 0x80 ;  /* 0x00000080140ee836 */ /* 0x000fe20000000000 */
[----:B------:R-:W0:Y:S01]  /*00d0*/  @!P6 LDC.64 R22, c[0x0][0x3a8] ;  /* 0x0000ea00ff16eb82 */ /* 0x000e220000000a00 */
[----:B------:R-:W-:-:S03]  /*00e0*/  @!P6 IMAD.IADD R3, R0, 0x1, R20 ;  /* 0x000000010003e824 */ /* 0x000fc600078e0214 */
[----:B------:R-:W-:-:S13]  /*00f0*/  ISETP.GE.U32.AND P5, PT, R14, R21, PT ;  /* 0x000000150e00720c */ /* 0x000fda0003fa6070 */
[----:B------:R-:W-:Y:S01]  /*0100*/  @!P5 IMAD.IADD R31, R0, 0x1, R14 ;  /* 0x00000001001fd824 */ /* 0x000fe200078e020e */
[----:B------:R-:W-:Y:S01]  /*0110*/  @!P5 IADD3 R14, PT, PT, R14, 0x80, RZ ;  /* 0x000000800e0ed810 */ /* 0x000fe20007ffe0ff */
[----:B------:R-:W1:Y:S03]  /*0120*/  @!P5 LDC.64 R18, c[0x0][0x3a8] ;  /* 0x0000ea00ff12db82 */ /* 0x000e660000000a00 */
[----:B------:R-:W-:Y:S01]  /*0130*/  ISETP.GE.U32.AND P4, PT, R14, R21, PT ;  /* 0x000000150e00720c */ /* 0x000fe20003f86070 */
[----:B0-----:R-:W-:-:S05]  /*0140*/  @!P6 IMAD.WIDE.U32 R22, R3, 0x8, R22 ;  /* 0x000000080316e825 */ /* 0x001fca00078e0016 */
[----:B------:R0:W5:Y:S07]  /*0150*/  @!P6 LDG.E.64 R26, desc[UR4][R22.64] ;  /* 0x00000004161ae981 */ /* 0x00016e000c1e1b00 */
[----:B------:R-:W-:Y:S01]  /*0160*/  @!P4 IMAD.IADD R33, R0, 0x1, R14 ;  /* 0x000000010021c824 */ /* 0x000fe200078e020e */
[----:B------:R-:W2:Y:S01]  /*0170*/  @!P4 LDC.64 R8, c[0x0][0x3a8] ;  /* 0x0000ea00ff08cb82 */ /* 0x000ea20000000a00 */
[----:B------:R-:W-:-:S05]  /*0180*/  @!P4 VIADD R14, R14, 0x80 ;  /* 0x000000800e0ec836 */ /* 0x000fca0000000000 */
[----:B------:R-:W-:-:S13]  /*0190*/  ISETP.GE.U32.AND P3, PT, R14, R21, PT ;  /* 0x000000150e00720c */ /* 0x000fda0003f66070 */
[----:B------:R-:W-:Y:S01]  /*01a0*/  @!P3 IMAD.IADD R29, R0, 0x1, R14 ;  /* 0x00000001001db824 */ /* 0x000fe200078e020e */
[----:B------:R-:W3:Y:S01]  /*01b0*/  @!P3 LDC.64 R2, c[0x0][0x3a8] ;  /* 0x0000ea00ff02bb82 */ /* 0x000ee20000000a00 */
[----:B------:R-:W-:-:S05]  /*01c0*/  @!P3 VIADD R14, R14, 0x80 ;  /* 0x000000800e0eb836 */ /* 0x000fca0000000000 */
[----:B------:R-:W-:-:S13]  /*01d0*/  ISETP.GE.U32.AND P2, PT, R14, R21, PT ;  /* 0x000000150e00720c */ /* 0x000fda0003f46070 */
[----:B------:R-:W-:Y:S01]  /*01e0*/  @!P2 IADD3 R25, PT, PT, R0, R14, RZ ;  /* 0x0000000e0019a210 */ /* 0x000fe20007ffe0ff */
[----:B------:R-:W-:Y:S01]  /*01f0*/  @!P2 VIADD R14, R14, 0x80 ;  /* 0x000000800e0ea836 */ /* 0x000fe20000000000 */
[----:B------:R-:W4:Y:S04]  /*0200*/  @!P2 LDC.64 R4, c[0x0][0x3a8] ;  /* 0x0000ea00ff04ab82 */ /* 0x000f280000000a00 */
[----:B------:R-:W-:-:S13]  /*0210*/  ISETP.GE.U32.AND P1, PT, R14, R21, PT ;  /* 0x000000150e00720c */ /* 0x000fda0003f26070 */
[----:B------:R-:W-:Y:S01]  /*0220*/  @!P1 IMAD.IADD R15, R0, 0x1, R14 ;  /* 0x00000001000f9824 */ /* 0x000fe200078e020e */
[----:B------:R-:W4:Y:S01]  /*0230*/  @!P1 LDC.64 R12, c[0x0][0x3a8] ;  /* 0x0000ea00ff0c9b82 */ /* 0x000f220000000a00 */
[----:B------:R-:W-:-:S05]  /*0240*/  @!P1 VIADD R14, R14, 0x80 ;  /* 0x000000800e0e9836 */ /* 0x000fca0000000000 */
[----:B------:R-:W-:-:S13]  /*0250*/  ISETP.GE.U32.AND P0, PT, R14, R21, PT ;  /* 0x000000150e00720c */ /* 0x000fda0003f06070 */
[----:B------:R-:W-:Y:S01]  /*0260*/  @!P0 IADD3 R17, PT, PT, R0, R14, RZ ;  /* 0x0000000e00118210 */ /* 0x000fe20007ffe0ff */
[----:B------:R-:W-:Y:S01]  /*0270*/  @!P0 VIADD R14, R14, 0x80 ;  /* 0x000000800e0e8836 */ /* 0x000fe20000000000 */
[----:B------:R-:W4:Y:S04]  /*0280*/  @!P0 LDC.64 R6, c[0x0][0x3a8] ;  /* 0x0000ea00ff068b82 */ /* 0x000f280000000a00 */
[----:B------:R-:W-:-:S13]  /*0290*/  ISETP.GE.U32.AND P6, PT, R14, R21, PT ;  /* 0x000000150e00720c */ /* 0x000fda0003fc6070 */
[----:B------:R-:W4:Y:S01]  /*02a0*/  @!P6 LDC.64 R10, c[0x0][0x3a8] ;  /* 0x0000ea00ff0aeb82 */ /* 0x000f220000000a00 */
[----:B-1----:R-:W-:Y:S01]  /*02b0*/  @!P5 IMAD.WIDE.U32 R18, R31, 0x8, R18 ;  /* 0x000000081f12d825 */ /* 0x002fe200078e0012 */
[----:B0-----:R-:W-:-:S03]  /*02c0*/  CS2R R22, SRZ ;  /* 0x0000000000167805 */ /* 0x001fc6000001ff00 */
[----:B--2---:R-:W-:-:S03]  /*02d0*/  @!P4 IMAD.WIDE.U32 R30, R33, 0x8, R8 ;  /* 0x00000008211ec825 */ /* 0x004fc600078e0008 */
[----:B------:R0:W5:Y:S01]  /*02e0*/  @!P5 LDG.E.64 R22, desc[UR4][R18.64] ;  /* 0x000000041216d981 */ /* 0x000162000c1e1b00 */
[----:B------:R-:W-:Y:S02]  /*02f0*/  @!P6 IMAD.IADD R33, R0, 0x1, R14 ;  /* 0x000000010021e824 */ /* 0x000fe400078e020e */
[----:B---3--:R-:W-:Y:S01]  /*0300*/  @!P3 IMAD.WIDE.U32 R2, R29, 0x8, R2 ;  /* 0x000000081d02b825 */ /* 0x008fe200078e0002 */
[----:B------:R-:W-:-:S03]  /*0310*/  CS2R R8, SRZ ;  /* 0x0000000000087805 */ /* 0x000fc6000001ff00 */
[----:B----4-:R-:W-:Y:S01]  /*0320*/  @!P2 IMAD.WIDE.U32 R4, R25, 0x8, R4 ;  /* 0x000000081904a825 */ /* 0x010fe200078e0004 */
[----:B0-----:R-:W-:-:S03]  /*0330*/  CS2R R18, SRZ ;  /* 0x0000000000127805 */ /* 0x001fc6000001ff00 */
[----:B------:R-:W-:Y:S01]  /*0340*/  @!P0 IMAD.WIDE.U32 R28, R17, 0x8, R6 ;  /* 0x00000008111c8825 */ /* 0x000fe200078e0006 */
[----:B------:R0:W5:Y:S03]  /*0350*/  @!P4 LDG.E.64 R8, desc[UR4][R30.64] ;  /* 0x000000041e08c981 */ /* 0x000166000c1e1b00 */
[----:B------:R-:W-:Y:S01]  /*0360*/  @!P1 IMAD.WIDE.U32 R24, R15, 0x8, R12 ;  /* 0x000000080f189825 */ /* 0x000fe200078e000c */
[----:B------:R-:W-:Y:S02]  /*0370*/  CS2R R12, SRZ ;  /* 0x00000000000c7805 */ /* 0x000fe4000001ff00 */
[----:B------:R-:W-:Y:S01]  /*0380*/  CS2R R14, SRZ ;  /* 0x00000000000e7805 */ /* 0x000fe2000001ff00 */
[----:B------:R-:W-:Y:S01]  /*0390*/  @!P6 IMAD.WIDE.U32 R6, R33, 0x8, R10 ;  /* 0x000000082106e825 */ /* 0x000fe200078e000a */
[----:B------:R-:W-:Y:S02]  /*03a0*/  CS2R R10, SRZ ;  /* 0x00000000000a7805 */ /* 0x000fe4000001ff00 */
[----:B------:R0:W5:Y:S04]  /*03b0*/  @!P2 LDG.E.64 R12, desc[UR4][R4.64] ;  /* 0x00000004040ca981 */ /* 0x000168000c1e1b00 */
[----:B------:R0:W5:Y:S04]  /*03c0*/  @!P3 LDG.E.64 R10, desc[UR4][R2.64] ;  /* 0x00000004020ab981 */ /* 0x000168000c1e1b00 */
[----:B------:R0:W5:Y:S04]  /*03d0*/  @!P1 LDG.E.64 R14, desc[UR4][R24.64] ;  /* 0x00000004180e9981 */ /* 0x000168000c1e1b00 */
[----:B------:R0:W5:Y:S01]  /*03e0*/  @!P6 LDG.E.64 R18, desc[UR4][R6.64] ;  /* 0x000000040612e981 */ /* 0x000162000c1e1b00 */
[----:B------:R-:W-:-:S06]  /*03f0*/  CS2R R16, SRZ ;  /* 0x0000000000107805 */ /* 0x000fcc000001ff00 */
[----:B------:R0:W5:Y:S01]  /*0400*/  @!P0 LDG.E.64 R16, desc[UR4][R28.64] ;  /* 0x000000041c108981 */ /* 0x000162000c1e1b00 */
[----:B------:R-:W-:Y:S01]  /*0410*/  ISETP.GE.U32.AND P0, PT, R20, R21, PT ;  /* 0x000000151400720c */ /* 0x000fe20003f06070 */
[----:B------:R-:W-:-:S12]  /*0420*/  BSSY.RECONVERGENT B1, `(.L_x_6963) ;  /* 0x00000ea000017945 */ /* 0x000fd80003800200 */
[----:B0-----:R-:W-:Y:S05]  /*0430*/  @P0 BRA `(.L_x_6964) ;  /* 0x0000000c00a00947 */ /* 0x001fea0003800000 */
        /* <DEDUP_REMOVED lines=63> */
.L_x_6966:
[----:B------:R-:W-:Y:S05]  /*0830*/  BSYNC.RECONVERGENT B0 ;  /* 0x0000000000007941 */ /* 0x000fea0003800200 */
.L_x_6965:
        /* <DEDUP_REMOVED lines=25> */
[----:B------:R-:W-:Y:S05]  /*09d0*/  CALL.REL.NOINC `($__internal_11_$__cuda_sm20_div_rn_f64_full) ;  /* 0x000000e800687944 */ /* 0x000fea0003c00000 */
[----:B------:R-:W-:-:S07]  /*09e0*/  IMAD.MOV.U32 R5, RZ, RZ, R3 ;  /* 0x000000ffff057224 */ /* 0x000fce00078e0003 */
.L_x_6970:
[----:B------:R-:W-:Y:S05]  /*09f0*/  BSYNC.RECONVERGENT B3 ;  /* 0x0000000000037941 */ /* 0x000fea0003800200 */
.L_x_6969:
        /* <DEDUP_REMOVED lines=30> */
.L_x_6968:
[----:B------:R-:W-:Y:S01]  /*0be0*/  DADD R26, R26, 1 ;  /* 0x3ff000001a1a7429 */ /* 0x000fe20000000000 */
[----:B------:R-:W-:-:S09]  /*0bf0*/  IMAD.MOV.U32 R28, RZ, RZ, -0x3ff ;  /* 0xfffffc01ff1c7424 */ /* 0x000fd200078e00ff */
[----:B------:R-:W-:Y:S01]  /*0c00*/  ISETP.GT.AND P0, PT, R27, 0xfffff, PT ;  /* 0x000fffff1b00780c */ /* 0x000fe20003f04270 */
[----:B------:R-:W-:Y:S02]  /*0c10*/  IMAD.MOV.U32 R4, RZ, RZ, R26 ;  /* 0x000000ffff047224 */ /* 0x000fe400078e001a */
[--C-:B------:R-:W-:Y:S02]  /*0c20*/  IMAD.MOV.U32 R5, RZ, RZ, R27.reuse ;  /* 0x000000ffff057224 */ /* 0x100fe400078e001b */
[----:B------:R-:W-:-:S08]  /*0c30*/  IMAD.MOV.U32 R29, RZ, RZ, R27 ;  /* 0x000000ffff1d7224 */ /* 0x000fd000078e001b */
[----:B------:R-:W-:Y:S01]  /*0c40*/  @!P0 DMUL R4, R4, 1.80143985094819840000e+16 ;  /* 0x4350000004048828 */ /* 0x000fe20000000000 */
[----:B------:R-:W-:-:S09]  /*0c50*/  @!P0 IMAD.MOV.U32 R28, RZ, RZ, -0x435 ;  /* 0xfffffbcbff1c8424 */ /* 0x000fd200078e00ff */
[----:B------:R-:W-:Y:S02]  /*0c60*/  @!P0 IMAD.MOV.U32 R29, RZ, RZ, R5 ;  /* 0x000000ffff1d8224 */ /* 0x000fe400078e0005 */
[----:B------:R-:W-:-:S03]  /*0c70*/  @!P0 IMAD.MOV.U32 R26, RZ, RZ, R4 ;  /* 0x000000ffff1a8224 */ /* 0x000fc600078e0004 */
[----:B------:R-:W-:-:S04]  /*0c80*/  IADD3 R6, PT, PT, R29, -0x1, RZ ;  /* 0xffffffff1d067810 */ /* 0x000fc80007ffe0ff */
[----:B------:R-:W-:-:S13]  /*0c90*/  ISETP.GT.U32.AND P1, PT, R6, 0x7feffffe, PT ;  /* 0x7feffffe0600780c */ /* 0x000fda0003f24070 */
[----:B------:R-:W-:Y:S05]  /*0ca0*/  @P1 BRA `(.L_x_6972) ;  /* 0x0000000000f81947 */ /* 0x000fea0003800000 */
[C---:B------:R-:W-:Y:S01]  /*0cb0*/  LOP3.LUT R4, R29.reuse, 0xfffff, RZ, 0xc0, !PT ;  /* 0x000fffff1d047812 */ /* 0x040fe200078ec0ff */
[----:B------:R-:W-:Y:S01]  /*0cc0*/  IMAD.MOV.U32 R6, RZ, RZ, RZ ;  /* 0x000000ffff067224 */ /* 0x000fe200078e00ff */
[----:B------:R-:W-:Y:S01]  /*0cd0*/  UMOV UR6, 0x3ae80f1e ;  /* 0x3ae80f1e00067882 */ /* 0x000fe20000000000 */
[----:B------:R-:W-:Y:S01]  /*0ce0*/  IMAD.MOV.U32 R32, RZ, RZ, -0x748574fc ;  /* 0x8b7a8b04ff207424 */ /* 0x000fe200078e00ff */
[----:B------:R-:W-:Y:S01]  /*0cf0*/  LOP3.LUT R27, R4, 0x3ff00000, RZ, 0xfc, !PT ;  /* 0x3ff00000041b7812 */ /* 0x000fe200078efcff */
[----:B------:R-:W-:Y:S01]  /*0d00*/  IMAD.MOV.U32 R33, RZ, RZ, 0x3ed0ee25 ;  /* 0x3ed0ee25ff217424 */ /* 0x000fe200078e00ff */
[----:B------:R-:W-:Y:S01]  /*0d10*/  UMOV UR7, 0x3eb1380b ;  /* 0x3eb1380b00077882 */ /* 0x000fe20000000000 */
[----:B------:R-:W-:Y:S01]  /*0d20*/  LEA.HI R28, R29, R28, RZ, 0xc ;  /* 0x0000001c1d1c7211 */ /* 0x000fe200078f60ff */
[----:B------:R-:W-:Y:S01]  /*0d30*/  UMOV UR8, 0x80000000 ;  /* 0x8000000000087882 */ /* 0x000fe20000000000 */
[----:B------:R-:W-:Y:S01]  /*0d40*/  ISETP.GE.U32.AND P0, PT, R27, 0x3ff6a09f, PT ;  /* 0x3ff6a09f1b00780c */ /* 0x000fe20003f06070 */
[----:B------:R-:W-:Y:S01]  /*0d50*/  UMOV UR9, 0x43300000 ;  /* 0x4330000000097882 */ /* 0x000fe20000000000 */
[----:B------:R-:W-:-:S11]  /*0d60*/  MOV R29, 0x43300000 ;  /* 0x43300000001d7802 */ /* 0x000fd60000000f00 */
[----:B------:R-:W-:Y:S02]  /*0d70*/  @P0 VIADD R5, R27, 0xfff00000 ;  /* 0xfff000001b050836 */ /* 0x000fe40000000000 */
[----:B------:R-:W-:-:S03]  /*0d80*/  @P0 VIADD R28, R28, 0x1 ;  /* 0x000000011c1c0836 */ /* 0x000fc60000000000 */
[----:B------:R-:W-:Y:S02]  /*0d90*/  @P0 MOV R27, R5 ;  /* 0x00000005001b0202 */ /* 0x000fe40000000f00 */
[----:B------:R-:W-:-:S04]  /*0da0*/  LOP3.LUT R28, R28, 0x80000000, RZ, 0x3c, !PT ;  /* 0x800000001c1c7812 */ /* 0x000fc800078e3cff */
[C---:B------:R-:W-:Y:S02]  /*0db0*/  DADD R30, R26.reuse, 1 ;  /* 0x3ff000001a1e7429 */ /* 0x040fe40000000000 */
[----:B------:R-:W-:Y:S02]  /*0dc0*/  DADD R26, R26, -1 ;  /* 0xbff000001a1a7429 */ /* 0x000fe40000000000 */
[----:B------:R-:W-:Y:S01]  /*0dd0*/  DADD R28, R28, -UR8 ;  /* 0x800000081c1c7e29 */ /* 0x000fe20008000000 */
[----:B------:R-:W-:Y:S01]  /*0de0*/  UMOV UR8, 0xfefa39ef ;  /* 0xfefa39ef00087882 */ /* 0x000fe20000000000 */
[----:B------:R-:W0:Y:S01]  /*0df0*/  MUFU.RCP64H R7, R31 ;  /* 0x0000001f00077308 */ /* 0x000e220000001800 */
[----:B------:R-:W-:Y:S01]  /*0e00*/  UMOV UR9, 0x3fe62e42 ;  /* 0x3fe62e4200097882 */ /* 0x000fe20000000000 */
        /* <DEDUP_REMOVED lines=26> */
[----:B------:R-:W-:Y:S02]  /*0fb0*/  DFMA R30, R26, -R4, R30 ;  /* 0x800000041a1e722b */ /* 0x000fe4000000001e */
[----:B------:R-:W-:-:S03]  /*0fc0*/  DFMA R26, R28, UR8, R4 ;  /* 0x000000081c1a7c2b */ /* 0x000fc60008000004 */
[----:B------:R-:W-:Y:S01]  /*0fd0*/  DFMA R32, R24, R32, UR6 ;  /* 0x0000000618207e2b */ /* 0x000fe20008000020 */
[----:B------:R-:W-:Y:S01]  /*0fe0*/  UMOV UR6, 0x3b39803f ;  /* 0x3b39803f00067882 */ /* 0x000fe20000000000 */
[----:B------:R-:W-:Y:S01]  /*0ff0*/  UMOV UR7, 0x3c7abc9e ;  /* 0x3c7abc9e00077882 */ /* 0x000fe20000000000 */
[----:B------:R-:W-:Y:S02]  /*1000*/  DMUL R30, R6, R30 ;  /* 0x0000001e061e7228 */ /* 0x000fe40000000000 */
[----:B------:R-:W-:-:S03]  /*1010*/  DFMA R2, R28, -R2, R26 ;  /* 0x800000021c02722b */ /* 0x000fc6000000001a */
[----:B------:R-:W-:-:S05]  /*1020*/  DMUL R32, R24, R32 ;  /* 0x0000002018207228 */ /* 0x000fca0000000000 */
[----:B------:R-:W-:-:S03]  /*1030*/  DADD R2, -R4, R2 ;  /* 0x0000000004027229 */ /* 0x000fc60000000102 */
[----:B------:R-:W-:-:S08]  /*1040*/  DFMA R30, R4, R32, R30 ;  /* 0x00000020041e722b */ /* 0x000fd0000000001e */
[----:B------:R-:W-:-:S08]  /*1050*/  DADD R2, R30, -R2 ;  /* 0x000000001e027229 */ /* 0x000fd00000000802 */
[----:B------:R-:W-:-:S08]  /*1060*/  DFMA R2, R28, UR6, R2 ;  /* 0x000000061c027c2b */ /* 0x000fd00008000002 */
[----:B------:R-:W-:Y:S01]  /*1070*/  DADD R26, R26, R2 ;  /* 0x000000001a1a7229 */ /* 0x000fe20000000002 */
[----:B------:R-:W-:Y:S10]  /*1080*/  BRA `(.L_x_6971) ;  /* 0x0000000000187947 */ /* 0x000ff40003800000 */
.L_x_6972:
[----:B------:R-:W-:Y:S01]  /*1090*/  IMAD.MOV.U32 R2, RZ, RZ, 0x0 ;  /* 0x00000000ff027424 */ /* 0x000fe200078e00ff */
[----:B------:R-:W-:Y:S01]  /*10a0*/  LOP3.LUT P0, RZ, R5, 0x7fffffff, RZ, 0xc0, !PT ;  /* 0x7fffffff05ff7812 */ /* 0x000fe2000780c0ff */
[----:B------:R-:W-:-:S06]  /*10b0*/  IMAD.MOV.U32 R3, RZ, RZ, 0x7ff00000 ;  /* 0x7ff00000ff037424 */ /* 0x000fcc00078e00ff */
[----:B------:R-:W-:-:S10]  /*10c0*/  DFMA R2, R4, R2, +INF ;  /* 0x7ff000000402742b */ /* 0x000fd40000000002 */
[----:B------:R-:W-:Y:S02]  /*10d0*/  FSEL R26, R2, RZ, P0 ;  /* 0x000000ff021a7208 */ /* 0x000fe40000000000 */
[----:B------:R-:W-:-:S07]  /*10e0*/  FSEL R27, R3, -QNAN , P0 ;  /* 0xfff00000031b7808 */ /* 0x000fce0000000000 */
.L_x_6971:
[----:B------:R-:W-:Y:S05]  /*10f0*/  BSYNC.RECONVERGENT B2 ;  /* 0x0000000000027941 */ /* 0x000fea0003800200 */
.L_x_6967:
        /* <DEDUP_REMOVED lines=23> */
[----:B------:R-:W-:Y:S05]  /*1270*/  CALL.REL.NOINC `($__internal_11_$__cuda_sm20_div_rn_f64_full) ;  /* 0x000000e000407944 */ /* 0x000fea0003c00000 */
[----:B------:R-:W-:-:S07]  /*1280*/  IMAD.MOV.U32 R5, RZ, RZ, R3 ;  /* 0x000000ffff057224 */ /* 0x000fce00078e0003 */
.L_x_6974:
[----:B------:R-:W-:Y:S05]  /*1290*/  BSYNC.RECONVERGENT B2 ;  /* 0x0000000000027941 */ /* 0x000fea0003800200 */
.L_x_6973:
[----:B------:R-:W-:Y:S01]  /*12a0*/  IMAD.MOV.U32 R26, RZ, RZ, R4 ;  /* 0x000000ffff1a7224 */ /* 0x000fe200078e0004 */
[----:B------:R-:W-:-:S07]  /*12b0*/  MOV R27, R5 ;  /* 0x00000005001b7202 */ /* 0x000fce0000000f00 */
.L_x_6964:
[----:B------:R-:W-:Y:S05]  /*12c0*/  BSYNC.RECONVERGENT B1 ;  /* 0x0000000000017941 */ /* 0x000fea0003800200 */
.L_x_6963:
[----:B------:R-:W-:Y:S01]  /*12d0*/  VIADD R2, R20, 0x80 ;  /* 0x0000008014027836 */ /* 0x000fe20000000000 */
[----:B------:R-:W-:Y:S04]  /*12e0*/  BSSY.RECONVERGENT B1, `(.L_x_6975) ;  /* 0x00000e9000017945 */ /* 0x000fe80003800200 */
[----:B------:R-:W-:-:S13]  /*12f0*/  ISETP.GE.U32.AND P0, PT, R2, R21, PT ;  /* 0x000000150200720c */ /* 0x000fda0003f06070 */
        /* <DEDUP_REMOVED lines=64> */
.L_x_6978:
[----:B------:R-:W-:Y:S05]  /*1700*/  BSYNC.RECONVERGENT B0 ;  /* 0x0000000000007941 */ /* 0x000fea0003800200 */
.L_x_6977:
[C---:B------:R-:W-:Y:S01]  /*1710*/  FSETP.GEU.FTZ.AND P1, PT, R23.reuse, 1.7916666269302368164, PT ;  /* 0x3fe555551700780b */ /* 0x040fe20003f3e000 */
[----:B------:R-:W-:Y:S01]  /*1720*/  BSSY.RECONVERGENT B2, `(.L_x_6979) ;  /* 0x0000088000027945 */ /* 0x000fe20003800200 */
[----:B------:R-:W-:-:S13]  /*1730*/  FSETP.GT.FTZ.AND P0, PT, R23, -1.6999999284744262695, PT ;  /* 0xbfd999991700780b */ /* 0x000fda0003f14000 */
[----:B------:R-:W-:Y:S05]  /*1740*/  @P0 BRA !P1, `(.L_x_6980) ;  /* 0x0000000400440947 */ /* 0x000fea0004800000 */
[----:B------:R-:W-:-:S10]  /*1750*/  DADD R28, R22, 1 ;  /* 0x3ff00000161c7429 */ /* 0x000fd40000000000 */
[----:B------:R-:W-:Y:S01]  /*1760*/  ISETP.GT.AND P0, PT, R29, 0xfffff, PT ;  /* 0x000fffff1d00780c */ /* 0x000fe20003f04270 */
[--C-:B------:R-:W-:Y:S02]  /*1770*/  IMAD.MOV.U32 R4, RZ, RZ, R28.reuse ;  /* 0x000000ffff047224 */ /* 0x100fe400078e001c */
[----:B------:R-:W-:Y:S02]  /*1780*/  IMAD.MOV.U32 R5, RZ, RZ, R29 ;  /* 0x000000ffff057224 */ /* 0x000fe400078e001d */
[----:B------:R-:W-:Y:S01]  /*1790*/  IMAD.MOV.U32 R24, RZ, RZ, R28 ;  /* 0x000000ffff187224 */ /* 0x000fe200078e001c */
[----:B------:R-:W-:-:S07]  /*17a0*/  MOV R28, 0xfffffc01 ;  /* 0xfffffc01001c7802 */ /* 0x000fce0000000f00 */
[----:B------:R-:W-:Y:S01]  /*17b0*/  @!P0 DMUL R4, R4, 1.80143985094819840000e+16 ;  /* 0x4350000004048828 */ /* 0x000fe20000000000 */
[----:B------:R-:W-:-:S09]  /*17c0*/  @!P0 IMAD.MOV.U32 R28, RZ, RZ, -0x435 ;  /* 0xfffffbcbff1c8424 */ /* 0x000fd200078e00ff */
[----:B------:R-:W-:Y:S01]  /*17d0*/  @!P0 MOV R29, R5 ;  /* 0x00000005001d8202 */ /* 0x000fe20000000f00 */
[----:B------:R-:W-:-:S04]  /*17e0*/  @!P0 IMAD.MOV.U32 R24, RZ, RZ, R4 ;  /* 0x000000ffff188224 */ /* 0x000fc800078e0004 */
[----:B------:R-:W-:-:S05]  /*17f0*/  VIADD R6, R29, 0xffffffff ;  /* 0xffffffff1d067836 */ /* 0x000fca0000000000 */
[----:B------:R-:W-:-:S13]  /*1800*/  ISETP.GE.U32.AND P1, PT, R6, 0x7fefffff, PT ;  /* 0x7fefffff0600780c */ /* 0x000fda0003f26070 */
[----:B------:R-:W-:Y:S01]  /*1810*/  @P1 IMAD.MOV.U32 R6, RZ, RZ, 0x0 ;  /* 0x00000000ff061424 */ /* 0x000fe200078e00ff */
[----:B------:R-:W-:Y:S01]  /*1820*/  @P1 LOP3.LUT P2, RZ, R5, 0x7fffffff, RZ, 0xc0, !PT ;  /* 0x7fffffff05ff1812 */ /* 0x000fe2000784c0ff */
[----:B------:R-:W-:-:S06]  /*1830*/  @P1 IMAD.MOV.U32 R7, RZ, RZ, 0x7ff00000 ;  /* 0x7ff00000ff071424 */ /* 0x000fcc00078e00ff */
[----:B------:R-:W-:-:S10]  /*1840*/  @P1 DFMA R6, R4, R6, +INF ;  /* 0x7ff000000406142b */ /* 0x000fd40000000006 */
[----:B------:R-:W-:Y:S02]  /*1850*/  @P1 FSEL R22, R6, RZ, P2 ;  /* 0x000000ff06161208 */ /* 0x000fe40001000000 */
[----:B------:R-:W-:Y:S01]  /*1860*/  @P1 FSEL R23, R7, -QNAN , P2 ;  /* 0xfff0000007171808 */ /* 0x000fe20001000000 */
[----:B------:R-:W-:Y:S06]  /*1870*/  @P1 BRA `(.L_x_6981) ;  /* 0x0000000400c81947 */ /* 0x000fec0003800000 */
[C---:B------:R-:W-:Y:S01]  /*1880*/  LOP3.LUT R4, R29.reuse, 0xfffff, RZ, 0xc0, !PT ;  /* 0x000fffff1d047812 */ /* 0x040fe200078ec0ff */
[----:B------:R-:W-:Y:S01]  /*1890*/  IMAD.MOV.U32 R32, RZ, RZ, -0x748574fc ;  /* 0x8b7a8b04ff207424 */ /* 0x000fe200078e00ff */
[----:B------:R-:W-:Y:S01]  /*18a0*/  MOV R6, RZ ;  /* 0x000000ff00067202 */ /* 0x000fe20000000f00 */
        /* <DEDUP_REMOVED lines=59> */
.L_x_6980:
        /* <DEDUP_REMOVED lines=20> */
[----:B------:R-:W-:Y:S05]  /*1da0*/  CALL.REL.NOINC `($__internal_11_$__cuda_sm20_div_rn_f64_full) ;  /* 0x000000d400747944 */ /* 0x000fea0003c00000 */
[----:B------:R-:W-:-:S07]  /*1db0*/  IMAD.MOV.U32 R5, RZ, RZ, R3 ;  /* 0x000000ffff057224 */ /* 0x000fce00078e0003 */
.L_x_6983:
[----:B------:R-:W-:Y:S05]  /*1dc0*/  BSYNC.RECONVERGENT B3 ;  /* 0x0000000000037941 */ /* 0x000fea0003800200 */
.L_x_6982:
        /* <DEDUP_REMOVED lines=29> */
.L_x_6981:
[----:B------:R-:W-:Y:S05]  /*1fa0*/  BSYNC.RECONVERGENT B2 ;  /* 0x0000000000027941 */ /* 0x000fea0003800200 */
.L_x_6979:
        /* <DEDUP_REMOVED lines=20> */
[----:B------:R-:W-:Y:S01]  /*20f0*/  IMAD.MOV.U32 R4, RZ, RZ, R23 ;  /* 0x000000ffff047224 */ /* 0x000fe200078e0017 */
[----:B0-----:R-:W-:Y:S01]  /*2100*/  MOV R6, UR6 ;  /* 0x0000000600067c02 */ /* 0x001fe20008000f00 */
[----:B------:R-:W-:-:S07]  /*2110*/  IMAD.U32 R5, RZ, RZ, UR7 ;  /* 0x00000007ff057e24 */ /* 0x000fce000f8e00ff */
[----:B------:R-:W-:Y:S05]  /*2120*/  CALL.REL.NOINC `($__internal_11_$__cuda_sm20_div_rn_f64_full) ;  /* 0x000000d000947944 */ /* 0x000fea0003c00000 */
[----:B------:R-:W-:-:S07]  /*2130*/  IMAD.MOV.U32 R5, RZ, RZ, R3 ;  /* 0x000000ffff057224 */ /* 0x000fce00078e0003 */
.L_x_6985:
[----:B------:R-:W-:Y:S05]  /*2140*/  BSYNC.RECONVERGENT B2 ;  /* 0x0000000000027941 */ /* 0x000fea0003800200 */
.L_x_6984:
[----:B------:R-:W-:Y:S02]  /*2150*/  IMAD.MOV.U32 R22, RZ, RZ, R4 ;  /* 0x000000ffff167224 */ /* 0x000fe400078e0004 */
[----:B------:R-:W-:-:S07]  /*2160*/  IMAD.MOV.U32 R23, RZ, RZ, R5 ;  /* 0x000000ffff177224 */ /* 0x000fce00078e0005 */
.L_x_6976:
[----:B------:R-:W-:Y:S05]  /*2170*/  BSYNC.RECONVERGENT B1 ;  /* 0x0000000000017941 */ /* 0x000fea0003800200 */
.L_x_6975:
[----:B------:R-:W-:Y:S01]  /*2180*/  IADD3 R2, PT, PT, R20, 0x100, RZ ;  /* 0x0000010014027810 */ /* 0x000fe20007ffe0ff */
[----:B------:R-:W-:Y:S03]  /*2190*/  BSSY.RECONVERGENT B1, `(.L_x_6986) ;  /* 0x00000e9000017945 */ /* 0x000fe60003800200 */
        /* <DEDUP_REMOVED lines=65> */
.L_x_6989:
[----:B------:R-:W-:Y:S05]  /*25b0*/  BSYNC.RECONVERGENT B0 ;  /* 0x0000000000007941 */ /* 0x000fea0003800200 */
.L_x_6988:
        /* <DEDUP_REMOVED lines=8> */
[----:B------:R-:W-:Y:S02]  /*2640*/  IMAD.MOV.U32 R24, RZ, RZ, R28 ;  /* 0x000000ffff187224 */ /* 0x000fe400078e001c */
[----:B------:R-:W-:-:S06]  /*2650*/  IMAD.MOV.U32 R28, RZ, RZ, -0x3ff ;  /* 0xfffffc01ff1c7424 */ /* 0x000fcc00078e00ff */
[----:B------:R-:W-:Y:S01]  /*2660*/  @!P0 DMUL R4, R4, 1.80143985094819840000e+16 ;  /* 0x4350000004048828 */ /* 0x000fe20000000000 */
[----:B------:R-:W-:-:S09]  /*2670*/  @!P0 IMAD.MOV.U32 R28, RZ, RZ, -0x435 ;  /* 0xfffffbcbff1c8424 */ /* 0x000fd200078e00ff */
[----:B------:R-:W-:Y:S01]  /*2680*/  @!P0 IMAD.MOV.U32 R29, RZ, RZ, R5 ;  /* 0x000000ffff1d8224 */ /* 0x000fe200078e0005 */
[----:B------:R-:W-:-:S04]  /*2690*/  @!P0 MOV R24, R4 ;  /* 0x0000000400188202 */ /* 0x000fc80000000f00 */
[----:B------:R-:W-:-:S04]  /*26a0*/  IADD3 R6, PT, PT, R29, -0x1, RZ ;  /* 0xffffffff1d067810 */ /* 0x000fc80007ffe0ff */
        /* <DEDUP_REMOVED lines=70> */
.L_x_6991:
        /* <DEDUP_REMOVED lines=22> */
.L_x_6994:
[----:B------:R-:W-:Y:S05]  /*2c70*/  BSYNC.RECONVERGENT B3 ;  /* 0x0000000000037941 */ /* 0x000fea0003800200 */
.L_x_6993:
        /* <DEDUP_REMOVED lines=29> */
.L_x_6992:
[----:B------:R-:W-:Y:S05]  /*2e50*/  BSYNC.RECONVERGENT B2 ;  /* 0x0000000000027941 */ /* 0x000fea0003800200 */
.L_x_6990:
        /* <DEDUP_REMOVED lines=20> */
[----:B------:R-:W-:Y:S02]  /*2fa0*/  IMAD.MOV.U32 R4, RZ, RZ, R9 ;  /* 0x000000ffff047224 */ /* 0x000fe400078e0009 */
[----:B0-----:R-:W-:Y:S01]  /*2fb0*/  IMAD.U32 R6, RZ, RZ, UR6 ;  /* 0x00000006ff067e24 */ /* 0x001fe2000f8e00ff */
[----:B------:R-:W-:-:S07]  /*2fc0*/  MOV R5, UR7 ;  /* 0x0000000700057c02 */ /* 0x000fce0008000f00 */
[----:B------:R-:W-:Y:S05]  /*2fd0*/  CALL.REL.NOINC `($__internal_11_$__cuda_sm20_div_rn_f64_full) ;  /* 0x000000c000e87944 */ /* 0x000fea0003c00000 */
[----:B------:R-:W-:-:S07]  /*2fe0*/  IMAD.MOV.U32 R5, RZ, RZ, R3 ;  /* 0x000000ffff057224 */ /* 0x000fce00078e0003 */
.L_x_6996:
[----:B------:R-:W-:Y:S05]  /*2ff0*/  BSYNC.RECONVERGENT B2 ;  /* 0x0000000000027941 */ /* 0x000fea0003800200 */
.L_x_6995:
[----:B------:R-:W-:Y:S02]  /*3000*/  IMAD.MOV.U32 R8, RZ, RZ, R4 ;  /* 0x000000ffff087224 */ /* 0x000fe400078e0004 */
[----:B------:R-:W-:-:S07]  /*3010*/  IMAD.MOV.U32 R9, RZ, RZ, R5 ;  /* 0x000000ffff097224 */ /* 0x000fce00078e0005 */
.L_x_6987:
[----:B------:R-:W-:Y:S05]  /*3020*/  BSYNC.RECONVERGENT B1 ;  /* 0x0000000000017941 */ /* 0x000fea0003800200 */
.L_x_6986:
        /* <DEDUP_REMOVED lines=67> */
.L_x_7000:
[----:B------:R-:W-:Y:S05]  /*3460*/  BSYNC.RECONVERGENT B0 ;  /* 0x0000000000007941 */ /* 0x000fea0003800200 */
.L_x_6999:
        /* <DEDUP_REMOVED lines=11> */
[----:B------:R-:W-:-:S09]  /*3520*/  @!P0 MOV R28, 0xfffffbcb ;  /* 0xfffffbcb001c8802 */ /* 0x000fd20000000f00 */
[----:B------:R-:W-:Y:S02]  /*3530*/  @!P0 IMAD.MOV.U32 R29, RZ, RZ, R5 ;  /* 0x000000ffff1d8224 */ /* 0x000fe400078e0005 */
[----:B------:R-:W-:Y:S02]  /*3540*/  @!P0 IMAD.MOV.U32 R24, RZ, RZ, R4 ;  /* 0x000000ffff188224 */ /* 0x000fe400078e0004 */
[----:B------:R-:W-:-:S05]  /*3550*/  VIADD R6, R29, 0xffffffff ;  /* 0xffffffff1d067836 */ /* 0x000fca0000000000 */
[----:B------:R-:W-:-:S13]  /*3560*/  ISETP.GE.U32.AND P1, PT, R6, 0x7fefffff, PT ;  /* 0x7fefffff0600780c */ /* 0x000fda0003f26070 */
[----:B------:R-:W-:Y:S01]  /*3570*/  @P1 MOV R6, 0x0 ;  /* 0x0000000000061802 */ /* 0x000fe20000000f00 */
[----:B------:R-:W-:Y:S01]  /*3580*/  @P1 IMAD.MOV.U32 R7, RZ, RZ, 0x7ff00000 ;  /* 0x7ff00000ff071424 */ /* 0x000fe200078e00ff */
[----:B------:R-:W-:-:S05]  /*3590*/  @P1 LOP3.LUT P2, RZ, R5, 0x7fffffff, RZ, 0xc0, !PT ;  /* 0x7fffffff05ff1812 */ /* 0x000fca000784c0ff */
[----:B------:R-:W-:-:S10]  /*35a0*/  @P1 DFMA R6, R4, R6, +INF ;  /* 0x7ff000000406142b */ /* 0x000fd40000000006 */
[----:B------:R-:W-:Y:S02]  /*35b0*/  @P1 FSEL R10, R6, RZ, P2 ;  /* 0x000000ff060a1208 */ /* 0x000fe40001000000 */
[----:B------:R-:W-:Y:S01]  /*35c0*/  @P1 FSEL R11, R7, -QNAN , P2 ;  /* 0xfff00000070b1808 */ /* 0x000fe20001000000 */
[----:B------:R-:W-:Y:S06]  /*35d0*/  @P1 BRA `(.L_x_7003) ;  /* 0x0000000400c81947 */ /* 0x000fec0003800000 */
[C---:B------:R-:W-:Y:S01]  /*35e0*/  LOP3.LUT R4, R29.reuse, 0xfffff, RZ, 0xc0, !PT ;  /* 0x000fffff1d047812 */ /* 0x040fe200078ec0ff */
[----:B------:R-:W-:Y:S01]  /*35f0*/  IMAD.MOV.U32 R6, RZ, RZ, RZ ;  /* 0x000000ffff067224 */ /* 0x000fe200078e00ff */
[----:B------:R-:W-:Y:S01]  /*3600*/  MOV R33, 0x3ed0ee25 ;  /* 0x3ed0ee2500217802 */ /* 0x000fe20000000f00 */
[----:B------:R-:W-:Y:S01]  /*3610*/  IMAD.MOV.U32 R32, RZ, RZ, -0x748574fc ;  /* 0x8b7a8b04ff207424 */ /* 0x000fe200078e00ff */
        /* <DEDUP_REMOVED lines=58> */
.L_x_7002:
        /* <DEDUP_REMOVED lines=19> */
[----:B------:R-:W-:-:S07]  /*3af0*/  MOV R2, 0x3b10 ;  /* 0x00003b1000027802 */ /* 0x000fce0000000f00 */
[----:B------:R-:W-:Y:S05]  /*3b00*/  CALL.REL.NOINC `($__internal_11_$__cuda_sm20_div_rn_f64_full) ;  /* 0x000000b8001c7944 */ /* 0x000fea0003c00000 */
[----:B------:R-:W-:-:S07]  /*3b10*/  IMAD.MOV.U32 R5, RZ, RZ, R3 ;  /* 0x000000ffff057224 */ /* 0x000fce00078e0003 */
.L_x_7005:
[----:B------:R-:W-:Y:S05]  /*3b20*/  BSYNC.RECONVERGENT B3 ;  /* 0x0000000000037941 */ /* 0x000fea0003800200 */
.L_x_7004:
        /* <DEDUP_REMOVED lines=29> */
.L_x_7003:
[----:B------:R-:W-:Y:S05]  /*3d00*/  BSYNC.RECONVERGENT B2 ;  /* 0x0000000000027941 */ /* 0x000fea0003800200 */
.L_x_7001:
        /* <DEDUP_REMOVED lines=21> */
[----:B0-----:R-:W-:Y:S02]  /*3e60*/  IMAD.U32 R6, RZ, RZ, UR6 ;  /* 0x00000006ff067e24 */ /* 0x001fe4000f8e00ff */
[----:B------:R-:W-:-:S07]  /*3e70*/  IMAD.U32 R5, RZ, RZ, UR7 ;  /* 0x00000007ff057e24 */ /* 0x000fce000f8e00ff */
[----:B------:R-:W-:Y:S05]  /*3e80*/  CALL.REL.NOINC `($__internal_11_$__cuda_sm20_div_rn_f64_full) ;  /* 0x000000b4003c7944 */ /* 0x000fea0003c00000 */
[----:B------:R-:W-:-:S07]  /*3e90*/  MOV R5, R3 ;  /* 0x0000000300057202 */ /* 0x000fce0000000f00 */
.L_x_7007:
[----:B------:R-:W-:Y:S05]  /*3ea0*/  BSYNC.RECONVERGENT B2 ;  /* 0x0000000000027941 */ /* 0x000fea0003800200 */
.L_x_7006:
[----:B------:R-:W-:Y:S02]  /*3eb0*/  IMAD.MOV.U32 R10, RZ, RZ, R4 ;  /* 0x000000ffff0a7224 */ /* 0x000fe400078e0004 */
[----:B------:R-:W-:-:S07]  /*3ec0*/  IMAD.MOV.U32 R11, RZ, RZ, R5 ;  /* 0x000000ffff0b7224 */ /* 0x000fce00078e0005 */
.L_x_6998:
[----:B------:R-:W-:Y:S05]  /*3ed0*/  BSYNC.RECONVERGENT B1 ;  /* 0x0000000000017941 */ /* 0x000fea0003800200 */
.L_x_6997:
        /* <DEDUP_REMOVED lines=11> */
[----:B------:R-:W-:Y:S01]  /*3f90*/  IMAD.MOV.U32 R2, RZ, RZ, -0x105c611 ;  /* 0xfefa39efff027424 */ /* 0x000fe200078e00ff */
[----:B------:R-:W-:Y:S01]  /*3fa0*/  UMOV UR6, 0x3b39803f ;  /* 0x3b39803f00067882 */ /* 0x000fe20000000000 */
[----:B------:R-:W-:Y:S01]  /*3fb0*/  IMAD.MOV.U32 R3, RZ, RZ, 0x3fe62e42 ;  /* 0x3fe62e42ff037424 */ /* 0x000fe200078e00ff */
        /* <DEDUP_REMOVED lines=53> */
.L_x_7011:
[----:B------:R-:W-:Y:S05]  /*4310*/  BSYNC.RECONVERGENT B0 ;  /* 0x0000000000007941 */ /* 0x000fea0003800200 */
.L_x_7010:
        /* <DEDUP_REMOVED lines=8> */
[----:B------:R-:W-:Y:S02]  /*43a0*/  IMAD.MOV.U32 R24, RZ, RZ, R28 ;  /* 0x000000ffff187224 */ /* 0x000fe400078e001c */
[----:B------:R-:W-:-:S08]  /*43b0*/  IMAD.MOV.U32 R28, RZ, RZ, -0x3ff ;  /* 0xfffffc01ff1c7424 */ /* 0x000fd000078e00ff */
[----:B------:R-:W-:Y:S01]  /*43c0*/  @!P0 DMUL R4, R4, 1.80143985094819840000e+16 ;  /* 0x4350000004048828 */ /* 0x000fe20000000000 */
[----:B------:R-:W-:-:S09]  /*43d0*/  @!P0 IMAD.MOV.U32 R28, RZ, RZ, -0x435 ;  /* 0xfffffbcbff1c8424 */ /* 0x000fd200078e00ff */
[----:B------:R-:W-:Y:S02]  /*43e0*/  @!P0 IMAD.MOV.U32 R29, RZ, RZ, R5 ;  /* 0x000000ffff1d8224 */ /* 0x000fe400078e0005 */
[----:B------:R-:W-:Y:S02]  /*43f0*/  @!P0 IMAD.MOV.U32 R24, RZ, RZ, R4 ;  /* 0x000000ffff188224 */ /* 0x000fe400078e0004 */
[----:B------:R-:W-:-:S05]  /*4400*/  VIADD R6, R29, 0xffffffff ;  /* 0xffffffff1d067836 */ /* 0x000fca0000000000 */
[----:B------:R-:W-:-:S13]  /*4410*/  ISETP.GE.U32.AND P1, PT, R6, 0x7fefffff, PT ;  /* 0x7fefffff0600780c */ /* 0x000fda0003f26070 */
[----:B------:R-:W-:Y:S01]  /*4420*/  @P1 IMAD.MOV.U32 R6, RZ, RZ, 0x0 ;  /* 0x00000000ff061424 */ /* 0x000fe200078e00ff */
[----:B------:R-:W-:Y:S02]  /*4430*/  @P1 MOV R7, 0x7ff00000 ;  /* 0x7ff0000000071802 */ /* 0x000fe40000000f00 */
[----:B------:R-:W-:-:S04]  /*4440*/  @P1 LOP3.LUT P2, RZ, R5, 0x7fffffff, RZ, 0xc0, !PT ;  /* 0x7fffffff05ff1812 */ /* 0x000fc8000784c0ff */
[----:B------:R-:W-:-:S10]  /*4450*/  @P1 DFMA R6, R4, R6, +INF ;  /* 0x7ff000000406142b */ /* 0x000fd40000000006 */
[----:B------:R-:W-:Y:S02]  /*4460*/  @P1 FSEL R12, R6, RZ, P2 ;  /* 0x000000ff060c1208 */ /* 0x000fe40001000000 */
[----:B------:R-:W-:Y:S01]  /*4470*/  @P1 FSEL R13, R7, -QNAN , P2 ;  /* 0xfff00000070d1808 */ /* 0x000fe20001000000 */
[----:B------:R-:W-:Y:S06]  /*4480*/  @P1 BRA `(.L_x_7014) ;  /* 0x0000000400c81947 */ /* 0x000fec0003800000 */
        /* <DEDUP_REMOVED lines=12> */
[----:B------:R-:W-:Y:S02]  /*4550*/  @P0 IADD3 R5, PT, PT, R25, -0x100000, RZ ;  /* 0xfff0000019050810 */ /* 0x000fe40007ffe0ff */
[----:B------:R-:W-:-:S03]  /*4560*/  @P0 IADD3 R28, PT, PT, R28, 0x1, RZ ;  /* 0x000000011c1c0810 */ /* 0x000fc60007ffe0ff */
[----:B------:R-:W-:Y:S01]  /*4570*/  @P0 IMAD.MOV.U32 R25, RZ, RZ, R5 ;  /* 0x000000ffff190224 */ /* 0x000fe200078e0005 */
[----:B------:R-:W-:-:S05]  /*4580*/  LOP3.LUT R28, R28, 0x80000000, RZ, 0x3c, !PT ;  /* 0x800000001c1c7812 */ /* 0x000fca00078e3cff */
        /* <DEDUP_REMOVED lines=46> */
.L_x_7013:
        /* <DEDUP_REMOVED lines=22> */
.L_x_7016:
[----:B------:R-:W-:Y:S05]  /*49d0*/  BSYNC.RECONVERGENT B3 ;  /* 0x0000000000037941 */ /* 0x000fea0003800200 */
.L_x_7015:
        /* <DEDUP_REMOVED lines=29> */
.L_x_7014:
[----:B------:R-:W-:Y:S05]  /*4bb0*/  BSYNC.RECONVERGENT B2 ;  /* 0x0000000000027941 */ /* 0x000fea0003800200 */
.L_x_7012:
        /* <DEDUP_REMOVED lines=23> */
[----:B------:R-:W-:Y:S05]  /*4d30*/  CALL.REL.NOINC `($__internal_11_$__cuda_sm20_div_rn_f64_full) ;  /* 0x000000a400907944 */ /* 0x000fea0003c00000 */
[----:B------:R-:W-:-:S07]  /*4d40*/  IMAD.MOV.U32 R5, RZ, RZ, R3 ;  /* 0x000000ffff057224 */ /* 0x000fce00078e0003 */
.L_x_7018:
[----:B------:R-:W-:Y:S05]  /*4d50*/  BSYNC.RECONVERGENT B2 ;  /* 0x0000000000027941 */ /* 0x000fea0003800200 */
.L_x_7017:
[----:B------:R-:W-:Y:S01]  /*4d60*/  MOV R12, R4 ;  /* 0x00000004000c7202 */ /* 0x000fe20000000f00 */
[----:B------:R-:W-:-:S07]  /*4d70*/  IMAD.MOV.U32 R13, RZ, RZ, R5 ;  /* 0x000000ffff0d7224 */ /* 0x000fce00078e0005 */
.L_x_7009:
[----:B------:R-:W-:Y:S05]  /*4d80*/  BSYNC.RECONVERGENT B1 ;  /* 0x0000000000017941 */ /* 0x000fea0003800200 */
.L_x_7008:
        /* <DEDUP_REMOVED lines=67> */
.L_x_7022:
[----:B------:R-:W-:Y:S05]  /*51c0*/  BSYNC.RECONVERGENT B0 ;  /* 0x0000000000007941 */ /* 0x000fea0003800200 */
.L_x_7021:
[C---:B------:R-:W-:Y:S01]  /*51d0*/  FSETP.GEU.FTZ.AND P1, PT, R15.reuse, 1.7916666269302368164, PT ;  /* 0x3fe555550f00780b */ /* 0x040fe20003f3e000 */
[----:B------:R-:W-:Y:S01]  /*51e0*/  BSSY.RECONVERGENT B2, `(.L_x_7023) ;  /* 0x0000088000027945 */ /* 0x000fe20003800200 */
[----:B------:R-:W-:-:S13]  /*51f0*/  FSETP.GT.FTZ.AND P0, PT, R15, -1.6999999284744262695, PT ;  /* 0xbfd999990f00780b */ /* 0x000fda0003f14000 */
[----:B------:R-:W-:Y:S05]  /*5200*/  @P0 BRA !P1, `(.L_x_7024) ;  /* 0x0000000400440947 */ /* 0x000fea0004800000 */
[----:B------:R-:W-:-:S10]  /*5210*/  DADD R28, R14, 1 ;  /* 0x3ff000000e1c7429 */ /* 0x000fd40000000000 */
[----:B------:R-:W-:Y:S01]  /*5220*/  ISETP.GT.AND P0, PT, R29, 0xfffff, PT ;  /* 0x000fffff1d00780c */ /* 0x000fe20003f04270 */
[----:B------:R-:W-:Y:S01]  /*5230*/  IMAD.MOV.U32 R4, RZ, RZ, R28 ;  /* 0x000000ffff047224 */ /* 0x000fe200078e001c */
[----:B------:R-:W-:Y:S02]  /*5240*/  MOV R5, R29 ;  /* 0x0000001d00057202 */ /* 0x000fe40000000f00 */
[----:B------:R-:W-:Y:S01]  /*5250*/  MOV R24, R28 ;  /* 0x0000001c00187202 */ /* 0x000fe20000000f00 */
        /* <DEDUP_REMOVED lines=76> */
.L_x_7024:
        /* <DEDUP_REMOVED lines=21> */
[----:B------:R-:W-:-:S07]  /*5870*/  MOV R5, R3 ;  /* 0x0000000300057202 */ /* 0x000fce0000000f00 */
.L_x_7027:
[----:B------:R-:W-:Y:S05]  /*5880*/  BSYNC.RECONVERGENT B3 ;  /* 0x0000000000037941 */ /* 0x000fea0003800200 */
.L_x_7026:
        /* <DEDUP_REMOVED lines=29> */
.L_x_7025:
[----:B------:R-:W-:Y:S05]  /*5a60*/  BSYNC.RECONVERGENT B2 ;  /* 0x0000000000027941 */ /* 0x000fea0003800200 */
.L_x_7023:
        /* <DEDUP_REMOVED lines=25> */
.L_x_7029:
[----:B------:R-:W-:Y:S05]  /*5c00*/  BSYNC.RECONVERGENT B2 ;  /* 0x0000000000027941 */ /* 0x000fea0003800200 */
.L_x_7028:
[----:B------:R-:W-:Y:S01]  /*5c10*/  IMAD.MOV.U32 R14, RZ, RZ, R4 ;  /* 0x000000ffff0e7224 */ /* 0x000fe200078e0004 */
[----:B------:R-:W-:-:S07]  /*5c20*/  MOV R15, R5 ;  /* 0x00000005000f7202 */ /* 0x000fce0000000f00 */
.L_x_7020:
[----:B------:R-:W-:Y:S05]  /*5c30*/  BSYNC.RECONVERGENT B1 ;  /* 0x0000000000017941 */ /* 0x000fea0003800200 */
.L_x_7019:
        /* <DEDUP_REMOVED lines=67> */
.L_x_7033:
[----:B------:R-:W-:Y:S05]  /*6070*/  BSYNC.RECONVERGENT B0 ;  /* 0x0000000000007941 */ /* 0x000fea0003800200 */
.L_x_7032:
        /* <DEDUP_REMOVED lines=85> */
.L_x_7035:
        /* <DEDUP_REMOVED lines=22> */
.L_x_7038:
[----:B------:R-:W-:Y:S05]  /*6730*/  BSYNC.RECONVERGENT B3 ;  /* 0x0000000000037941 */ /* 0x000fea0003800200 */
.L_x_7037:
        /* <DEDUP_REMOVED lines=29> */
.L_x_7036:
[----:B------:R-:W-:Y:S05]  /*6910*/  BSYNC.RECONVERGENT B2 ;  /* 0x0000000000027941 */ /* 0x000fea0003800200 */
.L_x_7034:
        /* <DEDUP_REMOVED lines=24> */
[----:B------:R-:W-:-:S07]  /*6aa0*/  MOV R5, R3 ;  /* 0x0000000300057202 */ /* 0x000fce0000000f00 */
.L_x_7040:
[----:B------:R-:W-:Y:S05]  /*6ab0*/  BSYNC.RECONVERGENT B2 ;  /* 0x0000000000027941 */ /* 0x000fea0003800200 */
.L_x_7039:
[----:B------:R-:W-:Y:S02]  /*6ac0*/  IMAD.MOV.U32 R16, RZ, RZ, R4 ;  /* 0x000000ffff107224 */ /* 0x000fe400078e0004 */
[----:B------:R-:W-:-:S07]  /*6ad0*/  IMAD.MOV.U32 R17, RZ, RZ, R5 ;  /* 0x000000ffff117224 */ /* 0x000fce00078e0005 */
.L_x_7031:
[----:B------:R-:W-:Y:S05]  /*6ae0*/  BSYNC.RECONVERGENT B1 ;  /* 0x0000000000017941 */ /* 0x000fea0003800200 */
.L_x_7030:
        /* <DEDUP_REMOVED lines=67> */
.L_x_7044:
[----:B------:R-:W-:Y:S05]  /*6f20*/  BSYNC.RECONVERGENT B0 ;  /* 0x0000000000007941 */ /* 0x000fea0003800200 */
.L_x_7043:
[C---:B------:R-:W-:Y:S01]  /*6f30*/  FSETP.GEU.FTZ.AND P1, PT, R19.reuse, 1.7916666269302368164, PT ;  /* 0x3fe555551300780b */ /* 0x040fe20003f3e000 */
[----:B------:R-:W-:Y:S01]  /*6f40*/  BSSY.RECONVERGENT B2, `(.L_x_7045) ;  /* 0x0000088000027945 */ /* 0x000fe20003800200 */
[----:B------:R-:W-:-:S13]  /*6f50*/  FSETP.GT.FTZ.AND P0, PT, R19, -1.6999999284744262695, PT ;  /* 0xbfd999991300780b */ /* 0x000fda0003f14000 */
[----:B------:R-:W-:Y:S05]  /*6f60*/  @P0 BRA !P1, `(.L_x_7046) ;  /* 0x0000000400440947 */ /* 0x000fea0004800000 */
[----:B------:R-:W-:-:S10]  /*6f70*/  DADD R28, R18, 1 ;  /* 0x3ff00000121c7429 */ /* 0x000fd40000000000 */
[----:B------:R-:W-:Y:S01]  /*6f80*/  ISETP.GT.AND P0, PT, R29, 0xfffff, PT ;  /* 0x000fffff1d00780c */ /* 0x000fe20003f04270 */
[--C-:B------:R-:W-:Y:S01]  /*6f90*/  IMAD.MOV.U32 R4, RZ, RZ, R28.reuse ;  /* 0x000000ffff047224 */ /* 0x100fe200078e001c */
[----:B------:R-:W-:Y:S01]  /*6fa0*/  MOV R5, R29 ;  /* 0x0000001d00057202 */ /* 0x000fe20000000f00 */
[----:B------:R-:W-:Y:S02]  /*6fb0*/  IMAD.MOV.U32 R24, RZ, RZ, R28 ;  /* 0x000000ffff187224 */ /* 0x000fe400078e001c */
[----:B------:R-:W-:-:S08]  /*6fc0*/  IMAD.MOV.U32 R28, RZ, RZ, -0x3ff ;  /* 0xfffffc01ff1c7424 */ /* 0x000fd000078e00ff */
[----:B------:R-:W-:Y:S01]  /*6fd0*/  @!P0 DMUL R4, R4, 1.80143985094819840000e+16 ;  /* 0x4350000004048828 */ /* 0x000fe20000000000 */
[----:B------:R-:W-:-:S09]  /*6fe0*/  @!P0 MOV R28, 0xfffffbcb ;  /* 0xfffffbcb001c8802 */ /* 0x000fd20000000f00 */
        /* <DEDUP_REMOVED lines=73> */
.L_x_7046:
        /* <DEDUP_REMOVED lines=22> */
.L_x_7049:
[----:B------:R-:W-:Y:S05]  /*75e0*/  BSYNC.RECONVERGENT B3 ;  /* 0x0000000000037941 */ /* 0x000fea0003800200 */
.L_x_7048:
        /* <DEDUP_REMOVED lines=29> */
.L_x_7047:
[----:B------:R-:W-:Y:S05]  /*77c0*/  BSYNC.RECONVERGENT B2 ;  /* 0x0000000000027941 */ /* 0x000fea0003800200 */
.L_x_7045:
        /* <DEDUP_REMOVED lines=25> */
.L_x_7051:
[----:B------:R-:W-:Y:S05]  /*7960*/  BSYNC.RECONVERGENT B2 ;  /* 0x0000000000027941 */ /* 0x000fea0003800200 */
.L_x_7050:
[----:B------:R-:W-:Y:S02]  /*7970*/  IMAD.MOV.U32 R18, RZ, RZ, R4 ;  /* 0x000000ffff127224 */ /* 0x000fe400078e0004 */
[----:B------:R-:W-:-:S07]  /*7980*/  IMAD.MOV.U32 R19, RZ, RZ, R5 ;  /* 0x000000ffff137224 */ /* 0x000fce00078e0005 */
.L_x_7042:
[----:B------:R-:W-:Y:S05]  /*7990*/  BSYNC.RECONVERGENT B1 ;  /* 0x0000000000017941 */ /* 0x000fea0003800200 */
.L_x_7041:
[----:B------:R-:W-:Y:S01]  /*79a0*/  ISETP.GE.U32.AND P0, PT, R20, R21, PT ;  /* 0x000000151400720c */ /* 0x000fe20003f06070 */
[----:B------:R-:W-:Y:S04]  /*79b0*/  BSSY.RECONVERGENT B0, `(.L_x_7052) ;  /* 0x0000033000007945 */ /* 0x000fe80003800200 */
[----:B------:R-:W-:Y:S08]  /*79c0*/  BSSY.RELIABLE B1, `(.L_x_7053) ;  /* 0x000002b000017945 */ /* 0x000ff00003800100 */
[----:B------:R-:W-:Y:S05]  /*79d0*/  @P0 BRA `(.L_x_7054) ;  /* 0x0000000000300947 */ /* 0x000fea0003800000 */
[----:B------:R-:W0:Y:S01]  /*79e0*/  LDC.64 R2, c[0x0][0x3a0] ;  /* 0x0000e800ff027b82 */ /* 0x000e220000000a00 */
[----:B------:R-:W-:Y:S01]  /*79f0*/  IMAD.IADD R5, R0, 0x1, R20 ;  /* 0x0000000100057824 */ /* 0x000fe200078e0214 */
[----:B------:R-:W-:-:S04]  /*7a00*/  IADD3 R20, PT, PT, R20, 0x80, RZ ;  /* 0x0000008014147810 */ /* 0x000fc80007ffe0ff */
[----:B------:R-:W-:Y:S01]  /*7a10*/  ISETP.GE.U32.AND P0, PT, R20, R21, PT ;  /* 0x000000151400720c */ /* 0x000fe20003f06070 */
[----:B0-----:R-:W-:-:S05]  /*7a20*/  IMAD.WIDE.U32 R2, R5, 0x8, R2 ;  /* 0x0000000805027825 */ /* 0x001fca00078e0002 */
[----:B-----5:R0:W-:Y:S07]  /*7a30*/  STG.E.64 desc[UR4][R2.64], R26 ;  /* 0x0000001a02007986 */ /* 0x0201ee000c101b04 */
[----:B------:R-:W-:Y:S05]  /*7a40*/  @P0 BRA `(.L_x_7055) ;  /* 0x0000000000300947 */ /* 0x000fea0003800000 */
[----:B0-----:R-:W0:Y:S01]  /*7a50*/  LDC.64 R2, c[0x0][0x3a0] ;  /* 0x0000e800ff027b82 */ /* 0x001e220000000a00 */
[----:B------:R-:W-:Y:S02]  /*7a60*/  IMAD.IADD R5, R0, 0x1, R20 ;  /* 0x0000000100057824 */ /* 0x000fe400078e0214 */
[----:B------:R-:W-:Y:S02]  /*7a70*/  VIADD R20, R20, 0x80 ;  /* 0x0000008014147836 */ /* 0x000fe40000000000 */
[----:B0-----:R-:W-:-:S05]  /*7a80*/  IMAD.WIDE.U32 R2, R5, 0x8, R2 ;  /* 0x0000000805027825 */ /* 0x001fca00078e0002 */
[----:B------:R0:W-:Y:S02]  /*7a90*/  STG.E.64 desc[UR4][R2.64], R22 ;  /* 0x0000001602007986 */ /* 0x0001e4000c101b04 */
.L_x_7054:
[----:B------:R-:W-:-:S13]  /*7aa0*/  ISETP.GE.U32.AND P0, PT, R20, R21, PT ;  /* 0x000000151400720c */ /* 0x000fda0003f06070 */
[----:B------:R-:W-:Y:S05]  /*7ab0*/  @P0 BRA `(.L_x_7056) ;  /* 0x0000000000300947 */ /* 0x000fea0003800000 */
[----:B0-----:R-:W0:Y:S01]  /*7ac0*/  LDC.64 R2, c[0x0][0x3a0] ;  /* 0x0000e800ff027b82 */ /* 0x001e220000000a00 */
[----:B------:R-:W-:Y:S01]  /*7ad0*/  IMAD.IADD R5, R0, 0x1, R20 ;  /* 0x0000000100057824 */ /* 0x000fe200078e0214 */
[----:B------:R-:W-:-:S03]  /*7ae0*/  IADD3 R20, PT, PT, R20, 0x80, RZ ;  /* 0x0000008014147810 */ /* 0x000fc60007ffe0ff */
[----:B0-----:R-:W-:-:S05]  /*7af0*/  IMAD.WIDE.U32 R2, R5, 0x8, R2 ;  /* 0x0000000805027825 */ /* 0x001fca00078e0002 */
[----:B-----5:R1:W-:Y:S02]  /*7b00*/  STG.E.64 desc[UR4][R2.64], R8 ;  /* 0x0000000802007986 */ /* 0x0203e4000c101b04 */
.L_x_7055:
[----:B------:R-:W-:-:S13]  /*7b10*/  ISETP.GE.U32.AND P0, PT, R20, R21, PT ;  /* 0x000000151400720c */ /* 0x000fda0003f06070 */
[----:B------:R-:W-:Y:S05]  /*7b20*/  @P0 BRA `(.L_x_7057) ;  /* 0x0000000000300947 */ /* 0x000fea0003800000 */
[----:B01----:R-:W0:Y:S01]  /*7b30*/  LDC.64 R2, c[0x0][0x3a0] ;  /* 0x0000e800ff027b82 */ /* 0x003e220000000a00 */
[----:B------:R-:W-:Y:S02]  /*7b40*/  IMAD.IADD R5, R0, 0x1, R20 ;  /* 0x0000000100057824 */ /* 0x000fe400078e0214 */
[----:B------:R-:W-:Y:S02]  /*7b50*/  VIADD R20, R20, 0x80 ;  /* 0x0000008014147836 */ /* 0x000fe40000000000 */
[----:B0-----:R-:W-:-:S05]  /*7b60*/  IMAD.WIDE.U32 R2, R5, 0x8, R2 ;  /* 0x0000000805027825 */ /* 0x001fca00078e0002 */
[----:B------:R1:W-:Y:S02]  /*7b70*/  STG.E.64 desc[UR4][R2.64], R10 ;  /* 0x0000000a02007986 */ /* 0x0003e4000c101b04 */
.L_x_7056:
[----:B------:R-:W-:-:S13]  /*7b80*/  ISETP.GE.U32.AND P0, PT, R20, R21, PT ;  /* 0x000000151400720c */ /* 0x000fda0003f06070 */
[----:B------:R-:W-:Y:S05]  /*7b90*/  @P0 BRA `(.L_x_7058) ;  /* 0x0000000000340947 */ /* 0x000fea0003800000 */
[----:B01----:R-:W0:Y:S01]  /*7ba0*/  LDC.64 R2, c[0x0][0x3a0] ;  /* 0x0000e800ff027b82 */ /* 0x003e220000000a00 */
[----:B------:R-:W-:Y:S01]  /*7bb0*/  IMAD.IADD R5, R0, 0x1, R20 ;  /* 0x0000000100057824 */ /* 0x000fe200078e0214 */
[----:B------:R-:W-:-:S03]  /*7bc0*/  IADD3 R20, PT, PT, R20, 0x80, RZ ;  /* 0x0000008014147810 */ /* 0x000fc60007ffe0ff */
[----:B0-----:R-:W-:-:S05]  /*7bd0*/  IMAD.WIDE.U32 R2, R5, 0x8, R2 ;  /* 0x0000000805027825 */ /* 0x001fca00078e0002 */
[----:B-----5:R2:W-:Y:S02]  /*7be0*/  STG.E.64 desc[UR4][R2.64], R12 ;  /* 0x0000000c02007986 */ /* 0x0205e4000c101b04 */
.L_x_7057:
[----:B------:R-:W-:-:S13]  /*7bf0*/  ISETP.GE.U32.AND P0, PT, R20, R21, PT ;  /* 0x000000151400720c */ /* 0x000fda0003f06070 */
[----:B------:R-:W-:Y:S05]  /*7c00*/  @P0 BREAK.RELIABLE B1 ;  /* 0x0000000000010942 */ /* 0x000fea0003800100 */
[----:B------:R-:W-:Y:S05]  /*7c10*/  @P0 BRA `(.L_x_7059) ;  /* 0x0000000000300947 */ /* 0x000fea0003800000 */
[----:B012---:R-:W0:Y:S01]  /*7c20*/  LDC.64 R2, c[0x0][0x3a0] ;  /* 0x0000e800ff027b82 */ /* 0x007e220000000a00 */
[----:B------:R-:W-:Y:S02]  /*7c30*/  IMAD.IADD R5, R0, 0x1, R20 ;  /* 0x0000000100057824 */ /* 0x000fe400078e0214 */
[----:B------:R-:W-:Y:S02]  /*7c40*/  VIADD R20, R20, 0x80 ;  /* 0x0000008014147836 */ /* 0x000fe40000000000 */
[----:B0-----:R-:W-:-:S05]  /*7c50*/  IMAD.WIDE.U32 R2, R5, 0x8, R2 ;  /* 0x0000000805027825 */ /* 0x001fca00078e0002 */
[----:B------:R2:W-:Y:S02]  /*7c60*/  STG.E.64 desc[UR4][R2.64], R14 ;  /* 0x0000000e02007986 */ /* 0x0005e4000c101b04 */
.L_x_7058:
[----:B------:R-:W-:Y:S05]  /*7c70*/  BSYNC.RELIABLE B1 ;  /* 0x0000000000017941 */ /* 0x000fea0003800100 */
.L_x_7053:
[----:B------:R-:W-:-:S13]  /*7c80*/  ISETP.GE.U32.AND P0, PT, R20, R21, PT ;  /* 0x000000151400720c */ /* 0x000fda0003f06070 */
[----:B012---:R-:W0:Y:S01]  /*7c90*/  @!P0 LDC.64 R2, c[0x0][0x3a0] ;  /* 0x0000e800ff028b82 */ /* 0x007e220000000a00 */
[----:B------:R-:W-:Y:S01]  /*7ca0*/  @!P0 IMAD.IADD R5, R0, 0x1, R20 ;  /* 0x0000000100058824 */ /* 0x000fe200078e0214 */
[----:B------:R-:W-:-:S03]  /*7cb0*/  @!P0 IADD3 R20, PT, PT, R20, 0x80, RZ ;  /* 0x0000008014148810 */ /* 0x000fc60007ffe0ff */
[----:B0-----:R-:W-:-:S05]  /*7cc0*/  @!P0 IMAD.WIDE.U32 R2, R5, 0x8, R2 ;  /* 0x0000000805028825 */ /* 0x001fca00078e0002 */
[----:B-----5:R3:W-:Y:S02]  /*7cd0*/  @!P0 STG.E.64 desc[UR4][R2.64], R16 ;  /* 0x0000001002008986 */ /* 0x0207e4000c101b04 */
.L_x_7059:
[----:B------:R-:W-:Y:S05]  /*7ce0*/  BSYNC.RECONVERGENT B0 ;  /* 0x0000000000007941 */ /* 0x000fea0003800200 */
.L_x_7052:
[----:B------:R-:W-:Y:S05]  /*7cf0*/  WARPSYNC.ALL ;  /* 0x0000000000007948 */ /* 0x000fea0003800000 */
[----:B------:R-:W-:-:S13]  /*7d00*/  ISETP.GE.U32.AND P0, PT, R20, R21, PT ;  /* 0x000000151400720c */ /* 0x000fda0003f06070 */
[----:B------:R-:W-:Y:S05]  /*7d10*/  @P0 EXIT ;  /* 0x000000000000094d */ /* 0x000fea0003800000 */
[----:B0123--:R-:W0:Y:S01]  /*7d20*/  LDC.64 R2, c[0x0][0x3a0] ;  /* 0x0000e800ff027b82 */ /* 0x00fe220000000a00 */
[----:B------:R-:W-:-:S04]  /*7d30*/  IMAD.IADD R5, R0, 0x1, R20 ;  /* 0x0000000100057824 */ /* 0x000fc800078e0214 */
[----:B0-----:R-:W-:-:S05]  /*7d40*/  IMAD.WIDE.U32 R2, R5, 0x8, R2 ;  /* 0x0000000805027825 */ /* 0x001fca00078e0002 */
[----:B------:R-:W-:Y:S01]  /*7d50*/  STG.E.64 desc[UR4][R2.64], R18 ;  /* 0x0000001202007986 */ /* 0x000fe2000c101b04 */
[----:B------:R-:W-:Y:S05]  /*7d60*/  EXIT ;  /* 0x000000000000794d */ /* 0x000fea0003800000 */
.L_x_6962:
[----:B------:R-:W0:Y:S01]  /*7d70*/  S2R R26, SR_TID.X ;  /* 0x00000000001a7919 */ /* 0x000e220000002100 */
[----:B------:R-:W1:Y:S01]  /*7d80*/  LDC.64 R2, c[0x0][0x3a8] ;  /* 0x0000ea00ff027b82 */ /* 0x000e620000000a00 */
[----:B------:R-:W2:Y:S01]  /*7d90*/  LDCU.64 UR6, c[0x0][0x388] ;  /* 0x00007100ff0677ac */ /* 0x000ea20008000a00 */
[----:B------:R-:W3:Y:S01]  /*7da0*/  LDCU.64 UR8, c[0x0][0x390] ;  /* 0x00007200ff0877ac */ /* 0x000ee20008000a00 */
[----:B-1----:R-:W-:-:S04]  /*7db0*/  IMAD.WIDE.U32 R2, R0, 0x8, R2 ;  /* 0x0000000800027825 */ /* 0x002fc800078e0002 */
[----:B0-----:R-:W-:-:S05]  /*7dc0*/  IMAD.WIDE.U32 R2, R26, 0x10, R2 ;  /* 0x000000101a027825 */ /* 0x001fca00078e0002 */
[----:B------:R-:W2:Y:S04]  /*7dd0*/  LDG.E.128 R8, desc[UR4][R2.64] ;  /* 0x0000000402087981 */ /* 0x000ea8000c1e1d00 */
        /* <DEDUP_REMOVED lines=65> */
.L_x_7063:
[----:B------:R-:W-:Y:S05]  /*81f0*/  BSYNC.RECONVERGENT B0 ;  /* 0x0000000000007941 */ /* 0x000fea0003800200 */
.L_x_7062:
        /* <DEDUP_REMOVED lines=25> */
[----:B-----5:R-:W-:Y:S05]  /*8390*/  CALL.REL.NOINC `($__internal_11_$__cuda_sm20_div_rn_f64_full) ;  /* 0x0000006c00f87944 */ /* 0x020fea0003c00000 */
[----:B------:R-:W-:-:S07]  /*83a0*/  IMAD.MOV.U32 R5, RZ, RZ, R3 ;  /* 0x000000ffff057224 */ /* 0x000fce00078e0003 */
.L_x_7067:
[----:B------:R-:W-:Y:S05]  /*83b0*/  BSYNC.RECONVERGENT B3 ;  /* 0x0000000000037941 */ /* 0x000fea0003800200 */
.L_x_7066:
        /* <DEDUP_REMOVED lines=30> */
.L_x_7065:
[----:B------:R-:W-:Y:S01]  /*85a0*/  DADD R8, R8, 1 ;  /* 0x3ff0000008087429 */ /* 0x000fe20000000000 */
[----:B------:R-:W-:-:S09]  /*85b0*/  IMAD.MOV.U32 R27, RZ, RZ, -0x3ff ;  /* 0xfffffc01ff1b7424 */ /* 0x000fd200078e00ff */
[----:B------:R-:W-:Y:S01]  /*85c0*/  ISETP.GT.AND P0, PT, R9, 0xfffff, PT ;  /* 0x000fffff0900780c */ /* 0x000fe20003f04270 */
[--C-:B------:R-:W-:Y:S01]  /*85d0*/  IMAD.MOV.U32 R5, RZ, RZ, R9.reuse ;  /* 0x000000ffff057224 */ /* 0x100fe200078e0009 */
[----:B------:R-:W-:Y:S01]  /*85e0*/  MOV R4, R8 ;  /* 0x0000000800047202 */ /* 0x000fe20000000f00 */
[----:B------:R-:W-:Y:S02]  /*85f0*/  IMAD.MOV.U32 R28, RZ, RZ, R9 ;  /* 0x000000ffff1c7224 */ /* 0x000fe400078e0009 */
[----:B------:R-:W-:-:S08]  /*8600*/  IMAD.MOV.U32 R24, RZ, RZ, R8 ;  /* 0x000000ffff187224 */ /* 0x000fd000078e0008 */
[----:B------:R-:W-:Y:S01]  /*8610*/  @!P0 DMUL R4, R4, 1.80143985094819840000e+16 ;  /* 0x4350000004048828 */ /* 0x000fe20000000000 */
[----:B------:R-:W-:-:S09]  /*8620*/  @!P0 IMAD.MOV.U32 R27, RZ, RZ, -0x435 ;  /* 0xfffffbcbff1b8424 */ /* 0x000fd200078e00ff */
[----:B------:R-:W-:Y:S01]  /*8630*/  @!P0 IMAD.MOV.U32 R28, RZ, RZ, R5 ;  /* 0x000000ffff1c8224 */ /* 0x000fe200078e0005 */
[----:B------:R-:W-:-:S04]  /*8640*/  @!P0 MOV R24, R4 ;  /* 0x0000000400188202 */ /* 0x000fc80000000f00 */
[----:B------:R-:W-:-:S04]  /*8650*/  IADD3 R6, PT, PT, R28, -0x1, RZ ;  /* 0xffffffff1c067810 */ /* 0x000fc80007ffe0ff */
[----:B------:R-:W-:-:S13]  /*8660*/  ISETP.GT.U32.AND P1, PT, R6, 0x7feffffe, PT ;  /* 0x7feffffe0600780c */ /* 0x000fda0003f24070 */
[----:B------:R-:W-:Y:S05]  /*8670*/  @P1 BRA `(.L_x_7069) ;  /* 0x0000000000f81947 */ /* 0x000fea0003800000 */
        /* <DEDUP_REMOVED lines=62> */
.L_x_7069:
[----:B------:R-:W-:Y:S01]  /*8a60*/  MOV R2, 0x0 ;  /* 0x0000000000027802 */ /* 0x000fe20000000f00 */
[----:B------:R-:W-:Y:S01]  /*8a70*/  IMAD.MOV.U32 R3, RZ, RZ, 0x7ff00000 ;  /* 0x7ff00000ff037424 */ /* 0x000fe200078e00ff */
[----:B------:R-:W-:-:S05]  /*8a80*/  LOP3.LUT P0, RZ, R5, 0x7fffffff, RZ, 0xc0, !PT ;  /* 0x7fffffff05ff7812 */ /* 0x000fca000780c0ff */
[----:B------:R-:W-:-:S10]  /*8a90*/  DFMA R2, R4, R2, +INF ;  /* 0x7ff000000402742b */ /* 0x000fd40000000002 */
[----:B------:R-:W-:Y:S02]  /*8aa0*/  FSEL R8, R2, RZ, P0 ;  /* 0x000000ff02087208 */ /* 0x000fe40000000000 */
[----:B------:R-:W-:-:S07]  /*8ab0*/  FSEL R9, R3, -QNAN , P0 ;  /* 0xfff0000003097808 */ /* 0x000fce0000000000 */
.L_x_7068:
[----:B------:R-:W-:Y:S05]  /*8ac0*/  BSYNC.RECONVERGENT B2 ;  /* 0x0000000000027941 */ /* 0x000fea0003800200 */
.L_x_7064:
        /* <DEDUP_REMOVED lines=23> */
[----:B-----5:R-:W-:Y:S05]  /*8c40*/  CALL.REL.NOINC `($__internal_11_$__cuda_sm20_div_rn_f64_full) ;  /* 0x0000006400cc7944 */ /* 0x020fea0003c00000 */
[----:B------:R-:W-:-:S07]  /*8c50*/  IMAD.MOV.U32 R5, RZ, RZ, R3 ;  /* 0x000000ffff057224 */ /* 0x000fce00078e0003 */
.L_x_7071:
[----:B------:R-:W-:Y:S05]  /*8c60*/  BSYNC.RECONVERGENT B2 ;  /* 0x0000000000027941 */ /* 0x000fea0003800200 */
.L_x_7070:
[----:B------:R-:W-:Y:S01]  /*8c70*/  MOV R8, R4 ;  /* 0x0000000400087202 */ /* 0x000fe20000000f00 */
[----:B------:R-:W-:-:S07]  /*8c80*/  IMAD.MOV.U32 R9, RZ, RZ, R5 ;  /* 0x000000ffff097224 */ /* 0x000fce00078e0005 */
.L_x_7061:
[----:B------:R-:W-:Y:S05]  /*8c90*/  BSYNC.RECONVERGENT B1 ;  /* 0x0000000000017941 */ /* 0x000fea0003800200 */
.L_x_7060:
        /* <DEDUP_REMOVED lines=65> */
.L_x_7075:
[----:B------:R-:W-:Y:S05]  /*90b0*/  BSYNC.RECONVERGENT B0 ;  /* 0x0000000000007941 */ /* 0x000fea0003800200 */
.L_x_7074:
[C---:B------:R-:W-:Y:S01]  /*90c0*/  FSETP.GEU.FTZ.AND P1, PT, R11.reuse, 1.7916666269302368164, PT ;  /* 0x3fe555550b00780b */ /* 0x040fe20003f3e000 */
[----:B------:R-:W-:Y:S01]  /*90d0*/  BSSY.RECONVERGENT B2, `(.L_x_7076) ;  /* 0x0000089000027945 */ /* 0x000fe20003800200 */
[----:B------:R-:W-:-:S13]  /*90e0*/  FSETP.GT.FTZ.AND P0, PT, R11, -1.6999999284744262695, PT ;  /* 0xbfd999990b00780b */ /* 0x000fda0003f14000 */
[----:B------:R-:W-:Y:S05]  /*90f0*/  @P0 BRA !P1, `(.L_x_7077) ;  /* 0x0000000400480947 */ /* 0x000fea0004800000 */
        /* <DEDUP_REMOVED lines=82> */
.L_x_7077:
        /* <DEDUP_REMOVED lines=20> */
[----:B-----5:R-:W-:Y:S05]  /*9760*/  CALL.REL.NOINC `($__internal_11_$__cuda_sm20_div_rn_f64_full) ;  /* 0x0000005c00047944 */ /* 0x020fea0003c00000 */
[----:B------:R-:W-:-:S07]  /*9770*/  MOV R5, R3 ;  /* 0x0000000300057202 */ /* 0x000fce0000000f00 */
.L_x_7080:
[----:B------:R-:W-:Y:S05]  /*9780*/  BSYNC.RECONVERGENT B3 ;  /* 0x0000000000037941 */ /* 0x000fea0003800200 */
.L_x_7079:
        /* <DEDUP_REMOVED lines=29> */
.L_x_7078:
[----:B------:R-:W-:Y:S05]  /*9960*/  BSYNC.RECONVERGENT B2 ;  /* 0x0000000000027941 */ /* 0x000fea0003800200 */
.L_x_7076:
        /* <DEDUP_REMOVED lines=23> */
[----:B-----5:R-:W-:Y:S05]  /*9ae0*/  CALL.REL.NOINC `($__internal_11_$__cuda_sm20_div_rn_f64_full) ;  /* 0x0000005800247944 */ /* 0x020fea0003c00000 */
[----:B------:R-:W-:-:S07]  /*9af0*/  MOV R5, R3 ;  /* 0x0000000300057202 */ /* 0x000fce0000000f00 */
.L_x_7082:
[----:B------:R-:W-:Y:S05]  /*9b00*/  BSYNC.RECONVERGENT B2 ;  /* 0x0000000000027941 */ /* 0x000fea0003800200 */
.L_x_7081:
[----:B------:R-:W-:Y:S02]  /*9b10*/  IMAD.MOV.U32 R10, RZ, RZ, R4 ;  /* 0x000000ffff0a7224 */ /* 0x000fe400078e0004 */
[----:B------:R-:W-:-:S07]  /*9b20*/  IMAD.MOV.U32 R11, RZ, RZ, R5 ;  /* 0x000000ffff0b7224 */ /* 0x000fce00078e0005 */
.L_x_7073:
[----:B------:R-:W-:Y:S05]  /*9b30*/  BSYNC.RECONVERGENT B1 ;  /* 0x0000000000017941 */ /* 0x000fea0003800200 */
.L_x_7072:
[----:B------:R-:W0:Y:S01]  /*9b40*/  LDCU.64 UR6, c[0x0][0x388] ;  /* 0x00007100ff0677ac */ /* 0x000e220008000a00 */
[----:B------:R-:W-:Y:S01]  /*9b50*/  BSSY.RECONVERGENT B1, `(.L_x_7083) ;  /* 0x00000e8000017945 */ /* 0x000fe20003800200 */
        /* <DEDUP_REMOVED lines=58> */
[----:B------:R-:W-:Y:S01]  /*9f00*/  @!P0 LEA R5, R7, R25, 0x14 ;  /* 0x0000001907058211 */ /* 0x000fe200078ea0ff */
[----:B------:R-:W-:-:S05]  /*9f10*/  @!P0 IMAD.IADD R6, R6, 0x1, -R7 ;  /* 0x0000000106068824 */ /* 0x000fca00078e0a07 */
[----:B------:R-:W-:Y:S01]  /*9f20*/  @!P0 LEA R7, R6, 0x3ff00000, 0x14 ;  /* 0x3ff0000006078811 */ /* 0x000fe200078ea0ff */
[----:B------:R-:W-:-:S06]  /*9f30*/  @!P0 IMAD.MOV.U32 R6, RZ, RZ, RZ ;  /* 0x000000ffff068224 */ /* 0x000fcc00078e00ff */
[----:B------:R-:W-:-:S11]  /*9f40*/  @!P0 DMUL R12, R4, R6 ;  /* 0x00000006040c8228 */ /* 0x000fd60000000000 */
.L_x_7086:
[----:B------:R-:W-:Y:S05]  /*9f50*/  BSYNC.RECONVERGENT B0 ;  /* 0x0000000000007941 */ /* 0x000fea0003800200 */
.L_x_7085:
        /* <DEDUP_REMOVED lines=14> */
[----:B------:R-:W-:-:S03]  /*a040*/  @!P0 MOV R24, R4 ;  /* 0x0000000400188202 */ /* 0x000fc60000000f00 */
        /* <DEDUP_REMOVED lines=17> */
[----:B------:R-:W-:Y:S01]  /*a160*/  UMOV UR8, 0x80000000 ;  /* 0x8000000000087882 */ /* 0x000fe20000000000 */
[----:B------:R-:W-:Y:S01]  /*a170*/  ISETP.GE.U32.AND P0, PT, R25, 0x3ff6a09f, PT ;  /* 0x3ff6a09f1900780c */ /* 0x000fe20003f06070 */
[----:B------:R-:W-:Y:S01]  /*a180*/  UMOV UR9, 0x43300000 ;  /* 0x4330000000097882 */ /* 0x000fe20000000000 */
[----:B------:R-:W-:-:S11]  /*a190*/  MOV R29, 0x43300000 ;  /* 0x43300000001d7802 */ /* 0x000fd60000000f00 */
        /* <DEDUP_REMOVED lines=50> */
.L_x_7088:
        /* <DEDUP_REMOVED lines=22> */
.L_x_7091:
[----:B------:R-:W-:Y:S05]  /*a620*/  BSYNC.RECONVERGENT B3 ;  /* 0x0000000000037941 */ /* 0x000fea0003800200 */
.L_x_7090:
        /* <DEDUP_REMOVED lines=29> */
.L_x_7089:
[----:B------:R-:W-:Y:S05]  /*a800*/  BSYNC.RECONVERGENT B2 ;  /* 0x0000000000027941 */ /* 0x000fea0003800200 */
.L_x_7087:
        /* <DEDUP_REMOVED lines=25> */
.L_x_7093:
[----:B------:R-:W-:Y:S05]  /*a9a0*/  BSYNC.RECONVERGENT B2 ;  /* 0x0000000000027941 */ /* 0x000fea0003800200 */
.L_x_7092:
[----:B------:R-:W-:Y:S02]  /*a9b0*/  IMAD.MOV.U32 R12, RZ, RZ, R4 ;  /* 0x000000ffff0c7224 */ /* 0x000fe400078e0004 */
[----:B------:R-:W-:-:S07]  /*a9c0*/  IMAD.MOV.U32 R13, RZ, RZ, R5 ;  /* 0x000000ffff0d7224 */ /* 0x000fce00078e0005 */
.L_x_7084:
[----:B------:R-:W-:Y:S05]  /*a9d0*/  BSYNC.RECONVERGENT B1 ;  /* 0x0000000000017941 */ /* 0x000fea0003800200 */
.L_x_7083:
        /* <DEDUP_REMOVED lines=62> */
[----:B------:R-:W-:Y:S01]  /*adc0*/  @!P0 LEA R7, R6, 0x3ff00000, 0x14 ;  /* 0x3ff0000006078811 */ /* 0x000fe200078ea0ff */
[----:B------:R-:W-:-:S06]  /*add0*/  @!P0 IMAD.MOV.U32 R6, RZ, RZ, RZ ;  /* 0x000000ffff068224 */ /* 0x000fcc00078e00ff */
[----:B------:R-:W-:-:S11]  /*ade0*/  @!P0 DMUL R14, R4, R6 ;  /* 0x00000006040e8228 */ /* 0x000fd60000000000 */
.L_x_7097:
[----:B------:R-:W-:Y:S05]  /*adf0*/  BSYNC.RECONVERGENT B0 ;  /* 0x0000000000007941 */ /* 0x000fea0003800200 */
.L_x_7096:
[C---:B------:R-:W-:Y:S01]  /*ae00*/  FSETP.GEU.FTZ.AND P1, PT, R15.reuse, 1.7916666269302368164, PT ;  /* 0x3fe555550f00780b */ /* 0x040fe20003f3e000 */
[----:B------:R-:W-:Y:S01]  /*ae10*/  BSSY.RECONVERGENT B2, `(.L_x_7098) ;  /* 0x0000089000027945 */ /* 0x000fe20003800200 */
[----:B------:R-:W-:-:S13]  /*ae20*/  FSETP.GT.FTZ.AND P0, PT, R15, -1.6999999284744262695, PT ;  /* 0xbfd999990f00780b */ /* 0x000fda0003f14000 */
[----:B------:R-:W-:Y:S05]  /*ae30*/  @P0 BRA !P1, `(.L_x_7099) ;  /* 0x0000000400480947 */ /* 0x000fea0004800000 */
[----:B------:R-:W-:Y:S01]  /*ae40*/  DADD R14, R14, 1 ;  /* 0x3ff000000e0e7429 */ /* 0x000fe20000000000 */
[----:B------:R-:W-:-:S09]  /*ae50*/  MOV R28, 0xfffffc01 ;  /* 0xfffffc01001c7802 */ /* 0x000fd20000000f00 */
[----:B------:R-:W-:Y:S01]  /*ae60*/  ISETP.GT.AND P0, PT, R15, 0xfffff, PT ;  /* 0x000fffff0f00780c */ /* 0x000fe20003f04270 */
[--C-:B------:R-:W-:Y:S01]  /*ae70*/  IMAD.MOV.U32 R5, RZ, RZ, R15.reuse ;  /* 0x000000ffff057224 */ /* 0x100fe200078e000f */
[----:B------:R-:W-:Y:S01]  /*ae80*/  MOV R4, R14 ;  /* 0x0000000e00047202 */ /* 0x000fe20000000f00 */
[----:B------:R-:W-:Y:S02]  /*ae90*/  IMAD.MOV.U32 R27, RZ, RZ, R15 ;  /* 0x000000ffff1b7224 */ /* 0x000fe400078e000f */
[----:B------:R-:W-:-:S08]  /*aea0*/  IMAD.MOV.U32 R24, RZ, RZ, R14 ;  /* 0x000000ffff187224 */ /* 0x000fd000078e000e */
[----:B------:R-:W-:Y:S01]  /*aeb0*/  @!P0 DMUL R4, R4, 1.80143985094819840000e+16 ;  /* 0x4350000004048828 */ /* 0x000fe20000000000 */
[----:B------:R-:W-:-:S09]  /*aec0*/  @!P0 IMAD.MOV.U32 R28, RZ, RZ, -0x435 ;  /* 0xfffffbcbff1c8424 */ /* 0x000fd200078e00ff */
[----:B------:R-:W-:Y:S02]  /*aed0*/  @!P0 IMAD.MOV.U32 R27, RZ, RZ, R5 ;  /* 0x000000ffff1b8224 */ /* 0x000fe400078e0005 */
[----:B------:R-:W-:-:S03]  /*aee0*/  @!P0 IMAD.MOV.U32 R24, RZ, RZ, R4 ;  /* 0x000000ffff188224 */ /* 0x000fc600078e0004 */
        /* <DEDUP_REMOVED lines=21> */
[----:B------:R-:W-:Y:S01]  /*b040*/  @P0 VIADD R5, R25, 0xfff00000 ;  /* 0xfff0000019050836 */ /* 0x000fe20000000000 */
[----:B------:R-:W-:-:S04]  /*b050*/  @P0 IADD3 R28, PT, PT, R28, 0x1, RZ ;  /* 0x000000011c1c0810 */ /* 0x000fc80007ffe0ff */
        /* <DEDUP_REMOVED lines=48> */
.L_x_7099:
        /* <DEDUP_REMOVED lines=22> */
.L_x_7102:
[----:B------:R-:W-:Y:S05]  /*b4c0*/  BSYNC.RECONVERGENT B3 ;  /* 0x0000000000037941 */ /* 0x000fea0003800200 */
.L_x_7101:
        /* <DEDUP_REMOVED lines=29> */
.L_x_7100:
[----:B------:R-:W-:Y:S05]  /*b6a0*/  BSYNC.RECONVERGENT B2 ;  /* 0x0000000000027941 */ /* 0x000fea0003800200 */
.L_x_7098:
        /* <DEDUP_REMOVED lines=25> */
.L_x_7104:
[----:B------:R-:W-:Y:S05]  /*b840*/  BSYNC.RECONVERGENT B2 ;  /* 0x0000000000027941 */ /* 0x000fea0003800200 */
.L_x_7103:
[----:B------:R-:W-:Y:S01]  /*b850*/  IMAD.MOV.U32 R14, RZ, RZ, R4 ;  /* 0x000000ffff0e7224 */ /* 0x000fe200078e0004 */
[----:B------:R-:W-:-:S07]  /*b860*/  MOV R15, R5 ;  /* 0x00000005000f7202 */ /* 0x000fce0000000f00 */
.L_x_7095:
[----:B------:R-:W-:Y:S05]  /*b870*/  BSYNC.RECONVERGENT B1 ;  /* 0x0000000000017941 */ /* 0x000fea0003800200 */
.L_x_7094:
        /* <DEDUP_REMOVED lines=65> */
.L_x_7108:
[----:B------:R-:W-:Y:S05]  /*bc90*/  BSYNC.RECONVERGENT B0 ;  /* 0x0000000000007941 */ /* 0x000fea0003800200 */
.L_x_7107:
[C---:B------:R-:W-:Y:S01]  /*bca0*/  FSETP.GEU.FTZ.AND P1, PT, R17.reuse, 1.7916666269302368164, PT ;  /* 0x3fe555551100780b */ /* 0x040fe20003f3e000 */
[----:B------:R-:W-:Y:S01]  /*bcb0*/  BSSY.RECONVERGENT B2, `(.L_x_7109) ;  /* 0x0000089000027945 */ /* 0x000fe20003800200 */
[----:B------:R-:W-:-:S13]  /*bcc0*/  FSETP.GT.FTZ.AND P0, PT, R17, -1.6999999284744262695, PT ;  /* 0xbfd999991100780b */ /* 0x000fda0003f14000 */
[----:B------:R-:W-:Y:S05]  /*bcd0*/  @P0 BRA !P1, `(.L_x_7110) ;  /* 0x0000000400480947 */ /* 0x000fea0004800000 */
[----:B------:R-:W-:Y:S01]  /*bce0*/  DADD R16, R16, 1 ;  /* 0x3ff0000010107429 */ /* 0x000fe20000000000 */
[----:B------:R-:W-:-:S09]  /*bcf0*/  IMAD.MOV.U32 R28, RZ, RZ, -0x3ff ;  /* 0xfffffc01ff1c7424 */ /* 0x000fd200078e00ff */
[----:B------:R-:W-:Y:S01]  /*bd00*/  ISETP.GT.AND P0, PT, R17, 0xfffff, PT ;  /* 0x000fffff1100780c */ /* 0x000fe20003f04270 */
[----:B------:R-:W-:Y:S01]  /*bd10*/  IMAD.MOV.U32 R4, RZ, RZ, R16 ;  /* 0x000000ffff047224 */ /* 0x000fe200078e0010 */
[----:B------:R-:W-:Y:S01]  /*bd20*/  MOV R24, R16 ;  /* 0x0000001000187202 */ /* 0x000fe20000000f00 */
[--C-:B------:R-:W-:Y:S02]  /*bd30*/  IMAD.MOV.U32 R5, RZ, RZ, R17.reuse ;  /* 0x000000ffff057224 */ /* 0x100fe400078e0011 */
[----:B------:R-:W-:-:S08]  /*bd40*/  IMAD.MOV.U32 R27, RZ, RZ, R17 ;  /* 0x000000ffff1b7224 */ /* 0x000fd000078e0011 */
        /* <DEDUP_REMOVED lines=25> */
[----:B------:R-:W-:Y:S01]  /*bee0*/  @P0 IADD3 R5, PT, PT, R25, -0x100000, RZ ;  /* 0xfff0000019050810 */ /* 0x000fe20007ffe0ff */
[----:B------:R-:W-:-:S04]  /*bef0*/  @P0 VIADD R28, R28, 0x1 ;  /* 0x000000011c1c0836 */ /* 0x000fc80000000000 */
        /* <DEDUP_REMOVED lines=48> */
.L_x_7110:
        /* <DEDUP_REMOVED lines=22> */
.L_x_7113:
[----:B------:R-:W-:Y:S05]  /*c360*/  BSYNC.RECONVERGENT B3 ;  /* 0x0000000000037941 */ /* 0x000fea0003800200 */
.L_x_7112:
        /* <DEDUP_REMOVED lines=29> */
.L_x_7111:
[----:B------:R-:W-:Y:S05]  /*c540*/  BSYNC.RECONVERGENT B2 ;  /* 0x0000000000027941 */ /* 0x000fea0003800200 */
.L_x_7109:
        /* <DEDUP_REMOVED lines=25> */
.L_x_7115:
[----:B------:R-:W-:Y:S05]  /*c6e0*/  BSYNC.RECONVERGENT B2 ;  /* 0x0000000000027941 */ /* 0x000fea0003800200 */
.L_x_7114:
[----:B------:R-:W-:Y:S01]  /*c6f0*/  MOV R16, R4 ;  /* 0x0000000400107202 */ /* 0x000fe20000000f00 */
[----:B------:R-:W-:-:S07]  /*c700*/  IMAD.MOV.U32 R17, RZ, RZ, R5 ;  /* 0x000000ffff117224 */ /* 0x000fce00078e0005 */
.L_x_7106:
[----:B------:R-:W-:Y:S05]  /*c710*/  BSYNC.RECONVERGENT B1 ;  /* 0x0000000000017941 */ /* 0x000fea0003800200 */
.L_x_7105:
        /* <DEDUP_REMOVED lines=65> */
.L_x_7119:
[----:B------:R-:W-:Y:S05]  /*cb30*/  BSYNC.RECONVERGENT B0 ;  /* 0x0000000000007941 */ /* 0x000fea0003800200 */
.L_x_7118:
        /* <DEDUP_REMOVED lines=86> */
.L_x_7121:
        /* <DEDUP_REMOVED lines=22> */
.L_x_7124:
[----:B------:R-:W-:Y:S05]  /*d200*/  BSYNC.RECONVERGENT B3 ;  /* 0x0000000000037941 */ /* 0x000fea0003800200 */
.L_x_7123:
        /* <DEDUP_REMOVED lines=29> */
.L_x_7122:
[----:B------:R-:W-:Y:S05]  /*d3e0*/  BSYNC.RECONVERGENT B2 ;  /* 0x0000000000027941 */ /* 0x000fea0003800200 */
.L_x_7120:
        /* <DEDUP_REMOVED lines=25> */
.L_x_7126:
[----:B------:R-:W-:Y:S05]  /*d580*/  BSYNC.RECONVERGENT B2 ;  /* 0x0000000000027941 */ /* 0x000fea0003800200 */
.L_x_7125:
[----:B------:R-:W-:Y:S02]  /*d590*/  IMAD.MOV.U32 R18, RZ, RZ, R4 ;  /* 0x000000ffff127224 */ /* 0x000fe400078e0004 */
[----:B------:R-:W-:-:S07]  /*d5a0*/  IMAD.MOV.U32 R19, RZ, RZ, R5 ;  /* 0x000000ffff137224 */ /* 0x000fce00078e0005 */
.L_x_7117:
[----:B------:R-:W-:Y:S05]  /*d5b0*/  BSYNC.RECONVERGENT B1 ;  /* 0x0000000000017941 */ /* 0x000fea0003800200 */
.L_x_7116:
        /* <DEDUP_REMOVED lines=65> */
.L_x_7130:
[----:B------:R-:W-:Y:S05]  /*d9d0*/  BSYNC.RECONVERGENT B0 ;  /* 0x0000000000007941 */ /* 0x000fea0003800200 */
.L_x_7129:
        /* <DEDUP_REMOVED lines=86> */
.L_x_7132:
        /* <DEDUP_REMOVED lines=22> */
.L_x_7135:
[----:B------:R-:W-:Y:S05]  /*e0a0*/  BSYNC.RECONVERGENT B3 ;  /* 0x0000000000037941 */ /* 0x000fea0003800200 */
.L_x_7134:
        /* <DEDUP_REMOVED lines=29> */
.L_x_7133:
[----:B------:R-:W-:Y:S05]  /*e280*/  BSYNC.RECONVERGENT B2 ;  /* 0x0000000000027941 */ /* 0x000fea0003800200 */
.L_x_7131:
        /* <DEDUP_REMOVED lines=25> */
.L_x_7137:
[----:B------:R-:W-:Y:S05]  /*e420*/  BSYNC.RECONVERGENT B2 ;  /* 0x0000000000027941 */ /* 0x000fea0003800200 */
.L_x_7136:
[----:B------:R-:W-:Y:S02]  /*e430*/  IMAD.MOV.U32 R20, RZ, RZ, R4 ;  /* 0x000000ffff147224 */ /* 0x000fe400078e0004 */
[----:B------:R-:W-:-:S07]  /*e440*/  IMAD.MOV.U32 R21, RZ, RZ, R5 ;  /* 0x000000ffff157224 */ /* 0x000fce00078e0005 */
.L_x_7128:
[----:B------:R-:W-:Y:S05]  /*e450*/  BSYNC.RECONVERGENT B1 ;  /* 0x0000000000017941 */ /* 0x000fea0003800200 */
.L_x_7127:
        /* <DEDUP_REMOVED lines=65> */
.L_x_7141:
[----:B------:R-:W-:Y:S05]  /*e870*/  BSYNC.RECONVERGENT B0 ;  /* 0x0000000000007941 */ /* 0x000fea0003800200 */
.L_x_7140:
        /* <DEDUP_REMOVED lines=86> */
.L_x_7143:
        /* <DEDUP_REMOVED lines=22> */
.L_x_7146:
[----:B------:R-:W-:Y:S05]  /*ef40*/  BSYNC.RECONVERGENT B3 ;  /* 0x0000000000037941 */ /* 0x000fea0003800200 */
.L_x_7145:
        /* <DEDUP_REMOVED lines=29> */
.L_x_7144:
[----:B------:R-:W-:Y:S05]  /*f120*/  BSYNC.RECONVERGENT B2 ;  /* 0x0000000000027941 */ /* 0x000fea0003800200 */
.L_x_7142:
        /* <DEDUP_REMOVED lines=25> */
.L_x_7148:
[----:B------:R-:W-:Y:S05]  /*f2c0*/  BSYNC.RECONVERGENT B2 ;  /* 0x0000000000027941 */ /* 0x000fea0003800200 */
.L_x_7147:
[----:B------:R-:W-:Y:S01]  /*f2d0*/  IMAD.MOV.U32 R22, RZ, RZ, R4 ;  /* 0x000000ffff167224 */ /* 0x000fe200078e0004 */
[----:B------:R-:W-:-:S07]  /*f2e0*/  MOV R23, R5 ;  /* 0x0000000500177202 */ /* 0x000fce0000000f00 */
.L_x_7139:
[----:B------:R-:W-:Y:S05]  /*f2f0*/  BSYNC.RECONVERGENT B1 ;  /* 0x0000000000017941 */ /* 0x000fea0003800200 */
.L_x_7138:
[----:B------:R-:W0:Y:S02]  /*f300*/  LDC.64 R2, c[0x0][0x3a0] ;  /* 0x0000e800ff027b82 */ /* 0x000e240000000a00 */
[----:B0-----:R-:W-:-:S04]  /*f310*/  IMAD.WIDE.U32 R2, R0, 0x8, R2 ;  /* 0x0000000800027825 */ /* 0x001fc800078e0002 */
[----:B------:R-:W-:-:S05]  /*f320*/  IMAD.WIDE.U32 R2, R26, 0x10, R2 ;  /* 0x000000101a027825 */ /* 0x000fca00078e0002 */
[----:B------:R-:W-:Y:S04]  /*f330*/  STG.E.128 desc[UR4][R2.64], R8 ;  /* 0x0000000802007986 */ /* 0x000fe8000c101d04 */
[----:B------:R-:W-:Y:S04]  /*f340*/  STG.E.128 desc[UR4][R2.64+0x800], R12 ;  /* 0x0008000c02007986 */ /* 0x000fe8000c101d04 */
[----:B------:R-:W-:Y:S04]  /*f350*/  STG.E.128 desc[UR4][R2.64+0x1000], R16 ;  /* 0x0010001002007986 */ /* 0x000fe8000c101d04 */
[----:B------:R-:W-:Y:S01]  /*f360*/  STG.E.128 desc[UR4][R2.64+0x1800], R20 ;  /* 0x0018001402007986 */ /* 0x000fe2000c101d04 */
[----:B------:R-:W-:Y:S05]  /*f370*/  EXIT ;  /* 0x000000000000794d */ /* 0x000fea0003800000 */
        .weak           $__internal_11_$__cuda_sm20_div_rn_f64_full
        .type           $__internal_11_$__cuda_sm20_div_rn_f64_full,@function
        .size           $__internal_11_$__cuda_sm20_div_rn_f64_full,(.L_x_7552 - $__internal_11_$__cuda_sm20_div_rn_f64_full)
$__internal_11_$__cuda_sm20_div_rn_f64_full:
[----:B------:R-:W-:Y:S01]  /*f380*/  IMAD.MOV.U32 R31, RZ, RZ, R4 ;  /* 0x000000ffff1f7224 */ /* 0x000fe200078e0004 */
[C---:B------:R-:W-:Y:S01]  /*f390*/  FSETP.GEU.AND P0, PT, |R5|.reuse, 1.469367938527859385e-39, PT ;  /* 0x001000000500780b */ /* 0x040fe20003f0e200 */
[----:B------:R-:W-:Y:S01]  /*f3a0*/  IMAD.MOV.U32 R30, RZ, RZ, R3 ;  /* 0x000000ffff1e7224 */ /* 0x000fe200078e0003 */
[----:B------:R-:W-:Y:S01]  /*f3b0*/  LOP3.LUT R3, R5, 0x800fffff, RZ, 0xc0, !PT ;  /* 0x800fffff05037812 */ /* 0x000fe200078ec0ff */
[--C-:B------:R-:W-:Y:S01]  /*f3c0*/  IMAD.MOV.U32 R24, RZ, RZ, R6.reuse ;  /* 0x000000ffff187224 */ /* 0x100fe200078e0006 */
[----:B------:R-:W-:Y:S01]  /*f3d0*/  FSETP.GEU.AND P2, PT, |R31|, 1.469367938527859385e-39, PT ;  /* 0x001000001f00780b */ /* 0x000fe20003f4e200 */
[----:B------:R-:W-:Y:S01]  /*f3e0*/  IMAD.MOV.U32 R28, RZ, RZ, R6 ;  /* 0x000000ffff1c7224 */ /* 0x000fe200078e0006 */
[----:B------:R-:W-:Y:S01]  /*f3f0*/  MOV R25, R5 ;  /* 0x0000000500197202 */ /* 0x000fe20000000f00 */
[----:B------:R-:W-:Y:S01]  /*f400*/  IMAD.MOV.U32 R34, RZ, RZ, R30 ;  /* 0x000000ffff227224 */ /* 0x000fe200078e001e */
[----:B------:R-:W-:Y:S01]  /*f410*/  LOP3.LUT R29, R3, 0x3ff00000, RZ, 0xfc, !PT ;  /* 0x3ff00000031d7812 */ /* 0x000fe200078efcff */
[----:B------:R-:W-:Y:S01]  /*f420*/  IMAD.MOV.U32 R32, RZ, RZ, 0x1 ;  /* 0x00000001ff207424 */ /* 0x000fe200078e00ff */
[----:B------:R-:W-:Y:S01]  /*f430*/  LOP3.LUT R3, R31, 0x7ff00000, RZ, 0xc0, !PT ;  /* 0x7ff000001f037812 */ /* 0x000fe200078ec0ff */
[----:B------:R-:W-:Y:S01]  /*f440*/  BSSY.RECONVERGENT B0, `(.L_x_7149) ;  /* 0x0000054000007945 */ /* 0x000fe20003800200 */
[----:B------:R-:W-:Y:S01]  /*f450*/  LOP3.LUT R5, R5, 0x7ff00000, RZ, 0xc0, !PT ;  /* 0x7ff0000005057812 */ /* 0x000fe200078ec0ff */
[----:B------:R-:W-:-:S03]  /*f460*/  @!P0 DMUL R28, R24, 8.98846567431157953865e+307 ;  /* 0x7fe00000181c8828 */ /* 0x000fc60000000000 */
[----:B------:R-:W-:Y:S02]  /*f470*/  ISETP.GE.U32.AND P1, PT, R3, R5, PT ;  /* 0x000000050300720c */ /* 0x000fe40003f26070 */
[----:B------:R-:W-:Y:S01]  /*f480*/  @!P2 LOP3.LUT R4, R25, 0x7ff00000, RZ, 0xc0, !PT ;  /* 0x7ff000001904a812 */ /* 0x000fe200078ec0ff */
[----:B------:R-:W0:Y:S03]  /*f490*/  MUFU.RCP64H R33, R29 ;  /* 0x0000001d00217308 */ /* 0x000e260000001800 */
[----:B------:R-:W-:Y:S01]  /*f4a0*/  @!P2 ISETP.GE.U32.AND P3, PT, R3, R4, PT ;  /* 0x000000040300a20c */ /* 0x000fe20003f66070 */
[----:B------:R-:W-:Y:S01]  /*f4b0*/  IMAD.MOV.U32 R4, RZ, RZ, 0x1ca00000 ;  /* 0x1ca00000ff047424 */ /* 0x000fe200078e00ff */
[----:B------:R-:W-:-:S04]  /*f4c0*/  @!P0 LOP3.LUT R5, R29, 0x7ff00000, RZ, 0xc0, !PT ;  /* 0x7ff000001d058812 */ /* 0x000fc800078ec0ff */
[C---:B------:R-:W-:Y:S02]  /*f4d0*/  @!P2 SEL R7, R4.reuse, 0x63400000, !P3 ;  /* 0x634000000407a807 */ /* 0x040fe40005800000 */
[----:B------:R-:W-:Y:S02]  /*f4e0*/  SEL R6, R4, 0x63400000, !P1 ;  /* 0x6340000004067807 */ /* 0x000fe40004800000 */
[--C-:B------:R-:W-:Y:S02]  /*f4f0*/  @!P2 LOP3.LUT R7, R7, 0x80000000, R31.reuse, 0xf8, !PT ;  /* 0x800000000707a812 */ /* 0x100fe400078ef81f */
[----:B------:R-:W-:Y:S02]  /*f500*/  LOP3.LUT R35, R6, 0x800fffff, R31, 0xf8, !PT ;  /* 0x800fffff06237812 */ /* 0x000fe400078ef81f */
[----:B------:R-:W-:Y:S02]  /*f510*/  @!P2 LOP3.LUT R7, R7, 0x100000, RZ, 0xfc, !PT ;  /* 0x001000000707a812 */ /* 0x000fe400078efcff */
[----:B------:R-:W-:-:S06]  /*f520*/  @!P2 MOV R6, RZ ;  /* 0x000000ff0006a202 */ /* 0x000fcc0000000f00 */
        /* <DEDUP_REMOVED lines=12> */
[----:B------:R-:W-:Y:S02]  /*f5f0*/  ISETP.GT.U32.AND P0, PT, R7, 0x7feffffe, PT ;  /* 0x7feffffe0700780c */ /* 0x000fe40003f04070 */
[----:B------:R-:W-:-:S04]  /*f600*/  IADD3 R7, PT, PT, R5, -0x1, RZ ;  /* 0xffffffff05077810 */ /* 0x000fc80007ffe0ff */
        /* <DEDUP_REMOVED lines=28> */
[----:B------:R-:W-:Y:S01]  /*f7d0*/  IMAD.MOV.U32 R36, RZ, RZ, R3 ;  /* 0x000000ffff247224 */ /* 0x000fe200078e0003 */
[----:B------:R-:W-:Y:S01]  /*f7e0*/  MOV R37, R4 ;  /* 0x0000000400257202 */ /* 0x000fe20000000f00 */
[----:B------:R-:W-:Y:S06]  /*f7f0*/  BRA `(.L_x_7151) ;  /* 0x0000000000607947 */ /* 0x000fec0003800000 */
.L_x_7150:
        /* <DEDUP_REMOVED lines=12> */
[----:B------:R-:W-:Y:S01]  /*f8c0*/  @!P0 IMAD.MOV.U32 R36, RZ, RZ, RZ ;  /* 0x000000ffff248224 */ /* 0x000fe200078e00ff */
[----:B------:R-:W-:Y:S01]  /*f8d0*/  @!P0 MOV R37, R24 ;  /* 0x0000001800258202 */ /* 0x000fe20000000f00 */
[----:B------:R-:W-:Y:S02]  /*f8e0*/  @P0 IMAD.MOV.U32 R36, RZ, RZ, RZ ;  /* 0x000000ffff240224 */ /* 0x000fe400078e00ff */
[----:B------:R-:W-:Y:S01]  /*f8f0*/  @P0 IMAD.MOV.U32 R37, RZ, RZ, R3 ;  /* 0x000000ffff250224 */ /* 0x000fe200078e0003 */
[----:B------:R-:W-:Y:S06]  /*f900*/  BRA `(.L_x_7151) ;  /* 0x00000000001c7947 */ /* 0x000fec0003800000 */
.L_x_7153:
[----:B------:R-:W-:Y:S01]  /*f910*/  LOP3.LUT R3, R25, 0x80000, RZ, 0xfc, !PT ;  /* 0x0008000019037812 */ /* 0x000fe200078efcff */
[----:B------:R-:W-:-:S03]  /*f920*/  IMAD.MOV.U32 R36, RZ, RZ, R24 ;  /* 0x000000ffff247224 */ /* 0x000fc600078e0018 */
[----:B------:R-:W-:Y:S01]  /*f930*/  MOV R37, R3 ;  /* 0x0000000300257202 */ /* 0x000fe20000000f00 */
[----:B------:R-:W-:Y:S06]  /*f940*/  BRA `(.L_x_7151) ;  /* 0x00000000000c7947 */ /* 0x000fec0003800000 */
.L_x_7152:
[----:B------:R-:W-:Y:S01]  /*f950*/  LOP3.LUT R3, R31, 0x80000, RZ, 0xfc, !PT ;  /* 0x000800001f037812 */ /* 0x000fe200078efcff */
[----:B------:R-:W-:-:S04]  /*f960*/  IMAD.MOV.U32 R36, RZ, RZ, R30 ;  /* 0x000000ffff247224 */ /* 0x000fc800078e001e */
[----:B------:R-:W-:-:S07]  /*f970*/  IMAD.MOV.U32 R37, RZ, RZ, R3 ;  /* 0x000000ffff257224 */ /* 0x000fce00078e0003 */
.L_x_7151:
[----:B------:R-:W-:Y:S05]  /*f980*/  BSYNC.RECONVERGENT B0 ;  /* 0x0000000000007941 */ /* 0x000fea0003800200 */
.L_x_7149:
[----:B------:R-:W-:Y:S01]  /*f990*/  IMAD.MOV.U32 R6, RZ, RZ, R2 ;  /* 0x000000ffff067224 */ /* 0x000fe200078e0002 */
[----:B------:R-:W-:Y:S01]  /*f9a0*/  MOV R3, R37 ;  /* 0x0000002500037202 */ /* 0x000fe20000000f00 */
[----:B------:R-:W-:Y:S02]  /*f9b0*/  IMAD.MOV.U32 R7, RZ, RZ, 0x0 ;  /* 0x00000000ff077424 */ /* 0x000fe400078e00ff */
[----:B------:R-:W-:Y:S02]  /*f9c0*/  IMAD.MOV.U32 R4, RZ, RZ, R36 ;  /* 0x000000ffff047224 */ /* 0x000fe400078e0024 */
[----:B------:R-:W-:Y:S05]  /*f9d0*/  RET.REL.NODEC R6 `(_ZN2at6native29vectorized_elementwise_kernelILi2EZZZNS0_65_GLOBAL__N__cd49fe81_27_ActivationSoftplusKernel_cu_9e10b42f_310015softplus_kernelERNS_18TensorIteratorBaseERKN3c106ScalarES8_ENKUlvE_clEvENKUlvE_clEvEUldE_St5arrayIPcLm2EEEEviT0_T1_) ;  /* 0xffffff0406887950 */ /* 0x000fea0003c3ffff */
.L_x_7154:
        /* <DEDUP_REMOVED lines=10> */
.L_x_7552:


//--------------------- .text._ZN2at6native29vectorized_elementwise_kernelILi4EZZZNS0_65_GLOBAL__N__cd49fe81_27_ActivationSoftplusKernel_cu_9e10b42f_310015softplus_kernelERNS_18TensorIteratorBaseERKN3c106ScalarES8_ENKUlvE_clEvENKUlvE_clEvEUldE_St5arrayIPcLm2EEEEviT0_T1_ --------------------------
	.section	.text._ZN2at6native29vectorized_elementwise_kernelILi4EZZZNS0_65_GLOBAL__N__cd49fe81_27_ActivationSoftplusKernel_cu_9e10b42f_310015softplus_kernelERNS_18TensorIteratorBaseERKN3c106ScalarES8_ENKUlvE_clEvENKUlvE_clEvEUldE_St5arrayIPcLm2EEEEviT0_T1_,"ax",@progbits
	.align	128
        .global         _ZN2at6native29vectorized_elementwise_kernelILi4EZZZNS0_65_GLOBAL__N__cd49fe81_27_ActivationSoftplusKernel_cu_9e10b42f_310015softplus_kernelERNS_18TensorIteratorBaseERKN3c106ScalarES8_ENKUlvE_clEvENKUlvE_clEvEUldE_St5arrayIPcLm2EEEEviT0_T1_
        .type           _ZN2at6native29vectorized_elementwise_kernelILi4EZZZNS0_65_GLOBAL__N__cd49fe81_27_ActivationSoftplusKernel_cu_9e10b42f_310015softplus_kernelERNS_18TensorIteratorBaseERKN3c106ScalarES8_ENKUlvE_clEvENKUlvE_clEvEUldE_St5arrayIPcLm2EEEEviT0_T1_,@function
        .size           _ZN2at6native29vectorized_elementwise_kernelILi4EZZZNS0_65_GLOBAL__N__cd49fe81_27_ActivationSoftplusKernel_cu_9e10b42f_310015softplus_kernelERNS_18TensorIteratorBaseERKN3c106ScalarES8_ENKUlvE_clEvENKUlvE_clEvEUldE_St5arrayIPcLm2EEEEviT0_T1_,(.L_x_7553 - _ZN2at6native29vectorized_elementwise_kernelILi4EZZZNS0_65_GLOBAL__N__cd49fe81_27_ActivationSoftplusKernel_cu_9e10b42f_310015softplus_kernelERNS_18TensorIteratorBaseERKN3c106ScalarES8_ENKUlvE_clEvENKUlvE_clEvEUldE_St5arrayIPcLm2EEEEviT0_T1_)
        .other          _ZN2at6native29vectorized_elementwise_kernelILi4EZZZNS0_65_GLOBAL__N__cd49fe81_27_ActivationSoftplusKernel_cu_9e10b42f_310015softplus_kernelERNS_18TensorIteratorBaseERKN3c106ScalarES8_ENKUlvE_clEvENKUlvE_clEvEUldE_St5arrayIPcLm2EEEEviT0_T1_,@"STO_CUDA_ENTRY STV_DEFAULT"
_ZN2at6native29vectorized_elementwise_kernelILi4EZZZNS0_65_GLOBAL__N__cd49fe81_27_ActivationSoftplusKernel_cu_9e10b42f_310015softplus_kernelERNS_18TensorIteratorBaseERKN3c106ScalarES8_ENKUlvE_clEvENKUlvE_clEvEUldE_St5arrayIPcLm2EEEEviT0_T1_:
.text._ZN2at6native29vectorized_elementwise_kernelILi4EZZZNS0_65_GLOBAL__N__cd49fe81_27_ActivationSoftplusKernel_cu_9e10b42f_310015softplus_kernelERNS_18TensorIteratorBaseERKN3c106ScalarES8_ENKUlvE_clEvENKUlvE_clEvEUldE_St5arrayIPcLm2EEEEviT0_T1_:
        /* <DEDUP_REMOVED lines=131> */
.L_x_7159:
[----:B------:R-:W-:Y:S05]  /*0830*/  BSYNC.RECONVERGENT B0 ;  /* 0x0000000000007941 */ /* 0x000fea0003800200 */
.L_x_7158:
        /* <DEDUP_REMOVED lines=25> */
[----:B------:R-:W-:Y:S05]  /*09d0*/  CALL.REL.NOINC `($__internal_12_$__cuda_sm20_div_rn_f64_full) ;  /* 0x000000e800587944 */ /* 0x000fea0003c00000 */
[----:B------:R-:W-:-:S07]  /*09e0*/  IMAD.MOV.U32 R5, RZ, RZ, R3 ;  /* 0x000000ffff057224 */ /* 0x000fce00078e0003 */
.L_x_7163:
[----:B------:R-:W-:Y:S05]  /*09f0*/  BSYNC.RECONVERGENT B3 ;  /* 0x0000000000037941 */ /* 0x000fea0003800200 */
.L_x_7162:
        /* <DEDUP_REMOVED lines=30> */
.L_x_7161:
        /* <DEDUP_REMOVED lines=75> */
.L_x_7165:
[----:B------:R-:W-:Y:S01]  /*1090*/  IMAD.MOV.U32 R2, RZ, RZ, 0x0 ;  /* 0x00000000ff027424 */ /* 0x000fe200078e00ff */
[----:B------:R-:W-:Y:S01]  /*10a0*/  LOP3.LUT P0, RZ, R5, 0x7fffffff, RZ, 0xc0, !PT ;  /* 0x7fffffff05ff7812 */ /* 0x000fe2000780c0ff */
[----:B------:R-:W-:-:S06]  /*10b0*/  IMAD.MOV.U32 R3, RZ, RZ, 0x7ff00000 ;  /* 0x7ff00000ff037424 */ /* 0x000fcc00078e00ff */
[----:B------:R-:W-:-:S10]  /*10c0*/  DFMA R2, R4, R2, +INF ;  /* 0x7ff000000402742b */ /* 0x000fd40000000002 */
[----:B------:R-:W-:Y:S02]  /*10d0*/  FSEL R26, R2, RZ, P0 ;  /* 0x000000ff021a7208 */ /* 0x000fe40000000000 */
[----:B------:R-:W-:-:S07]  /*10e0*/  FSEL R27, R3, -QNAN , P0 ;  /* 0xfff00000031b7808 */ /* 0x000fce0000000000 */
.L_x_7164:
[----:B------:R-:W-:Y:S05]  /*10f0*/  BSYNC.RECONVERGENT B2 ;  /* 0x0000000000027941 */ /* 0x000fea0003800200 */
.L_x_7160:
        /* <DEDUP_REMOVED lines=23> */
[----:B------:R-:W-:Y:S05]  /*1270*/  CALL.REL.NOINC `($__internal_12_$__cuda_sm20_div_rn_f64_full) ;  /* 0x000000e000307944 */ /* 0x000fea0003c00000 */
[----:B------:R-:W-:-:S07]  /*1280*/  IMAD.MOV.U32 R5, RZ, RZ, R3 ;  /* 0x000000ffff057224 */ /* 0x000fce00078e0003 */
.L_x_7167:
[----:B------:R-:W-:Y:S05]  /*1290*/  BSYNC.RECONVERGENT B2 ;  /* 0x0000000000027941 */ /* 0x000fea0003800200 */
.L_x_7166:
[----:B------:R-:W-:Y:S01]  /*12a0*/  IMAD.MOV.U32 R26, RZ, RZ, R4 ;  /* 0x000000ffff1a7224 */ /* 0x000fe200078e0004 */
[----:B------:R-:W-:-:S07]  /*12b0*/  MOV R27, R5 ;  /* 0x00000005001b7202 */ /* 0x000fce0000000f00 */
.L_x_7157:
[----:B------:R-:W-:Y:S05]  /*12c0*/  BSYNC.RECONVERGENT B1 ;  /* 0x0000000000017941 */ /* 0x000fea0003800200 */
.L_x_7156:
        /* <DEDUP_REMOVED lines=67> */
.L_x_7171:
[----:B------:R-:W-:Y:S05]  /*1700*/  BSYNC.RECONVERGENT B0 ;  /* 0x0000000000007941 */ /* 0x000fea0003800200 */
.L_x_7170:
        /* <DEDUP_REMOVED lines=85> */
.L_x_7173:
        /* <DEDUP_REMOVED lines=20> */
[----:B------:R-:W-:Y:S05]  /*1da0*/  CALL.REL.NOINC `($__internal_12_$__cuda_sm20_div_rn_f64_full) ;  /* 0x000000d400647944 */ /* 0x000fea0003c00000 */
[----:B------:R-:W-:-:S07]  /*1db0*/  IMAD.MOV.U32 R5, RZ, RZ, R3 ;  /* 0x000000ffff057224 */ /* 0x000fce00078e0003 */
.L_x_7176:
[----:B------:R-:W-:Y:S05]  /*1dc0*/  BSYNC.RECONVERGENT B3 ;  /* 0x0000000000037941 */ /* 0x000fea0003800200 */
.L_x_7175:
        /* <DEDUP_REMOVED lines=29> */
.L_x_7174:
[----:B------:R-:W-:Y:S05]  /*1fa0*/  BSYNC.RECONVERGENT B2 ;  /* 0x0000000000027941 */ /* 0x000fea0003800200 */
.L_x_7172:
        /* <DEDUP_REMOVED lines=23> */
[----:B------:R-:W-:Y:S05]  /*2120*/  CALL.REL.NOINC `($__internal_12_$__cuda_sm20_div_rn_f64_full) ;  /* 0x000000d000847944 */ /* 0x000fea0003c00000 */
[----:B------:R-:W-:-:S07]  /*2130*/  IMAD.MOV.U32 R5, RZ, RZ, R3 ;  /* 0x000000ffff057224 */ /* 0x000fce00078e0003 */
.L_x_7178:
[----:B------:R-:W-:Y:S05]  /*2140*/  BSYNC.RECONVERGENT B2 ;  /* 0x0000000000027941 */ /* 0x000fea0003800200 */
.L_x_7177:
[----:B------:R-:W-:Y:S02]  /*2150*/  IMAD.MOV.U32 R22, RZ, RZ, R4 ;  /* 0x000000ffff167224 */ /* 0x000fe400078e0004 */
[----:B------:R-:W-:-:S07]  /*2160*/  IMAD.MOV.U32 R23, RZ, RZ, R5 ;  /* 0x000000ffff177224 */ /* 0x000fce00078e0005 */
.L_x_7169:
[----:B------:R-:W-:Y:S05]  /*2170*/  BSYNC.RECONVERGENT B1 ;  /* 0x0000000000017941 */ /* 0x000fea0003800200 */
.L_x_7168:
        /* <DEDUP_REMOVED lines=67> */
.L_x_7182:
[----:B------:R-:W-:Y:S05]  /*25b0*/  BSYNC.RECONVERGENT B0 ;  /* 0x0000000000007941 */ /* 0x000fea0003800200 */
.L_x_7181:
        /* <DEDUP_REMOVED lines=85> */
.L_x_7184:
        /* <DEDUP_REMOVED lines=22> */
.L_x_7187:
[----:B------:R-:W-:Y:S05]  /*2c70*/  BSYNC.RECONVERGENT B3 ;  /* 0x0000000000037941 */ /* 0x000fea0003800200 */
.L_x_7186:
        /* <DEDUP_REMOVED lines=29> */
.L_x_7185:
[----:B------:R-:W-:Y:S05]  /*2e50*/  BSYNC.RECONVERGENT B2 ;  /* 0x0000000000027941 */ /* 0x000fea0003800200 */
.L_x_7183:
        /* <DEDUP_REMOVED lines=23> */
[----:B------:R-:W-:Y:S05]  /*2fd0*/  CALL.REL.NOINC `($__internal_12_$__cuda_sm20_div_rn_f64_full) ;  /* 0x000000c000d87944 */ /* 0x000fea0003c00000 */
[----:B------:R-:W-:-:S07]  /*2fe0*/  IMAD.MOV.U32 R5, RZ, RZ, R3 ;  /* 0x000000ffff057224 */ /* 0x000fce00078e0003 */
.L_x_7189:
[----:B------:R-:W-:Y:S05]  /*2ff0*/  BSYNC.RECONVERGENT B2 ;  /* 0x0000000000027941 */ /* 0x000fea0003800200 */
.L_x_7188:
[----:B------:R-:W-:Y:S02]  /*3000*/  IMAD.MOV.U32 R8, RZ, RZ, R4 ;  /* 0x000000ffff087224 */ /* 0x000fe400078e0004 */
[----:B------:R-:W-:-:S07]  /*3010*/  IMAD.MOV.U32 R9, RZ, RZ, R5 ;  /* 0x000000ffff097224 */ /* 0x000fce00078e0005 */
.L_x_7180:
[----:B------:R-:W-:Y:S05]  /*3020*/  BSYNC.RECONVERGENT B1 ;  /* 0x0000000000017941 */ /* 0x000fea0003800200 */
.L_x_7179:
        /* <DEDUP_REMOVED lines=67> */
.L_x_7193:
[----:B------:R-:W-:Y:S05]  /*3460*/  BSYNC.RECONVERGENT B0 ;  /* 0x0000000000007941 */ /* 0x000fea0003800200 */
.L_x_7192:
        /* <DEDUP_REMOVED lines=85> */
.L_x_7195:
        /* <DEDUP_REMOVED lines=20> */
[----:B------:R-:W-:Y:S05]  /*3b00*/  CALL.REL.NOINC `($__internal_12_$__cuda_sm20_div_rn_f64_full) ;  /* 0x000000b8000c7944 */ /* 0x000fea0003c00000 */
[----:B------:R-:W-:-:S07]  /*3b10*/  IMAD.MOV.U32 R5, RZ, RZ, R3 ;  /* 0x000000ffff057224 */ /* 0x000fce00078e0003 */
.L_x_7198:
[----:B------:R-:W-:Y:S05]  /*3b20*/  BSYNC.RECONVERGENT B3 ;  /* 0x0000000000037941 */ /* 0x000fea0003800200 */
.L_x_7197:
        /* <DEDUP_REMOVED lines=29> */
.L_x_7196:
[----:B------:R-:W-:Y:S05]  /*3d00*/  BSYNC.RECONVERGENT B2 ;  /* 0x0000000000027941 */ /* 0x000fea0003800200 */
.L_x_7194:
        /* <DEDUP_REMOVED lines=23> */
[----:B------:R-:W-:Y:S05]  /*3e80*/  CALL.REL.NOINC `($__internal_12_$__cuda_sm20_div_rn_f64_full) ;  /* 0x000000b4002c7944 */ /* 0x000fea0003c00000 */
[----:B------:R-:W-:-:S07]  /*3e90*/  MOV R5, R3 ;  /* 0x0000000300057202 */ /* 0x000fce0000000f00 */
.L_x_7200:
[----:B------:R-:W-:Y:S05]  /*3ea0*/  BSYNC.RECONVERGENT B2 ;  /* 0x0000000000027941 */ /* 0x000fea0003800200 */
.L_x_7199:
[----:B------:R-:W-:Y:S02]  /*3eb0*/  IMAD.MOV.U32 R10, RZ, RZ, R4 ;  /* 0x000000ffff0a7224 */ /* 0x000fe400078e0004 */
[----:B------:R-:W-:-:S07]  /*3ec0*/  IMAD.MOV.U32 R11, RZ, RZ, R5 ;  /* 0x000000ffff0b7224 */ /* 0x000fce00078e0005 */
.L_x_7191:
[----:B------:R-:W-:Y:S05]  /*3ed0*/  BSYNC.RECONVERGENT B1 ;  /* 0x0000000000017941 */ /* 0x000fea0003800200 */
.L_x_7190:
        /* <DEDUP_REMOVED lines=67> */
.L_x_7204:
[----:B------:R-:W-:Y:S05]  /*4310*/  BSYNC.RECONVERGENT B0 ;  /* 0x0000000000007941 */ /* 0x000fea0003800200 */
.L_x_7203:
        /* <DEDUP_REMOVED lines=85> */
.L_x_7206:
        /* <DEDUP_REMOVED lines=22> */
.L_x_7209:
[----:B------:R-:W-:Y:S05]  /*49d0*/  BSYNC.RECONVERGENT B3 ;  /* 0x0000000000037941 */ /* 0x000fea0003800200 */
.L_x_7208:
        /* <DEDUP_REMOVED lines=29> */
.L_x_7207:
[----:B------:R-:W-:Y:S05]  /*4bb0*/  BSYNC.RECONVERGENT B2 ;  /* 0x0000000000027941 */ /* 0x000fea0003800200 */
.L_x_7205:
        /* <DEDUP_REMOVED lines=23> */
[----:B------:R-:W-:Y:S05]  /*4d30*/  CALL.REL.NOINC `($__internal_12_$__cuda_sm20_div_rn_f64_full) ;  /* 0x000000a400807944 */ /* 0x000fea0003c00000 */
[----:B------:R-:W-:-:S07]  /*4d40*/  IMAD.MOV.U32 R5, RZ, RZ, R3 ;  /* 0x000000ffff057224 */ /* 0x000fce00078e0003 */
.L_x_7211:
[----:B------:R-:W-:Y:S05]  /*4d50*/  BSYNC.RECONVERGENT B2 ;  /* 0x0000000000027941 */ /* 0x000fea0003800200 */
.L_x_7210:
[----:B------:R-:W-:Y:S01]  /*4d60*/  MOV R12, R4 ;  /* 0x00000004000c7202 */ /* 0x000fe20000000f00 */
[----:B------:R-:W-:-:S07]  /*4d70*/  IMAD.MOV.U32 R13, RZ, RZ, R5 ;  /* 0x000000ffff0d7224 */ /* 0x000fce00078e0005 */
.L_x_7202:
[----:B------:R-:W-:Y:S05]  /*4d80*/  BSYNC.RECONVERGENT B1 ;  /* 0x0000000000017941 */ /* 0x000fea0003800200 */
.L_x_7201:
        /* <DEDUP_REMOVED lines=67> */
.L_x_7215:
[----:B------:R-:W-:Y:S05]  /*51c0*/  BSYNC.RECONVERGENT B0 ;  /* 0x0000000000007941 */ /* 0x000fea0003800200 */
.L_x_7214:
        /* <DEDUP_REMOVED lines=85> */
.L_x_7217:
        /* <DEDUP_REMOVED lines=21> */
[----:B------:R-:W-:-:S07]  /*5870*/  MOV R5, R3 ;  /* 0x0000000300057202 */ /* 0x000fce0000000f00 */
.L_x_7220:
[----:B------:R-:W-:Y:S05]  /*5880*/  BSYNC.RECONVERGENT B3 ;  /* 0x0000000000037941 */ /* 0x000fea0003800200 */
.L_x_7219:
        /* <DEDUP_REMOVED lines=29> */
.L_x_7218:
[----:B------:R-:W-:Y:S05]  /*5a60*/  BSYNC.RECONVERGENT B2 ;  /* 0x0000000000027941 */ /* 0x000fea0003800200 */
.L_x_7216:
        /* <DEDUP_REMOVED lines=25> */
.L_x_7222:
[----:B------:R-:W-:Y:S05]  /*5c00*/  BSYNC.RECONVERGENT B2 ;  /* 0x0000000000027941 */ /* 0x000fea0003800200 */
.L_x_7221:
[----:B------:R-:W-:Y:S01]  /*5c10*/  IMAD.MOV.U32 R14, RZ, RZ, R4 ;  /* 0x000000ffff0e7224 */ /* 0x000fe200078e0004 */
[----:B------:R-:W-:-:S07]  /*5c20*/  MOV R15, R5 ;  /* 0x00000005000f7202 */ /* 0x000fce0000000f00 */
.L_x_7213:
[----:B------:R-:W-:Y:S05]  /*5c30*/  BSYNC.RECONVERGENT B1 ;  /* 0x0000000000017941 */ /* 0x000fea0003800200 */
.L_x_7212:
        /* <DEDUP_REMOVED lines=67> */
.L_x_7226:
[----:B------:R-:W-:Y:S05]  /*6070*/  BSYNC.RECONVERGENT B0 ;  /* 0x0000000000007941 */ /* 0x000fea0003800200 */
.L_x_7225:
        /* <DEDUP_REMOVED lines=85> */
.L_x_7228:
        /* <DEDUP_REMOVED lines=22> */
.L_x_7231:
[----:B------:R-:W-:Y:S05]  /*6730*/  BSYNC.RECONVERGENT B3 ;  /* 0x0000000000037941 */ /* 0x000fea0003800200 */
.L_x_7230:
        /* <DEDUP_REMOVED lines=29> */
.L_x_7229:
[----:B------:R-:W-:Y:S05]  /*6910*/  BSYNC.RECONVERGENT B2 ;  /* 0x0000000000027941 */ /* 0x000fea0003800200 */
.L_x_7227:
        /* <DEDUP_REMOVED lines=24> */
[----:B------:R-:W-:-:S07]  /*6aa0*/  MOV R5, R3 ;  /* 0x0000000300057202 */ /* 0x000fce0000000f00 */
.L_x_7233:
[----:B------:R-:W-:Y:S05]  /*6ab0*/  BSYNC.RECONVERGENT B2 ;  /* 0x0000000000027941 */ /* 0x000fea0003800200 */
.L_x_7232:
[----:B------:R-:W-:Y:S02]  /*6ac0*/  IMAD.MOV.U32 R16, RZ, RZ, R4 ;  /* 0x000000ffff107224 */ /* 0x000fe400078e0004 */
[----:B------:R-:W-:-:S07]  /*6ad0*/  IMAD.MOV.U32 R17, RZ, RZ, R5 ;  /* 0x000000ffff117224 */ /* 0x000fce00078e0005 */
.L_x_7224:
[----:B------:R-:W-:Y:S05]  /*6ae0*/  BSYNC.RECONVERGENT B1 ;  /* 0x0000000000017941 */ /* 0x000fea0003800200 */
.L_x_7223:
        /* <DEDUP_REMOVED lines=67> */
.L_x_7237:
[----:B------:R-:W-:Y:S05]  /*6f20*/  BSYNC.RECONVERGENT B0 ;  /* 0x0000000000007941 */ /* 0x000fea0003800200 */
.L_x_7236:
        /* <DEDUP_REMOVED lines=85> */
.L_x_7239:
        /* <DEDUP_REMOVED lines=22> */
.L_x_7242:
[----:B------:R-:W-:Y:S05]  /*75e0*/  BSYNC.RECONVERGENT B3 ;  /* 0x0000000000037941 */ /* 0x000fea0003800200 */
.L_x_7241:
        /* <DEDUP_REMOVED lines=29> */
.L_x_7240:
[----:B------:R-:W-:Y:S05]  /*77c0*/  BSYNC.RECONVERGENT B2 ;  /* 0x0000000000027941 */ /* 0x000fea0003800200 */
.L_x_7238:
        /* <DEDUP_REMOVED lines=25> */
.L_x_7244:
[----:B------:R-:W-:Y:S05]  /*7960*/  BSYNC.RECONVERGENT B2 ;  /* 0x0000000000027941 */ /* 0x000fea0003800200 */
.L_x_7243:
[----:B------:R-:W-:Y:S02]  /*7970*/  IMAD.MOV.U32 R18, RZ, RZ, R4 ;  /* 0x000000ffff127224 */ /* 0x000fe400078e0004 */
[----:B------:R-:W-:-:S07]  /*7980*/  IMAD.MOV.U32 R19, RZ, RZ, R5 ;  /* 0x000000ffff137224 */ /* 0x000fce00078e0005 */
.L_x_7235:
[----:B------:R-:W-:Y:S05]  /*7990*/  BSYNC.RECONVERGENT B1 ;  /* 0x0000000000017941 */ /* 0x000fea0003800200 */
.L_x_7234:
        /* <DEDUP_REMOVED lines=16> */
.L_x_7247:
[----:B------:R-:W-:-:S13]  /*7aa0*/  ISETP.GE.U32.AND P0, PT, R20, R21, PT ;  /* 0x000000151400720c */ /* 0x000fda0003f06070 */
[----:B------:R-:W-:Y:S05]  /*7ab0*/  @P0 BRA `(.L_x_7249) ;  /* 0x0000000000300947 */ /* 0x000fea0003800000 */
[----:B0-----:R-:W0:Y:S01]  /*7ac0*/  LDC.64 R2, c[0x0][0x3a0] ;  /* 0x0000e800ff027b82 */ /* 0x001e220000000a00 */
[----:B------:R-:W-:Y:S01]  /*7ad0*/  IMAD.IADD R5, R0, 0x1, R20 ;  /* 0x0000000100057824 */ /* 0x000fe200078e0214 */
[----:B------:R-:W-:-:S03]  /*7ae0*/  IADD3 R20, PT, PT, R20, 0x80, RZ ;  /* 0x0000008014147810 */ /* 0x000fc60007ffe0ff */
[----:B0-----:R-:W-:-:S05]  /*7af0*/  IMAD.WIDE.U32 R2, R5, 0x8, R2 ;  /* 0x0000000805027825 */ /* 0x001fca00078e0002 */
[----:B-----5:R1:W-:Y:S02]  /*7b00*/  STG.E.64 desc[UR4][R2.64], R8 ;  /* 0x0000000802007986 */ /* 0x0203e4000c101b04 */
.L_x_7248:
[----:B------:R-:W-:-:S13]  /*7b10*/  ISETP.GE.U32.AND P0, PT, R20, R21, PT ;  /* 0x000000151400720c */ /* 0x000fda0003f06070 */
[----:B------:R-:W-:Y:S05]  /*7b20*/  @P0 BRA `(.L_x_7250) ;  /* 0x0000000000300947 */ /* 0x000fea0003800000 */
[----:B01----:R-:W0:Y:S01]  /*7b30*/  LDC.64 R2, c[0x0][0x3a0] ;  /* 0x0000e800ff027b82 */ /* 0x003e220000000a00 */
[----:B------:R-:W-:Y:S02]  /*7b40*/  IMAD.IADD R5, R0, 0x1, R20 ;  /* 0x0000000100057824 */ /* 0x000fe400078e0214 */
[----:B------:R-:W-:Y:S02]  /*7b50*/  VIADD R20, R20, 0x80 ;  /* 0x0000008014147836 */ /* 0x000fe40000000000 */
[----:B0-----:R-:W-:-:S05]  /*7b60*/  IMAD.WIDE.U32 R2, R5, 0x8, R2 ;  /* 0x0000000805027825 */ /* 0x001fca00078e0002 */
[----:B------:R1:W-:Y:S02]  /*7b70*/  STG.E.64 desc[UR4][R2.64], R10 ;  /* 0x0000000a02007986 */ /* 0x0003e4000c101b04 */
.L_x_7249:
[----:B------:R-:W-:-:S13]  /*7b80*/  ISETP.GE.U32.AND P0, PT, R20, R21, PT ;  /* 0x000000151400720c */ /* 0x000fda0003f06070 */
[----:B------:R-:W-:Y:S05]  /*7b90*/  @P0 BRA `(.L_x_7251) ;  /* 0x0000000000340947 */ /* 0x000fea0003800000 */
[----:B01----:R-:W0:Y:S01]  /*7ba0*/  LDC.64 R2, c[0x0][0x3a0] ;  /* 0x0000e800ff027b82 */ /* 0x003e220000000a00 */
[----:B------:R-:W-:Y:S01]  /*7bb0*/  IMAD.IADD R5, R0, 0x1, R20 ;  /* 0x0000000100057824 */ /* 0x000fe200078e0214 */
[----:B------:R-:W-:-:S03]  /*7bc0*/  IADD3 R20, PT, PT, R20, 0x80, RZ ;  /* 0x0000008014147810 */ /* 0x000fc60007ffe0ff */
[----:B0-----:R-:W-:-:S05]  /*7bd0*/  IMAD.WIDE.U32 R2, R5, 0x8, R2 ;  /* 0x0000000805027825 */ /* 0x001fca00078e0002 */
[----:B-----5:R2:W-:Y:S02]  /*7be0*/  STG.E.64 desc[UR4][R2.64], R12 ;  /* 0x0000000c02007986 */ /* 0x0205e4000c101b04 */
.L_x_7250:
        /* <DEDUP_REMOVED lines=8> */
.L_x_7251:
[----:B------:R-:W-:Y:S05]  /*7c70*/  BSYNC.RELIABLE B1 ;  /* 0x0000000000017941 */ /* 0x000fea0003800100 */
.L_x_7246:
[----:B------:R-:W-:-:S13]  /*7c80*/  ISETP.GE.U32.AND P0, PT, R20, R21, PT ;  /* 0x000000151400720c */ /* 0x000fda0003f06070 */
[----:B012---:R-:W0:Y:S01]  /*7c90*/  @!P0 LDC.64 R2, c[0x0][0x3a0] ;  /* 0x0000e800ff028b82 */ /* 0x007e220000000a00 */
[----:B------:R-:W-:Y:S01]  /*7ca0*/  @!P0 IMAD.IADD R5, R0, 0x1, R20 ;  /* 0x0000000100058824 */ /* 0x000fe200078e0214 */
[----:B------:R-:W-:-:S03]  /*7cb0*/  @!P0 IADD3 R20, PT, PT, R20, 0x80, RZ ;  /* 0x0000008014148810 */ /* 0x000fc60007ffe0ff */
[----:B0-----:R-:W-:-:S05]  /*7cc0*/  @!P0 IMAD.WIDE.U32 R2, R5, 0x8, R2 ;  /* 0x0000000805028825 */ /* 0x001fca00078e0002 */
[----:B-----5:R3:W-:Y:S02]  /*7cd0*/  @!P0 STG.E.64 desc[UR4][R2.64], R16 ;  /* 0x0000001002008986 */ /* 0x0207e4000c101b04 */
.L_x_7252:
[----:B------:R-:W-:Y:S05]  /*7ce0*/  BSYNC.RECONVERGENT B0 ;  /* 0x0000000000007941 */ /* 0x000fea0003800200 */
.L_x_7245:
        /* <DEDUP_REMOVED lines=8> */
.L_x_7155:
[----:B------:R-:W0:Y:S01]  /*7d70*/  S2R R26, SR_TID.X ;  /* 0x00000000001a7919 */ /* 0x000e220000002100 */
[----:B------:R-:W1:Y:S01]  /*7d80*/  LDC.64 R2, c[0x0][0x3a8] ;  /* 0x0000ea00ff027b82 */ /* 0x000e620000000a00 */
[----:B------:R-:W2:Y:S01]  /*7d90*/  LDCU.64 UR6, c[0x0][0x388] ;  /* 0x00007100ff0677ac */ /* 0x000ea20008000a00 */
[----:B------:R-:W3:Y:S01]  /*7da0*/  LDCU.64 UR8, c[0x0][0x390] ;  /* 0x00007200ff0877ac */ /* 0x000ee20008000a00 */
[----:B-1----:R-:W-:-:S04]  /*7db0*/  IMAD.WIDE.U32 R2, R0, 0x8, R2 ;  /* 0x0000000800027825 */ /* 0x002fc800078e0002 */
[----:B0-----:R-:W-:-:S05]  /*7dc0*/  IMAD.WIDE.U32 R2, R26, 0x20, R2 ;  /* 0x000000201a027825 */ /* 0x001fca00078e0002 */
[----:B------:R-:W2:Y:S04]  /*7dd0*/  LDG.E.ENL2.256 R12, R8, desc[UR4][R2.64] ;  /* 0xfe0000040208797e */ /* 0x000ea8000812190c */
[----:B------:R0:W5:Y:S01]  /*7de0*/  LDG.E.ENL2.256 R20, R16, desc[UR4][R2.64+0x1000] ;  /* 0xfe0080040210797e */ /* 0x0001620008121914 */
        /* <DEDUP_REMOVED lines=62> */
.L_x_7256:
[----:B------:R-:W-:Y:S05]  /*81d0*/  BSYNC.RECONVERGENT B0 ;  /* 0x0000000000007941 */ /* 0x000fea0003800200 */
.L_x_7255:
        /* <DEDUP_REMOVED lines=25> */
[----:B-----5:R-:W-:Y:S05]  /*8370*/  CALL.REL.NOINC `($__internal_12_$__cuda_sm20_div_rn_f64_full) ;  /* 0x0000006c00f07944 */ /* 0x020fea0003c00000 */
[----:B------:R-:W-:-:S07]  /*8380*/  IMAD.MOV.U32 R5, RZ, RZ, R3 ;  /* 0x000000ffff057224 */ /* 0x000fce00078e0003 */
.L_x_7260:
[----:B------:R-:W-:Y:S05]  /*8390*/  BSYNC.RECONVERGENT B3 ;  /* 0x0000000000037941 */ /* 0x000fea0003800200 */
.L_x_7259:
        /* <DEDUP_REMOVED lines=30> */
.L_x_7258:
        /* <DEDUP_REMOVED lines=76> */
.L_x_7262:
[----:B------:R-:W-:Y:S01]  /*8a40*/  MOV R2, 0x0 ;  /* 0x0000000000027802 */ /* 0x000fe20000000f00 */
[----:B------:R-:W-:Y:S01]  /*8a50*/  IMAD.MOV.U32 R3, RZ, RZ, 0x7ff00000 ;  /* 0x7ff00000ff037424 */ /* 0x000fe200078e00ff */
[----:B------:R-:W-:-:S05]  /*8a60*/  LOP3.LUT P0, RZ, R5, 0x7fffffff, RZ, 0xc0, !PT ;  /* 0x7fffffff05ff7812 */ /* 0x000fca000780c0ff */
[----:B------:R-:W-:-:S10]  /*8a70*/  DFMA R2, R4, R2, +INF ;  /* 0x7ff000000402742b */ /* 0x000fd40000000002 */
[----:B------:R-:W-:Y:S02]  /*8a80*/  FSEL R8, R2, RZ, P0 ;  /* 0x000000ff02087208 */ /* 0x000fe40000000000 */
[----:B------:R-:W-:-:S07]  /*8a90*/  FSEL R9, R3, -QNAN , P0 ;  /* 0xfff0000003097808 */ /* 0x000fce0000000000 */
.L_x_7261:
[----:B------:R-:W-:Y:S05]  /*8aa0*/  BSYNC.RECONVERGENT B2 ;  /* 0x0000000000027941 */ /* 0x000fea0003800200 */
.L_x_7257:
        /* <DEDUP_REMOVED lines=23> */
[----:B-----5:R-:W-:Y:S05]  /*8c20*/  CALL.REL.NOINC `($__internal_12_$__cuda_sm20_div_rn_f64_full) ;  /* 0x0000006400c47944 */ /* 0x020fea0003c00000 */
[----:B------:R-:W-:-:S07]  /*8c30*/  IMAD.MOV.U32 R5, RZ, RZ, R3 ;  /* 0x000000ffff057224 */ /* 0x000fce00078e0003 */
.L_x_7264:
[----:B------:R-:W-:Y:S05]  /*8c40*/  BSYNC.RECONVERGENT B2 ;  /* 0x0000000000027941 */ /* 0x000fea0003800200 */
.L_x_7263:
[----:B------:R-:W-:Y:S01]  /*8c50*/  MOV R8, R4 ;  /* 0x0000000400087202 */ /* 0x000fe20000000f00 */
[----:B------:R-:W-:-:S07]  /*8c60*/  IMAD.MOV.U32 R9, RZ, RZ, R5 ;  /* 0x000000ffff097224 */ /* 0x000fce00078e0005 */
.L_x_7254:
[----:B------:R-:W-:Y:S05]  /*8c70*/  BSYNC.RECONVERGENT B1 ;  /* 0x0000000000017941 */ /* 0x000fea0003800200 */
.L_x_7253:
        /* <DEDUP_REMOVED lines=65> */
.L_x_7268:
[----:B------:R-:W-:Y:S05]  /*9090*/  BSYNC.RECONVERGENT B0 ;  /* 0x0000000000007941 */ /* 0x000fea0003800200 */
.L_x_7267:
        /* <DEDUP_REMOVED lines=86> */
.L_x_7270:
        /* <DEDUP_REMOVED lines=20> */
[----:B-----5:R-:W-:Y:S05]  /*9740*/  CALL.REL.NOINC `($__internal_12_$__cuda_sm20_div_rn_f64_full) ;  /* 0x0000005800fc7944 */ /* 0x020fea0003c00000 */
[----:B------:R-:W-:-:S07]  /*9750*/  MOV R5, R3 ;  /* 0x0000000300057202 */ /* 0x000fce0000000f00 */
.L_x_7273:
[----:B------:R-:W-:Y:S05]  /*9760*/  BSYNC.RECONVERGENT B3 ;  /* 0x0000000000037941 */ /* 0x000fea0003800200 */
.L_x_7272:
        /* <DEDUP_REMOVED lines=29> */
.L_x_7271:
[----:B------:R-:W-:Y:S05]  /*9940*/  BSYNC.RECONVERGENT B2 ;  /* 0x0000000000027941 */ /* 0x000fea0003800200 */
.L_x_7269:
        /* <DEDUP_REMOVED lines=23> */
[----:B-----5:R-:W-:Y:S05]  /*9ac0*/  CALL.REL.NOINC `($__internal_12_$__cuda_sm20_div_rn_f64_full) ;  /* 0x00000058001c7944 */ /* 0x020fea0003c00000 */
[----:B------:R-:W-:-:S07]  /*9ad0*/  MOV R5, R3 ;  /* 0x0000000300057202 */ /* 0x000fce0000000f00 */
.L_x_7275:
[----:B------:R-:W-:Y:S05]  /*9ae0*/  BSYNC.RECONVERGENT B2 ;  /* 0x0000000000027941 */ /* 0x000fea0003800200 */
.L_x_7274:
[----:B------:R-:W-:Y:S02]  /*9af0*/  IMAD.MOV.U32 R10, RZ, RZ, R4 ;  /* 0x000000ffff0a7224 */ /* 0x000fe400078e0004 */
[----:B------:R-:W-:-:S07]  /*9b00*/  IMAD.MOV.U32 R11, RZ, RZ, R5 ;  /* 0x000000ffff0b7224 */ /* 0x000fce00078e0005 */
.L_x_7266:
[----:B------:R-:W-:Y:S05]  /*9b10*/  BSYNC.RECONVERGENT B1 ;  /* 0x0000000000017941 */ /* 0x000fea0003800200 */
.L_x_7265:
        /* <DEDUP_REMOVED lines=65> */
.L_x_7279:
[----:B------:R-:W-:Y:S05]  /*9f30*/  BSYNC.RECONVERGENT B0 ;  /* 0x0000000000007941 */ /* 0x000fea0003800200 */
.L_x_7278:
        /* <DEDUP_REMOVED lines=86> */
.L_x_7281:
        /* <DEDUP_REMOVED lines=22> */
.L_x_7284:
[----:B------:R-:W-:Y:S05]  /*a600*/  BSYNC.RECONVERGENT B3 ;  /* 0x0000000000037941 */ /* 0x000fea0003800200 */
.L_x_7283:
        /* <DEDUP_REMOVED lines=29> */
.L_x_7282:
[----:B------:R-:W-:Y:S05]  /*a7e0*/  BSYNC.RECONVERGENT B2 ;  /* 0x0000000000027941 */ /* 0x000fea0003800200 */
.L_x_7280:
        /* <DEDUP_REMOVED lines=23> */
[----:B-----5:R-:W-:Y:S05]  /*a960*/  CALL.REL.NOINC `($__internal_12_$__cuda_sm20_div_rn_f64_full) ;  /* 0x0000004800747944 */ /* 0x020fea0003c00000 */
[----:B------:R-:W-:-:S07]  /*a970*/  IMAD.MOV.U32 R5, RZ, RZ, R3 ;  /* 0x000000ffff057224 */ /* 0x000fce00078e0003 */
.L_x_7286:
[----:B------:R-:W-:Y:S05]  /*a980*/  BSYNC.RECONVERGENT B2 ;  /* 0x0000000000027941 */ /* 0x000fea0003800200 */
.L_x_7285:
[----:B------:R-:W-:Y:S02]  /*a990*/  IMAD.MOV.U32 R12, RZ, RZ, R4 ;  /* 0x000000ffff0c7224 */ /* 0x000fe400078e0004 */
[----:B------:R-:W-:-:S07]  /*a9a0*/  IMAD.MOV.U32 R13, RZ, RZ, R5 ;  /* 0x000000ffff0d7224 */ /* 0x000fce00078e0005 */
.L_x_7277:
[----:B------:R-:W-:Y:S05]  /*a9b0*/  BSYNC.RECONVERGENT B1 ;  /* 0x0000000000017941 */ /* 0x000fea0003800200 */
.L_x_7276:
        /* <DEDUP_REMOVED lines=65> */
.L_x_7290:
[----:B------:R-:W-:Y:S05]  /*add0*/  BSYNC.RECONVERGENT B0 ;  /* 0x0000000000007941 */ /* 0x000fea0003800200 */
.L_x_7289:
        /* <DEDUP_REMOVED lines=86> */
.L_x_7292:
        /* <DEDUP_REMOVED lines=22> */
.L_x_7295:
[----:B------:R-:W-:Y:S05]  /*b4a0*/  BSYNC.RECONVERGENT B3 ;  /* 0x0000000000037941 */ /* 0x000fea0003800200 */
.L_x_7294:
        /* <DEDUP_REMOVED lines=29> */
.L_x_7293:
[----:B------:R-:W-:Y:S05]  /*b680*/  BSYNC.RECONVERGENT B2 ;  /* 0x0000000000027941 */ /* 0x000fea0003800200 */
.L_x_7291:
        /* <DEDUP_REMOVED lines=23> */
[----:B-----5:R-:W-:Y:S05]  /*b800*/  CALL.REL.NOINC `($__internal_12_$__cuda_sm20_div_rn_f64_full) ;  /* 0x0000003800cc7944 */ /* 0x020fea0003c00000 */
[----:B------:R-:W-:-:S07]  /*b810*/  IMAD.MOV.U32 R5, RZ, RZ, R3 ;  /* 0x000000ffff057224 */ /* 0x000fce00078e0003 */
.L_x_7297:
[----:B------:R-:W-:Y:S05]  /*b820*/  BSYNC.RECONVERGENT B2 ;  /* 0x0000000000027941 */ /* 0x000fea0003800200 */
.L_x_7296:
[----:B------:R-:W-:Y:S01]  /*b830*/  IMAD.MOV.U32 R14, RZ, RZ, R4 ;  /* 0x000000ffff0e7224 */ /* 0x000fe200078e0004 */
[----:B------:R-:W-:-:S07]  /*b840*/  MOV R15, R5 ;  /* 0x00000005000f7202 */ /* 0x000fce0000000f00 */
.L_x_7288:
[----:B------:R-:W-:Y:S05]  /*b850*/  BSYNC.RECONVERGENT B1 ;  /* 0x0000000000017941 */ /* 0x000fea0003800200 */
.L_x_7287:
        /* <DEDUP_REMOVED lines=65> */
.L_x_7301:
[----:B------:R-:W-:Y:S05]  /*bc70*/  BSYNC.RECONVERGENT B0 ;  /* 0x0000000000007941 */ /* 0x000fea0003800200 */
.L_x_7300:
        /* <DEDUP_REMOVED lines=86> */
.L_x_7303:
        /* <DEDUP_REMOVED lines=22> */
.L_x_7306:
[----:B------:R-:W-:Y:S05]  /*c340*/  BSYNC.RECONVERGENT B3 ;  /* 0x0000000000037941 */ /* 0x000fea0003800200 */
.L_x_7305:
        /* <DEDUP_REMOVED lines=29> */
.L_x_7304:
[----:B------:R-:W-:Y:S05]  /*c520*/  BSYNC.RECONVERGENT B2 ;  /* 0x0000000000027941 */ /* 0x000fea0003800200 */
.L_x_7302:
        /* <DEDUP_REMOVED lines=25> */
.L_x_7308:
[----:B------:R-:W-:Y:S05]  /*c6c0*/  BSYNC.RECONVERGENT B2 ;  /* 0x0000000000027941 */ /* 0x000fea0003800200 */
.L_x_7307:
[----:B------:R-:W-:Y:S01]  /*c6d0*/  MOV R16, R4 ;  /* 0x0000000400107202 */ /* 0x000fe20000000f00 */
[----:B------:R-:W-:-:S07]  /*c6e0*/  IMAD.MOV.U32 R17, RZ, RZ, R5 ;  /* 0x000000ffff117224 */ /* 0x000fce00078e0005 */
.L_x_7299:
[----:B------:R-:W-:Y:S05]  /*c6f0*/  BSYNC.RECONVERGENT B1 ;  /* 0x0000000000017941 */ /* 0x000fea0003800200 */
.L_x_7298:
        /* <DEDUP_REMOVED lines=65> */
.L_x_7312:
[----:B------:R-:W-:Y:S05]  /*cb10*/  BSYNC.RECONVERGENT B0 ;  /* 0x0000000000007941 */ /* 0x000fea0003800200 */
.L_x_7311:
        /* <DEDUP_REMOVED lines=86> */
.L_x_7314:
        /* <DEDUP_REMOVED lines=22> */
.L_x_7317:
[----:B------:R-:W-:Y:S05]  /*d1e0*/  BSYNC.RECONVERGENT B3 ;  /* 0x0000000000037941 */ /* 0x000fea0003800200 */
.L_x_7316:
        /* <DEDUP_REMOVED lines=29> */
.L_x_7315:
[----:B------:R-:W-:Y:S05]  /*d3c0*/  BSYNC.RECONVERGENT B2 ;  /* 0x0000000000027941 */ /* 0x000fea0003800200 */
.L_x_7313:
        /* <DEDUP_REMOVED lines=25> */
.L_x_7319:
[----:B------:R-:W-:Y:S05]  /*d560*/  BSYNC.RECONVERGENT B2 ;  /* 0x0000000000027941 */ /* 0x000fea0003800200 */
.L_x_7318:
[----:B------:R-:W-:Y:S02]  /*d570*/  IMAD.MOV.U32 R18, RZ, RZ, R4 ;  /* 0x000000ffff127224 */ /* 0x000fe400078e0004 */
[----:B------:R-:W-:-:S07]  /*d580*/  IMAD.MOV.U32 R19, RZ, RZ, R5 ;  /* 0x000000ffff137224 */ /* 0x000fce00078e0005 */
.L_x_7310:
[----:B------:R-:W-:Y:S05]  /*d590*/  BSYNC.RECONVERGENT B1 ;  /* 0x0000000000017941 */ /* 0x000fea0003800200 */
.L_x_7309:
        /* <DEDUP_REMOVED lines=65> */
.L_x_7323:
[----:B------:R-:W-:Y:S05]  /*d9b0*/  BSYNC.RECONVERGENT B0 ;  /* 0x0000000000007941 */ /* 0x000fea0003800200 */
.L_x_7322:
        /* <DEDUP_REMOVED lines=86> */
.L_x_7325:
        /* <DEDUP_REMOVED lines=22> */
.L_x_7328:
[----:B------:R-:W-:Y:S05]  /*e080*/  BSYNC.RECONVERGENT B3 ;  /* 0x0000000000037941 */ /* 0x000fea0003800200 */
.L_x_7327:
        /* <DEDUP_REMOVED lines=29> */
.L_x_7326:
[----:B------:R-:W-:Y:S05]  /*e260*/  BSYNC.RECONVERGENT B2 ;  /* 0x0000000000027941 */ /* 0x000fea0003800200 */
.L_x_7324:
        /* <DEDUP_REMOVED lines=25> */
.L_x_7330:
[----:B------:R-:W-:Y:S05]  /*e400*/  BSYNC.RECONVERGENT B2 ;  /* 0x0000000000027941 */ /* 0x000fea0003800200 */
.L_x_7329:
[----:B------:R-:W-:Y:S02]  /*e410*/  IMAD.MOV.U32 R20, RZ, RZ, R4 ;  /* 0x000000ffff147224 */ /* 0x000fe400078e0004 */
[----:B------:R-:W-:-:S07]  /*e420*/  IMAD.MOV.U32 R21, RZ, RZ, R5 ;  /* 0x000000ffff157224 */ /* 0x000fce00078e0005 */
.L_x_7321:
[----:B------:R-:W-:Y:S05]  /*e430*/  BSYNC.RECONVERGENT B1 ;  /* 0x0000000000017941 */ /* 0x000fea0003800200 */
.L_x_7320:
        /* <DEDUP_REMOVED lines=65> */
.L_x_7334:
[----:B------:R-:W-:Y:S05]  /*e850*/  BSYNC.RECONVERGENT B0 ;  /* 0x0000000000007941 */ /* 0x000fea0003800200 */
.L_x_7333:
        /* <DEDUP_REMOVED lines=86> */
.L_x_7336:
        /* <DEDUP_REMOVED lines=22> */
.L_x_7339:
[----:B------:R-:W-:Y:S05]  /*ef20*/  BSYNC.RECONVERGENT B3 ;  /* 0x0000000000037941 */ /* 0x000fea0003800200 */
.L_x_7338:
        /* <DEDUP_REMOVED lines=29> */
.L_x_7337:
[----:B------:R-:W-:Y:S05]  /*f100*/  BSYNC.RECONVERGENT B2 ;  /* 0x0000000000027941 */ /* 0x000fea0003800200 */
.L_x_7335:
        /* <DEDUP_REMOVED lines=25> */
.L_x_7341:
[----:B------:R-:W-:Y:S05]  /*f2a0*/  BSYNC.RECONVERGENT B2 ;  /* 0x0000000000027941 */ /* 0x000fea0003800200 */
.L_x_7340:
[----:B------:R-:W-:Y:S01]  /*f2b0*/  IMAD.MOV.U32 R22, RZ, RZ, R4 ;  /* 0x000000ffff167224 */ /* 0x000fe200078e0004 */
[----:B------:R-:W-:-:S07]  /*f2c0*/  MOV R23, R5 ;  /* 0x0000000500177202 */ /* 0x000fce0000000f00 */
.L_x_7332:
[----:B------:R-:W-:Y:S05]  /*f2d0*/  BSYNC.RECONVERGENT B1 ;  /* 0x0000000000017941 */ /* 0x000fea0003800200 */
.L_x_7331:
[----:B------:R-:W0:Y:S02]  /*f2e0*/  LDC.64 R2, c[0x0][0x3a0] ;  /* 0x0000e800ff027b82 */ /* 0x000e240000000a00 */
[----:B0-----:R-:W-:-:S04]  /*f2f0*/  IMAD.WIDE.U32 R2, R0, 0x8, R2 ;  /* 0x0000000800027825 */ /* 0x001fc800078e0002 */
[----:B------:R-:W-:-:S05]  /*f300*/  IMAD.WIDE.U32 R2, R26, 0x20, R2 ;  /* 0x000000201a027825 */ /* 0x000fca00078e0002 */
[----:B------:R-:W-:Y:S04]  /*f310*/  STG.E.ENL2.256 desc[UR4][R2.64], R8, R12 ;  /* 0xf8000008020c797f */ /* 0x000fe8000f121804 */
[----:B------:R-:W-:Y:S01]  /*f320*/  STG.E.ENL2.256 desc[UR4][R2.64+0x1000], R16, R20 ;  /* 0xf80080100214797f */ /* 0x000fe2000f121804 */
[----:B------:R-:W-:Y:S05]  /*f330*/  EXIT ;  /* 0x000000000000794d */ /* 0x000fea0003800000 */
        .weak           $__internal_12_$__cuda_sm20_div_rn_f64_full
        .type           $__internal_12_$__cuda_sm20_div_rn_f64_full,@function
        .size           $__internal_12_$__cuda_sm20_div_rn_f64_full,(.L_x_7553 - $__internal_12_$__cuda_sm20_div_rn_f64_full)
$__internal_12_$__cuda_sm20_div_rn_f64_full:
        /* <DEDUP_REMOVED lines=72> */
.L_x_7343:
        /* <DEDUP_REMOVED lines=17> */
.L_x_7346:
[----:B------:R-:W-:Y:S01]  /*f8d0*/  LOP3.LUT R3, R25, 0x80000, RZ, 0xfc, !PT ;  /* 0x0008000019037812 */ /* 0x000fe200078efcff */
[----:B------:R-:W-:-:S03]  /*f8e0*/  IMAD.MOV.U32 R36, RZ, RZ, R24 ;  /* 0x000000ffff247224 */ /* 0x000fc600078e0018 */
[----:B------:R-:W-:Y:S01]  /*f8f0*/  MOV R37, R3 ;  /* 0x0000000300257202 */ /* 0x000fe20000000f00 */
[----:B------:R-:W-:Y:S06]  /*f900*/  BRA `(.L_x_7344) ;  /* 0x00000000000c7947 */ /* 0x000fec0003800000 */
.L_x_7345:
[----:B------:R-:W-:Y:S01]  /*f910*/  LOP3.LUT R3, R31, 0x80000, RZ, 0xfc, !PT ;  /* 0x000800001f037812 */ /* 0x000fe200078efcff */
[----:B------:R-:W-:-:S04]  /*f920*/  IMAD.MOV.U32 R36, RZ, RZ, R30 ;  /* 0x000000ffff247224 */ /* 0x000fc800078e001e */
[----:B------:R-:W-:-:S07]  /*f930*/  IMAD.MOV.U32 R37, RZ, RZ, R3 ;  /* 0x000000ffff257224 */ /* 0x000fce00078e0003 */
.L_x_7344:
[----:B------:R-:W-:Y:S05]  /*f940*/  BSYNC.RECONVERGENT B0 ;  /* 0x0000000000007941 */ /* 0x000fea0003800200 */
.L_x_7342:
[----:B------:R-:W-:Y:S01]  /*f950*/  IMAD.MOV.U32 R6, RZ, RZ, R2 ;  /* 0x000000ffff067224 */ /* 0x000fe200078e0002 */
[----:B------:R-:W-:Y:S01]  /*f960*/  MOV R3, R37 ;  /* 0x0000002500037202 */ /* 0x000fe20000000f00 */
[----:B------:R-:W-:Y:S02]  /*f970*/  IMAD.MOV.U32 R7, RZ, RZ, 0x0 ;  /* 0x00000000ff077424 */ /* 0x000fe400078e00ff */
[----:B------:R-:W-:Y:S02]  /*f980*/  IMAD.MOV.U32 R4, RZ, RZ, R36 ;  /* 0x000000ffff047224 */ /* 0x000fe400078e0024 */
[----:B------:R-:W-:Y:S05]  /*f990*/  RET.REL.NODEC R6 `(_ZN2at6native29vectorized_elementwise_kernelILi4EZZZNS0_65_GLOBAL__N__cd49fe81_27_ActivationSoftplusKernel_cu_9e10b42f_310015softplus_kernelERNS_18TensorIteratorBaseERKN3c106ScalarES8_ENKUlvE_clEvENKUlvE_clEvEUldE_St5arrayIPcLm2EEEEviT0_T1_) ;  /* 0xffffff0406987950 */ /* 0x000fea0003c3ffff */
.L_x_7347:
        /* <DEDUP_REMOVED lines=14> */
.L_x_7553:


//--------------------- .text._ZN2at6native29vectorized_elementwise_kernelILi8EZZZNS0_65_GLOBAL__N__cd49fe81_27_ActivationSoftplusKernel_cu_9e10b42f_310015softplus_kernelERNS_18TensorIteratorBaseERKN3c106ScalarES8_ENKUlvE_clEvENKUlvE_clEvEUldE_St5arrayIPcLm2EEEEviT0_T1_ --------------------------
	.section	.text._ZN2at6native29vectorized_elementwise_kernelILi8EZZZNS0_65_GLOBAL__N__cd49fe81_27_ActivationSoftplusKernel_cu_9e10b42f_310015softplus_kernelERNS_18TensorIteratorBaseERKN3c106ScalarES8_ENKUlvE_clEvENKUlvE_clEvEUldE_St5arrayIPcLm2EEEEviT0_T1_,"ax",@progbits
	.align	128
        .global         _ZN2at6native29vectorized_elementwise_kernelILi8EZZZNS0_65_GLOBAL__N__cd49fe81_27_ActivationSoftplusKernel_cu_9e10b42f_310015softplus_kernelERNS_18TensorIteratorBaseERKN3c106ScalarES8_ENKUlvE_clEvENKUlvE_clEvEUldE_St5arrayIPcLm2EEEEviT0_T1_
        .type           _ZN2at6native29vectorized_elementwise_kernelILi8EZZZNS0_65_GLOBAL__N__cd49fe81_27_ActivationSoftplusKernel_cu_9e10b42f_310015softplus_kernelERNS_18TensorIteratorBaseERKN3c106ScalarES8_ENKUlvE_clEvENKUlvE_clEvEUldE_St5arrayIPcLm2EEEEviT0_T1_,@function
        .size           _ZN2at6native29vectorized_elementwise_kernelILi8EZZZNS0_65_GLOBAL__N__cd49fe81_27_ActivationSoftplusKernel_cu_9e10b42f_310015softplus_kernelERNS_18TensorIteratorBaseERKN3c106ScalarES8_ENKUlvE_clEvENKUlvE_clEvEUldE_St5arrayIPcLm2EEEEviT0_T1_,(.L_x_7554 - _ZN2at6native29vectorized_elementwise_kernelILi8EZZZNS0_65_GLOBAL__N__cd49fe81_27_ActivationSoftplusKernel_cu_9e10b42f_310015softplus_kernelERNS_18TensorIteratorBaseERKN3c106ScalarES8_ENKUlvE_clEvENKUlvE_clEvEUldE_St5arrayIPcLm2EEEEviT0_T1_)
        .other          _ZN2at6native29vectorized_elementwise_kernelILi8EZZZNS0_65_GLOBAL__N__cd49fe81_27_ActivationSoftplusKernel_cu_9e10b42f_310015softplus_kernelERNS_18TensorIteratorBaseERKN3c106ScalarES8_ENKUlvE_clEvENKUlvE_clEvEUldE_St5arrayIPcLm2EEEEviT0_T1_,@"STO_CUDA_ENTRY STV_DEFAULT"
_ZN2at6native29vectorized_elementwise_kernelILi8EZZZNS0_65_GLOBAL__N__cd49fe81_27_ActivationSoftplusKernel_cu_9e10b42f_310015softplus_kernelERNS_18TensorIteratorBaseERKN3c106ScalarES8_ENKUlvE_clEvENKUlvE_clEvEUldE_St5arrayIPcLm2EEEEviT0_T1_:
.text._ZN2at6native29vectorized_elementwise_kernelILi8EZZZNS0_65_GLOBAL__N__cd49fe81_27_ActivationSoftplusKernel_cu_9e10b42f_310015softplus_kernelERNS_18TensorIteratorBaseERKN3c106ScalarES8_ENKUlvE_clEvENKUlvE_clEvEUldE_St5arrayIPcLm2EEEEviT0_T1_:
        /* <DEDUP_REMOVED lines=131> */
.L_x_7352:
[----:B------:R-:W-:Y:S05]  /*0830*/  BSYNC.RECONVERGENT B0 ;  /* 0x0000000000007941 */ /* 0x000fea0003800200 */
.L_x_7351:
        /* <DEDUP_REMOVED lines=25> */
[----:B------:R-:W-:Y:S05]  /*09d0*/  CALL.REL.NOINC `($__internal_13_$__cuda_sm20_div_rn_f64_full) ;  /* 0x000000e800587944 */ /* 0x000fea0003c00000 */
[----:B------:R-:W-:-:S07]  /*09e0*/  IMAD.MOV.U32 R5, RZ, RZ, R3 ;  /* 0x000000ffff057224 */ /* 0x000fce00078e0003 */
.L_x_7356:
[----:B------:R-:W-:Y:S05]  /*09f0*/  BSYNC.RECONVERGENT B3 ;  /* 0x0000000000037941 */ /* 0x000fea0003800200 */
.L_x_7355:
        /* <DEDUP_REMOVED lines=30> */
.L_x_7354:
        /* <DEDUP_REMOVED lines=75> */
.L_x_7358:
[----:B------:R-:W-:Y:S01]  /*1090*/  IMAD.MOV.U32 R2, RZ, RZ, 0x0 ;  /* 0x00000000ff027424 */ /* 0x000fe200078e00ff */
[----:B------:R-:W-:Y:S01]  /*10a0*/  LOP3.LUT P0, RZ, R5, 0x7fffffff, RZ, 0xc0, !PT ;  /* 0x7fffffff05ff7812 */ /* 0x000fe2000780c0ff */
[----:B------:R-:W-:-:S06]  /*10b0*/  IMAD.MOV.U32 R3, RZ, RZ, 0x7ff00000 ;  /* 0x7ff00000ff037424 */ /* 0x000fcc00078e00ff */
[----:B------:R-:W-:-:S10]  /*10c0*/  DFMA R2, R4, R2, +INF ;  /* 0x7ff000000402742b */ /* 0x000fd40000000002 */
[----:B------:R-:W-:Y:S02]  /*10d0*/  FSEL R26, R2, RZ, P0 ;  /* 0x000000ff021a7208 */ /* 0x000fe40000000000 */
[----:B------:R-:W-:-:S07]  /*10e0*/  FSEL R27, R3, -QNAN , P0 ;  /* 0xfff00000031b7808 */ /* 0x000fce0000000000 */
.L_x_7357:
[----:B------:R-:W-:Y:S05]  /*10f0*/  BSYNC.RECONVERGENT B2 ;  /* 0x0000000000027941 */ /* 0x000fea0003800200 */
.L_x_7353:
        /* <DEDUP_REMOVED lines=23> */
[----:B------:R-:W-:Y:S05]  /*1270*/  CALL.REL.NOINC `($__internal_13_$__cuda_sm20_div_rn_f64_full) ;  /* 0x000000e000307944 */ /* 0x000fea0003c00000 */
[----:B------:R-:W-:-:S07]  /*1280*/  IMAD.MOV.U32 R5, RZ, RZ, R3 ;  /* 0x000000ffff057224 */ /* 0x000fce00078e0003 */
.L_x_7360:
[----:B------:R-:W-:Y:S05]  /*1290*/  BSYNC.RECONVERGENT B2 ;  /* 0x0000000000027941 */ /* 0x000fea0003800200 */
.L_x_7359:
[----:B------:R-:W-:Y:S01]  /*12a0*/  IMAD.MOV.U32 R26, RZ, RZ, R4 ;  /* 0x000000ffff1a7224 */ /* 0x000fe200078e0004 */
[----:B------:R-:W-:-:S07]  /*12b0*/  MOV R27, R5 ;  /* 0x00000005001b7202 */ /* 0x000fce0000000f00 */
.L_x_7350:
[----:B------:R-:W-:Y:S05]  /*12c0*/  BSYNC.RECONVERGENT B1 ;  /* 0x0000000000017941 */ /* 0x000fea0003800200 */
.L_x_7349:
        /* <DEDUP_REMOVED lines=67> */
.L_x_7364:
[----:B------:R-:W-:Y:S05]  /*1700*/  BSYNC.RECONVERGENT B0 ;  /* 0x0000000000007941 */ /* 0x000fea0003800200 */
.L_x_7363:
        /* <DEDUP_REMOVED lines=85> */
.L_x_7366:
        /* <DEDUP_REMOVED lines=20> */
[----:B------:R-:W-:Y:S05]  /*1da0*/  CALL.REL.NOINC `($__internal_13_$__cuda_sm20_div_rn_f64_full) ;  /* 0x000000d400647944 */ /* 0x000fea0003c00000 */
[----:B------:R-:W-:-:S07]  /*1db0*/  IMAD.MOV.U32 R5, RZ, RZ, R3 ;  /* 0x000000ffff057224 */ /* 0x000fce00078e0003 */
.L_x_7369:
[----:B------:R-:W-:Y:S05]  /*1dc0*/  BSYNC.RECONVERGENT B3 ;  /* 0x0000000000037941 */ /* 0x000fea0003800200 */
.L_x_7368:
        /* <DEDUP_REMOVED lines=29> */
.L_x_7367:
[----:B------:R-:W-:Y:S05]  /*1fa0*/  BSYNC.RECONVERGENT B2 ;  /* 0x0000000000027941 */ /* 0x000fea0003800200 */
.L_x_7365:
        /* <DEDUP_REMOVED lines=23> */
[----:B------:R-:W-:Y:S05]  /*2120*/  CALL.REL.NOINC `($__internal_13_$__cuda_sm20_div_rn_f64_full) ;  /* 0x000000d000847944 */ /* 0x000fea0003c00000 */
[----:B------:R-:W-:-:S07]  /*2130*/  IMAD.MOV.U32 R5, RZ, RZ, R3 ;  /* 0x000000ffff057224 */ /* 0x000fce00078e0003 */
.L_x_7371:
[----:B------:R-:W-:Y:S05]  /*2140*/  BSYNC.RECONVERGENT B2 ;  /* 0x0000000000027941 */ /* 0x000fea0003800200 */
.L_x_7370:
[----:B------:R-:W-:Y:S02]  /*2150*/  IMAD.MOV.U32 R22, RZ, RZ, R4 ;  /* 0x000000ffff167224 */ /* 0x000fe400078e0004 */
[----:B------:R-:W-:-:S07]  /*2160*/  IMAD.MOV.U32 R23, RZ, RZ, R5 ;  /* 0x000000ffff177224 */ /* 0x000fce00078e0005 */
.L_x_7362:
[----:B------:R-:W-:Y:S05]  /*2170*/  BSYNC.RECONVERGENT B1 ;  /* 0x0000000000017941 */ /* 0x000fea0003800200 */
.L_x_7361:
        /* <DEDUP_REMOVED lines=67> */
.L_x_7375:
[----:B------:R-:W-:Y:S05]  /*25b0*/  BSYNC.RECONVERGENT B0 ;  /* 0x0000000000007941 */ /* 0x000fea0003800200 */
.L_x_7374:
        /* <DEDUP_REMOVED lines=85> */
.L_x_7377:
        /* <DEDUP_REMOVED lines=22> */
.L_x_7380:
[----:B------:R-:W-:Y:S05]  /*2c70*/  BSYNC.RECONVERGENT B3 ;  /* 0x0000000000037941 */ /* 0x000fea0003800200 */
.L_x_7379:
        /* <DEDUP_REMOVED lines=29> */
.L_x_7378:
[----:B------:R-:W-:Y:S05]  /*2e50*/  BSYNC.RECONVERGENT B2 ;  /* 0x0000000000027941 */ /* 0x000fea0003800200 */
.L_x_7376:
        /* <DEDUP_REMOVED lines=23> */
[----:B------:R-:W-:Y:S05]  /*2fd0*/  CALL.REL.NOINC `($__internal_13_$__cuda_sm20_div_rn_f64_full) ;  /* 0x000000c000d87944 */ /* 0x000fea0003c00000 */
[----:B------:R-:W-:-:S07]  /*2fe0*/  IMAD.MOV.U32 R5, RZ, RZ, R3 ;  /* 0x000000ffff057224 */ /* 0x000fce00078e0003 */
.L_x_7382:
[----:B------:R-:W-:Y:S05]  /*2ff0*/  BSYNC.RECONVERGENT B2 ;  /* 0x0000000000027941 */ /* 0x000fea0003800200 */
.L_x_7381:
[----:B------:R-:W-:Y:S02]  /*3000*/  IMAD.MOV.U32 R8, RZ, RZ, R4 ;  /* 0x000000ffff087224 */ /* 0x000fe400078e0004 */
[----:B------:R-:W-:-:S07]  /*3010*/  IMAD.MOV.U32 R9, RZ, RZ, R5 ;  /* 0x000000ffff097224 */ /* 0x000fce00078e0005 */
.L_x_7373:
[----:B------:R-:W-:Y:S05]  /*3020*/  BSYNC.RECONVERGENT B1 ;  /* 0x0000000000017941 */ /* 0x000fea0003800200 */
.L_x_7372:
        /* <DEDUP_REMOVED lines=67> */
.L_x_7386:
[----:B------:R-:W-:Y:S05]  /*3460*/  BSYNC.RECONVERGENT B0 ;  /* 0x0000000000007941 */ /* 0x000fea0003800200 */
.L_x_7385:
        /* <DEDUP_REMOVED lines=85> */
.L_x_7388:
        /* <DEDUP_REMOVED lines=20> */
[----:B------:R-:W-:Y:S05]  /*3b00*/  CALL.REL.NOINC `($__internal_13_$__cuda_sm20_div_rn_f64_full) ;  /* 0x000000b8000c7944 */ /* 0x000fea0003c00000 */
[----:B------:R-:W-:-:S07]  /*3b10*/  IMAD.MOV.U32 R5, RZ, RZ, R3 ;  /* 0x000000ffff057224 */ /* 0x000fce00078e0003 */
.L_x_7391:
[----:B------:R-:W-:Y:S05]  /*3b20*/  BSYNC.RECONVERGENT B3 ;  /* 0x0000000000037941 */ /* 0x000fea0003800200 */
.L_x_7390:
        /* <DEDUP_REMOVED lines=29> */
.L_x_7389:
[----:B------:R-:W-:Y:S05]  /*3d00*/  BSYNC.RECONVERGENT B2 ;  /* 0x0000000000027941 */ /* 0x000fea0003800200 */
.L_x_7387:
        /* <DEDUP_REMOVED lines=23> */
[----:B------:R-:W-:Y:S05]  /*3e80*/  CALL.REL.NOINC `($__internal_13_$__cuda_sm20_div_rn_f64_full) ;  /* 0x000000b4002c7944 */ /* 0x000fea0003c00000 */
[----:B------:R-:W-:-:S07]  /*3e90*/  MOV R5, R3 ;  /* 0x0000000300057202 */ /* 0x000fce0000000f00 */
.L_x_7393:
[----:B------:R-:W-:Y:S05]  /*3ea0*/  BSYNC.RECONVERGENT B2 ;  /* 0x0000000000027941 */ /* 0x000fea0003800200 */
.L_x_7392:
[----:B------:R-:W-:Y:S02]  /*3eb0*/  IMAD.MOV.U32 R10, RZ, RZ, R4 ;  /* 0x000000ffff0a7224 */ /* 0x000fe400078e0004 */
[----:B------:R-:W-:-:S07]  /*3ec0*/  IMAD.MOV.U32 R11, RZ, RZ, R5 ;  /* 0x000000ffff0b7224 */ /* 0x000fce00078e0005 */
.L_x_7384:
[----:B------:R-:W-:Y:S05]  /*3ed0*/  BSYNC.RECONVERGENT B1 ;  /* 0x0000000000017941 */ /* 0x000fea0003800200 */
.L_x_7383:
        /* <DEDUP_REMOVED lines=67> */
.L_x_7397:
[----:B------:R-:W-:Y:S05]  /*4310*/  BSYNC.RECONVERGENT B0 ;  /* 0x0000000000007941 */ /* 0x000fea0003800200 */
.L_x_7396:
        /* <DEDUP_REMOVED lines=85> */
.L_x_7399:
        /* <DEDUP_REMOVED lines=22> */
.L_x_7402:
[----:B------:R-:W-:Y:S05]  /*49d0*/  BSYNC.RECONVERGENT B3 ;  /* 0x0000000000037941 */ /* 0x000fea0003800200 */
.L_x_7401:
        /* <DEDUP_REMOVED lines=29> */
.L_x_7400:
[----:B------:R-:W-:Y:S05]  /*4bb0*/  BSYNC.RECONVERGENT B2 ;  /* 0x0000000000027941 */ /* 0x000fea0003800200 */
.L_x_7398:
        /* <DEDUP_REMOVED lines=23> */
[----:B------:R-:W-:Y:S05]  /*4d30*/  CALL.REL.NOINC `($__internal_13_$__cuda_sm20_div_rn_f64_full) ;  /* 0x000000a400807944 */ /* 0x000fea0003c00000 */
[----:B------:R-:W-:-:S07]  /*4d40*/  IMAD.MOV.U32 R5, RZ, RZ, R3 ;  /* 0x000000ffff057224 */ /* 0x000fce00078e0003 */
.L_x_7404:
[----:B------:R-:W-:Y:S05]  /*4d50*/  BSYNC.RECONVERGENT B2 ;  /* 0x0000000000027941 */ /* 0x000fea0003800200 */
.L_x_7403:
[----:B------:R-:W-:Y:S01]  /*4d60*/  MOV R12, R4 ;  /* 0x00000004000c7202 */ /* 0x000fe20000000f00 */
[----:B------:R-:W-:-:S07]  /*4d70*/  IMAD.MOV.U32 R13, RZ, RZ, R5 ;  /* 0x000000ffff0d7224 */ /* 0x000fce00078e0005 */
.L_x_7395:
[----:B------:R-:W-:Y:S05]  /*4d80*/  BSYNC.RECONVERGENT B1 ;  /* 0x0000000000017941 */ /* 0x000fea0003800200 */
.L_x_7394:
        /* <DEDUP_REMOVED lines=67> */
.L_x_7408:
[----:B------:R-:W-:Y:S05]  /*51c0*/  BSYNC.RECONVERGENT B0 ;  /* 0x0000000000007941 */ /* 0x000fea0003800200 */
.L_x_7407:
        /* <DEDUP_REMOVED lines=85> */
.L_x_7410:
        /* <DEDUP_REMOVED lines=21> */
[----:B------:R-:W-:-:S07]  /*5870*/  MOV R5, R3 ;  /* 0x0000000300057202 */ /* 0x000fce0000000f00 */
.L_x_7413:
[----:B------:R-:W-:Y:S05]  /*5880*/  BSYNC.RECONVERGENT B3 ;  /* 0x0000000000037941 */ /* 0x000fea0003800200 */
.L_x_7412:
        /* <DEDUP_REMOVED lines=29> */
.L_x_7411:
[----:B------:R-:W-:Y:S05]  /*5a60*/  BSYNC.RECONVERGENT B2 ;  /* 0x0000000000027941 */ /* 0x000fea0003800200 */
.L_x_7409:
        /* <DEDUP_REMOVED lines=25> */
.L_x_7415:
[----:B------:R-:W-:Y:S05]  /*5c00*/  BSYNC.RECONVERGENT B2 ;  /* 0x0000000000027941 */ /* 0x000fea0003800200 */
.L_x_7414:
[----:B------:R-:W-:Y:S01]  /*5c10*/  IMAD.MOV.U32 R14, RZ, RZ, R4 ;  /* 0x000000ffff0e7224 */ /* 0x000fe200078e0004 */
[----:B------:R-:W-:-:S07]  /*5c20*/  MOV R15, R5 ;  /* 0x00000005000f7202 */ /* 0x000fce0000000f00 */
.L_x_7406:
[----:B------:R-:W-:Y:S05]  /*5c30*/  BSYNC.RECONVERGENT B1 ;  /* 0x0000000000017941 */ /* 0x000fea0003800200 */
.L_x_7405:
        /* <DEDUP_REMOVED lines=67> */
.L_x_7419:
[----:B------:R-:W-:Y:S05]  /*6070*/  BSYNC.RECONVERGENT B0 ;  /* 0x0000000000007941 */ /* 0x000fea0003800200 */
.L_x_7418:
        /* <DEDUP_REMOVED lines=85> */
.L_x_7421:
        /* <DEDUP_REMOVED lines=22> */
.L_x_7424:
[----:B------:R-:W-:Y:S05]  /*6730*/  BSYNC.RECONVERGENT B3 ;  /* 0x0000000000037941 */ /* 0x000fea0003800200 */
.L_x_7423:
        /* <DEDUP_REMOVED lines=29> */
.L_x_7422:
[----:B------:R-:W-:Y:S05]  /*6910*/  BSYNC.RECONVERGENT B2 ;  /* 0x0000000000027941 */ /* 0x000fea0003800200 */
.L_x_7420:
        /* <DEDUP_REMOVED lines=24> */
[----:B------:R-:W-:-:S07]  /*6aa0*/  MOV R5, R3 ;  /* 0x0000000300057202 */ /* 0x000fce0000000f00 */
.L_x_7426:
[----:B------:R-:W-:Y:S05]  /*6ab0*/  BSYNC.RECONVERGENT B2 ;  /* 0x0000000000027941 */ /* 0x000fea0003800200 */
.L_x_7425:
[----:B------:R-:W-:Y:S02]  /*6ac0*/  IMAD.MOV.U32 R16, RZ, RZ, R4 ;  /* 0x000000ffff107224 */ /* 0x000fe400078e0004 */
[----:B------:R-:W-:-:S07]  /*6ad0*/  IMAD.MOV.U32 R17, RZ, RZ, R5 ;  /* 0x000000ffff117224 */ /* 0x000fce00078e0005 */
.L_x_7417:
[----:B------:R-:W-:Y:S05]  /*6ae0*/  BSYNC.RECONVERGENT B1 ;  /* 0x0000000000017941 */ /* 0x000fea0003800200 */
.L_x_7416:
        /* <DEDUP_REMOVED lines=67> */
.L_x_7430:
[----:B------:R-:W-:Y:S05]  /*6f20*/  BSYNC.RECONVERGENT B0 ;  /* 0x0000000000007941 */ /* 0x000fea0003800200 */
.L_x_7429:
        /* <DEDUP_REMOVED lines=85> */
.L_x_7432:
        /* <DEDUP_REMOVED lines=22> */
.L_x_7435:
[----:B------:R-:W-:Y:S05]  /*75e0*/  BSYNC.RECONVERGENT B3 ;  /* 0x0000000000037941 */ /* 0x000fea0003800200 */
.L_x_7434:
        /* <DEDUP_REMOVED lines=29> */
.L_x_7433:
[----:B------:R-:W-:Y:S05]  /*77c0*/  BSYNC.RECONVERGENT B2 ;  /* 0x0000000000027941 */ /* 0x000fea0003800200 */
.L_x_7431:
        /* <DEDUP_REMOVED lines=25> */
.L_x_7437:
[----:B------:R-:W-:Y:S05]  /*7960*/  BSYNC.RECONVERGENT B2 ;  /* 0x0000000000027941 */ /* 0x000fea0003800200 */
.L_x_7436:
[----:B------:R-:W-:Y:S02]  /*7970*/  IMAD.MOV.U32 R18, RZ, RZ, R4 ;  /* 0x000000ffff127224 */ /* 0x000fe400078e0004 */
[----:B------:R-:W-:-:S07]  /*7980*/  IMAD.MOV.U32 R19, RZ, RZ, R5 ;  /* 0x000000ffff137224 */ /* 0x000fce00078e0005 */
.L_x_7428:
[----:B------:R-:W-:Y:S05]  /*7990*/  BSYNC.RECONVERGENT B1 ;  /* 0x0000000000017941 */ /* 0x000fea0003800200 */
.L_x_7427:
        /* <DEDUP_REMOVED lines=16> */
.L_x_7440:
[----:B------:R-:W-:-:S13]  /*7aa0*/  ISETP.GE.U32.AND P0, PT, R20, R21, PT ;  /* 0x000000151400720c */ /* 0x000fda0003f06070 */
[----:B------:R-:W-:Y:S05]  /*7ab0*/  @P0 BRA `(.L_x_7442) ;  /* 0x0000000000300947 */ /* 0x000fea0003800000 */
[----:B0-----:R-:W0:Y:S01]  /*7ac0*/  LDC.64 R2, c[0x0][0x3a0] ;  /* 0x0000e800ff027b82 */ /* 0x001e220000000a00 */
[----:B------:R-:W-:Y:S01]  /*7ad0*/  IMAD.IADD R5, R0, 0x1, R20 ;  /* 0x0000000100057824 */ /* 0x000fe200078e0214 */
[----:B------:R-:W-:-:S03]  /*7ae0*/  IADD3 R20, PT, PT, R20, 0x80, RZ ;  /* 0x0000008014147810 */ /* 0x000fc60007ffe0ff */
[----:B0-----:R-:W-:-:S05]  /*7af0*/  IMAD.WIDE.U32 R2, R5, 0x8, R2 ;  /* 0x0000000805027825 */ /* 0x001fca00078e0002 */
[----:B-----5:R1:W-:Y:S02]  /*7b00*/  STG.E.64 desc[UR4][R2.64], R8 ;  /* 0x0000000802007986 */ /* 0x0203e4000c101b04 */
.L_x_7441:
[----:B------:R-:W-:-:S13]  /*7b10*/  ISETP.GE.U32.AND P0, PT, R20, R21, PT ;  /* 0x000000151400720c */ /* 0x000fda0003f06070 */
[----:B------:R-:W-:Y:S05]  /*7b20*/  @P0 BRA `(.L_x_7443) ;  /* 0x0000000000300947 */ /* 0x000fea0003800000 */
[----:B01----:R-:W0:Y:S01]  /*7b30*/  LDC.64 R2, c[0x0][0x3a0] ;  /* 0x0000e800ff027b82 */ /* 0x003e220000000a00 */
[----:B------:R-:W-:Y:S02]  /*7b40*/  IMAD.IADD R5, R0, 0x1, R20 ;  /* 0x0000000100057824 */ /* 0x000fe400078e0214 */
[----:B------:R-:W-:Y:S02]  /*7b50*/  VIADD R20, R20, 0x80 ;  /* 0x0000008014147836 */ /* 0x000fe40000000000 */
[----:B0-----:R-:W-:-:S05]  /*7b60*/  IMAD.WIDE.U32 R2, R5, 0x8, R2 ;  /* 0x0000000805027825 */ /* 0x001fca00078e0002 */
[----:B------:R1:W-:Y:S02]  /*7b70*/  STG.E.64 desc[UR4][R2.64], R10 ;  /* 0x0000000a02007986 */ /* 0x0003e4000c101b04 */
.L_x_7442:
[----:B------:R-:W-:-:S13]  /*7b80*/  ISETP.GE.U32.AND P0, PT, R20, R21, PT ;  /* 0x000000151400720c */ /* 0x000fda0003f06070 */
[----:B------:R-:W-:Y:S05]  /*7b90*/  @P0 BRA `(.L_x_7444) ;  /* 0x0000000000340947 */ /* 0x000fea0003800000 */
[----:B01----:R-:W0:Y:S01]  /*7ba0*/  LDC.64 R2, c[0x0][0x3a0] ;  /* 0x0000e800ff027b82 */ /* 0x003e220000000a00 */
[----:B------:R-:W-:Y:S01]  /*7bb0*/  IMAD.IADD R5, R0, 0x1, R20 ;  /* 0x0000000100057824 */ /* 0x000fe200078e0214 */
[----:B------:R-:W-:-:S03]  /*7bc0*/  IADD3 R20, PT, PT, R20, 0x80, RZ ;  /* 0x0000008014147810 */ /* 0x000fc60007ffe0ff */
[----:B0-----:R-:W-:-:S05]  /*7bd0*/  IMAD.WIDE.U32 R2, R5, 0x8, R2 ;  /* 0x0000000805027825 */ /* 0x001fca00078e0002 */
[----:B-----5:R2:W-:Y:S02]  /*7be0*/  STG.E.64 desc[UR4][R2.64], R12 ;  /* 0x0000000c02007986 */ /* 0x0205e4000c101b04 */
.L_x_7443:
        /* <DEDUP_REMOVED lines=8> */
.L_x_7444:
[----:B------:R-:W-:Y:S05]  /*7c70*/  BSYNC.RELIABLE B1 ;  /* 0x0000000000017941 */ /* 0x000fea0003800100 */
.L_x_7439:
[----:B------:R-:W-:-:S13]  /*7c80*/  ISETP.GE.U32.AND P0, PT, R20, R21, PT ;  /* 0x000000151400720c */ /* 0x000fda0003f06070 */
[----:B012---:R-:W0:Y:S01]  /*7c90*/  @!P0 LDC.64 R2, c[0x0][0x3a0] ;  /* 0x0000e800ff028b82 */ /* 0x007e220000000a00 */
[----:B------:R-:W-:Y:S01]  /*7ca0*/  @!P0 IMAD.IADD R5, R0, 0x1, R20 ;  /* 0x0000000100058824 */ /* 0x000fe200078e0214 */
[----:B------:R-:W-:-:S03]  /*7cb0*/  @!P0 IADD3 R20, PT, PT, R20, 0x80, RZ ;  /* 0x0000008014148810 */ /* 0x000fc60007ffe0ff */
[----:B0-----:R-:W-:-:S05]  /*7cc0*/  @!P0 IMAD.WIDE.U32 R2, R5, 0x8, R2 ;  /* 0x0000000805028825 */ /* 0x001fca00078e0002 */
[----:B-----5:R3:W-:Y:S02]  /*7cd0*/  @!P0 STG.E.64 desc[UR4][R2.64], R16 ;  /* 0x0000001002008986 */ /* 0x0207e4000c101b04 */
.L_x_7445:
[----:B------:R-:W-:Y:S05]  /*7ce0*/  BSYNC.RECONVERGENT B0 ;  /* 0x0000000000007941 */ /* 0x000fea0003800200 */
.L_x_7438:
        /* <DEDUP_REMOVED lines=8> */
.L_x_7348:
        /* <DEDUP_REMOVED lines=70> */
.L_x_7449:
[----:B------:R-:W-:Y:S05]  /*81d0*/  BSYNC.RECONVERGENT B0 ;  /* 0x0000000000007941 */ /* 0x000fea0003800200 */
.L_x_7448:
        /* <DEDUP_REMOVED lines=25> */
[----:B-----5:R-:W-:Y:S05]  /*8370*/  CALL.REL.NOINC `($__internal_13_$__cuda_sm20_div_rn_f64_full) ;  /* 0x0000006c00f07944 */ /* 0x020fea0003c00000 */
[----:B------:R-:W-:-:S07]  /*8380*/  IMAD.MOV.U32 R5, RZ, RZ, R3 ;  /* 0x000000ffff057224 */ /* 0x000fce00078e0003 */
.L_x_7453:
[----:B------:R-:W-:Y:S05]  /*8390*/  BSYNC.RECONVERGENT B3 ;  /* 0x0000000000037941 */ /* 0x000fea0003800200 */
.L_x_7452:
        /* <DEDUP_REMOVED lines=30> */
.L_x_7451:
        /* <DEDUP_REMOVED lines=76> */
.L_x_7455:
[----:B------:R-:W-:Y:S01]  /*8a40*/  MOV R2, 0x0 ;  /* 0x0000000000027802 */ /* 0x000fe20000000f00 */
[----:B------:R-:W-:Y:S01]  /*8a50*/  IMAD.MOV.U32 R3, RZ, RZ, 0x7ff00000 ;  /* 0x7ff00000ff037424 */ /* 0x000fe200078e00ff */
[----:B------:R-:W-:-:S05]  /*8a60*/  LOP3.LUT P0, RZ, R5, 0x7fffffff, RZ, 0xc0, !PT ;  /* 0x7fffffff05ff7812 */ /* 0x000fca000780c0ff */
[----:B------:R-:W-:-:S10]  /*8a70*/  DFMA R2, R4, R2, +INF ;  /* 0x7ff000000402742b */ /* 0x000fd40000000002 */
[----:B------:R-:W-:Y:S02]  /*8a80*/  FSEL R8, R2, RZ, P0 ;  /* 0x000000ff02087208 */ /* 0x000fe40000000000 */
[----:B------:R-:W-:-:S07]  /*8a90*/  FSEL R9, R3, -QNAN , P0 ;  /* 0xfff0000003097808 */ /* 0x000fce0000000000 */
.L_x_7454:
[----:B------:R-:W-:Y:S05]  /*8aa0*/  BSYNC.RECONVERGENT B2 ;  /* 0x0000000000027941 */ /* 0x000fea0003800200 */
.L_x_7450:
        /* <DEDUP_REMOVED lines=23> */
[----:B-----5:R-:W-:Y:S05]  /*8c20*/  CALL.REL.NOINC `($__internal_13_$__cuda_sm20_div_rn_f64_full) ;  /* 0x0000006400c47944 */ /* 0x020fea0003c00000 */
[----:B------:R-:W-:-:S07]  /*8c30*/  IMAD.MOV.U32 R5, RZ, RZ, R3 ;  /* 0x000000ffff057224 */ /* 0x000fce00078e0003 */
.L_x_7457:
[----:B------:R-:W-:Y:S05]  /*8c40*/  BSYNC.RECONVERGENT B2 ;  /* 0x0000000000027941 */ /* 0x000fea0003800200 */
.L_x_7456:
[----:B------:R-:W-:Y:S01]  /*8c50*/  MOV R8, R4 ;  /* 0x0000000400087202 */ /* 0x000fe20000000f00 */
[----:B------:R-:W-:-:S07]  /*8c60*/  IMAD.MOV.U32 R9, RZ, RZ, R5 ;  /* 0x000000ffff097224 */ /* 0x000fce00078e0005 */
.L_x_7447:
[----:B------:R-:W-:Y:S05]  /*8c70*/  BSYNC.RECONVERGENT B1 ;  /* 0x0000000000017941 */ /* 0x000fea0003800200 */
.L_x_7446:
        /* <DEDUP_REMOVED lines=65> */
.L_x_7461:
[----:B------:R-:W-:Y:S05]  /*9090*/  BSYNC.RECONVERGENT B0 ;  /* 0x0000000000007941 */ /* 0x000fea0003800200 */
.L_x_7460:
        /* <DEDUP_REMOVED lines=86> */
.L_x_7463:
        /* <DEDUP_REMOVED lines=20> */
[----:B-----5:R-:W-:Y:S05]  /*9740*/  CALL.REL.NOINC `($__internal_13_$__cuda_sm20_div_rn_f64_full) ;  /* 0x0000005800fc7944 */ /* 0x020fea0003c00000 */
[----:B------:R-:W-:-:S07]  /*9750*/  MOV R5, R3 ;  /* 0x0000000300057202 */ /* 0x000fce0000000f00 */
.L_x_7466:
[----:B------:R-:W-:Y:S05]  /*9760*/  BSYNC.RECONVERGENT B3 ;  /* 0x0000000000037941 */ /* 0x000fea0003800200 */
.L_x_7465:
        /* <DEDUP_REMOVED lines=29> */
.L_x_7464:
[----:B------:R-:W-:Y:S05]  /*9940*/  BSYNC.RECONVERGENT B2 ;  /* 0x0000000000027941 */ /* 0x000fea0003800200 */
.L_x_7462:
        /* <DEDUP_REMOVED lines=23> */
[----:B-----5:R-:W-:Y:S05]  /*9ac0*/  CALL.REL.NOINC `($__internal_13_$__cuda_sm20_div_rn_f64_full) ;  /* 0x00000058001c7944 */ /* 0x020fea0003c00000 */
[----:B------:R-:W-:-:S07]  /*9ad0*/  MOV R5, R3 ;  /* 0x0000000300057202 */ /* 0x000fce0000000f00 */
.L_x_7468:
[----:B------:R-:W-:Y:S05]  /*9ae0*/  BSYNC.RECONVERGENT B2 ;  /* 0x0000000000027941 */ /* 0x000fea0003800200 */
.L_x_7467:
[----:B------:R-:W-:Y:S02]  /*9af0*/  IMAD.MOV.U32 R10, RZ, RZ, R4 ;  /* 0x000000ffff0a7224 */ /* 0x000fe400078e0004 */
[----:B------:R-:W-:-:S07]  /*9b00*/  IMAD.MOV.U32 R11, RZ, RZ, R5 ;  /* 0x000000ffff0b7224 */ /* 0x000fce00078e0005 */
.L_x_7459:
[----:B------:R-:W-:Y:S05]  /*9b10*/  BSYNC.RECONVERGENT B1 ;  /* 0x0000000000017941 */ /* 0x000fea0003800200 */
.L_x_7458:
        /* <DEDUP_REMOVED lines=65> */
.L_x_7472:
[----:B------:R-:W-:Y:S05]  /*9f30*/  BSYNC.RECONVERGENT B0 ;  /* 0x0000000000007941 */ /* 0x000fea0003800200 */
.L_x_7471:
        /* <DEDUP_REMOVED lines=86> */
.L_x_7474:
        /* <DEDUP_REMOVED lines=22> */
.L_x_7477:
[----:B------:R-:W-:Y:S05]  /*a600*/  BSYNC.RECONVERGENT B3 ;  /* 0x0000000000037941 */ /* 0x000fea0003800200 */
.L_x_7476:
        /* <DEDUP_REMOVED lines=29> */
.L_x_7475:
[----:B------:R-:W-:Y:S05]  /*a7e0*/  BSYNC.RECONVERGENT B2 ;  /* 0x0000000000027941 */ /* 0x000fea0003800200 */
.L_x_7473:
        /* <DEDUP_REMOVED lines=23> */
[----:B-----5:R-:W-:Y:S05]  /*a960*/  CALL.REL.NOINC `($__internal_13_$__cuda_sm20_div_rn_f64_full) ;  /* 0x0000004800747944 */ /* 0x020fea0003c00000 */
[----:B------:R-:W-:-:S07]  /*a970*/  IMAD.MOV.U32 R5, RZ, RZ, R3 ;  /* 0x000000ffff057224 */ /* 0x000fce00078e0003 */
.L_x_7479:
[----:B------:R-:W-:Y:S05]  /*a980*/  BSYNC.RECONVERGENT B2 ;  /* 0x0000000000027941 */ /* 0x000fea0003800200 */
.L_x_7478:
[----:B------:R-:W-:Y:S02]  /*a990*/  IMAD.MOV.U32 R12, RZ, RZ, R4 ;  /* 0x000000ffff0c7224 */ /* 0x000fe400078e0004 */
[----:B------:R-:W-:-:S07]  /*a9a0*/  IMAD.MOV.U32 R13, RZ, RZ, R5 ;  /* 0x000000ffff0d7224 */ /* 0x000fce00078e0005 */
.L_x_7470:
[----:B------:R-:W-:Y:S05]  /*a9b0*/  BSYNC.RECONVERGENT B1 ;  /* 0x0000000000017941 */ /* 0x000fea0003800200 */
.L_x_7469:
        /* <DEDUP_REMOVED lines=65> */
.L_x_7483:
[----:B------:R-:W-:Y:S05]  /*add0*/  BSYNC.RECONVERGENT B0 ;  /* 0x0000000000007941 */ /* 0x000fea0003800200 */
.L_x_7482:
        /* <DEDUP_REMOVED lines=86> */
.L_x_7485:
        /* <DEDUP_REMOVED lines=22> */
.L_x_7488:
[----:B------:R-:W-:Y:S05]  /*b4a0*/  BSYNC.RECONVERGENT B3 ;  /* 0x0000000000037941 */ /* 0x000fea0003800200 */
.L_x_7487:
        /* <DEDUP_REMOVED lines=29> */
.L_x_7486:
[----:B------:R-:W-:Y:S05]  /*b680*/  BSYNC.RECONVERGENT B2 ;  /* 0x0000000000027941 */ /* 0x000fea0003800200 */
.L_x_7484:
        /* <DEDUP_REMOVED lines=23> */
[----:B-----5:R-:W-:Y:S05]  /*b800*/  CALL.REL.NOINC `($__internal_13_$__cuda_sm20_div_rn_f64_full) ;  /* 0x0000003800cc7944 */ /* 0x020fea0003c00000 */
[----:B------:R-:W-:-:S07]  /*b810*/  IMAD.MOV.U32 R5, RZ, RZ, R3 ;  /* 0x000000ffff057224 */ /* 0x000fce00078e0003 */
.L_x_7490:
[----:B------:R-:W-:Y:S05]  /*b820*/  BSYNC.RECONVERGENT B2 ;  /* 0x0000000000027941 */ /* 0x000fea0003800200 */
.L_x_7489:
[----:B------:R-:W-:Y:S01]  /*b830*/  IMAD.MOV.U32 R14, RZ, RZ, R4 ;  /* 0x000000ffff0e7224 */ /* 0x000fe200078e0004 */
[----:B------:R-:W-:-:S07]  /*b840*/  MOV R15, R5 ;  /* 0x00000005000f7202 */ /* 0x000fce0000000f00 */
.L_x_7481:
[----:B------:R-:W-:Y:S05]  /*b850*/  BSYNC.RECONVERGENT B1 ;  /* 0x0000000000017941 */ /* 0x000fea0003800200 */
.L_x_7480:
        /* <DEDUP_REMOVED lines=65> */
.L_x_7494:
[----:B------:R-:W-:Y:S05]  /*bc70*/  BSYNC.RECONVERGENT B0 ;  /* 0x0000000000007941 */ /* 0x000fea0003800200 */
.L_x_7493:
        /* <DEDUP_REMOVED lines=86> */
.L_x_7496:
        /* <DEDUP_REMOVED lines=22> */
.L_x_7499:
[----:B------:R-:W-:Y:S05]  /*c340*/  BSYNC.RECONVERGENT B3 ;  /* 0x0000000000037941 */ /* 0x000fea0003800200 */
.L_x_7498:
        /* <DEDUP_REMOVED lines=29> */
.L_x_7497:
[----:B------:R-:W-:Y:S05]  /*c520*/  BSYNC.RECONVERGENT B2 ;  /* 0x0000000000027941 */ /* 0x000fea0003800200 */
.L_x_7495:
        /* <DEDUP_REMOVED lines=25> */
.L_x_7501:
[----:B------:R-:W-:Y:S05]  /*c6c0*/  BSYNC.RECONVERGENT B2 ;  /* 0x0000000000027941 */ /* 0x000fea0003800200 */
.L_x_7500:
[----:B------:R-:W-:Y:S01]  /*c6d0*/  MOV R16, R4 ;  /* 0x0000000400107202 */ /* 0x000fe20000000f00 */
[----:B------:R-:W-:-:S07]  /*c6e0*/  IMAD.MOV.U32 R17, RZ, RZ, R5 ;  /* 0x000000ffff117224 */ /* 0x000fce00078e0005 */
.L_x_7492:
[----:B------:R-:W-:Y:S05]  /*c6f0*/  BSYNC.RECONVERGENT B1 ;  /* 0x0000000000017941 */ /* 0x000fea0003800200 */
.L_x_7491:
        /* <DEDUP_REMOVED lines=65> */
.L_x_7505:
[----:B------:R-:W-:Y:S05]  /*cb10*/  BSYNC.RECONVERGENT B0 ;  /* 0x0000000000007941 */ /* 0x000fea0003800200 */
.L_x_7504:
        /* <DEDUP_REMOVED lines=86> */
.L_x_7507:
        /* <DEDUP_REMOVED lines=22> */
.L_x_7510:
[----:B------:R-:W-:Y:S05]  /*d1e0*/  BSYNC.RECONVERGENT B3 ;  /* 0x0000000000037941 */ /* 0x000fea0003800200 */
.L_x_7509:
        /* <DEDUP_REMOVED lines=29> */
.L_x_7508:
[----:B------:R-:W-:Y:S05]  /*d3c0*/  BSYNC.RECONVERGENT B2 ;  /* 0x0000000000027941 */ /* 0x000fea0003800200 */
.L_x_7506:
        /* <DEDUP_REMOVED lines=25> */
.L_x_7512:
[----:B------:R-:W-:Y:S05]  /*d560*/  BSYNC.RECONVERGENT B2 ;  /* 0x0000000000027941 */ /* 0x000fea0003800200 */
.L_x_7511:
[----:B------:R-:W-:Y:S02]  /*d570*/  IMAD.MOV.U32 R18, RZ, RZ, R4 ;  /* 0x000000ffff127224 */ /* 0x000fe400078e0004 */
[----:B------:R-:W-:-:S07]  /*d580*/  IMAD.MOV.U32 R19, RZ, RZ, R5 ;  /* 0x000000ffff137224 */ /* 0x000fce00078e0005 */
.L_x_7503:
[----:B------:R-:W-:Y:S05]  /*d590*/  BSYNC.RECONVERGENT B1 ;  /* 0x0000000000017941 */ /* 0x000fea0003800200 */
.L_x_7502:
        /* <DEDUP_REMOVED lines=65> */
.L_x_7516:
[----:B------:R-:W-:Y:S05]  /*d9b0*/  BSYNC.RECONVERGENT B0 ;  /* 0x0000000000007941 */ /* 0x000fea0003800200 */
.L_x_7515:
        /* <DEDUP_REMOVED lines=86> */
.L_x_7518:
        /* <DEDUP_REMOVED lines=22> */
.L_x_7521:
[----:B------:R-:W-:Y:S05]  /*e080*/  BSYNC.RECONVERGENT B3 ;  /* 0x0000000000037941 */ /* 0x000fea0003800200 */
.L_x_7520:
        /* <DEDUP_REMOVED lines=29> */
.L_x_7519:
[----:B------:R-:W-:Y:S05]  /*e260*/  BSYNC.RECONVERGENT B2 ;  /* 0x0000000000027941 */ /* 0x000fea0003800200 */
.L_x_7517:
        /* <DEDUP_REMOVED lines=25> */
.L_x_7523:
[----:B------:R-:W-:Y:S05]  /*e400*/  BSYNC.RECONVERGENT B2 ;  /* 0x0000000000027941 */ /* 0x000fea0003800200 */
.L_x_7522:
[----:B------:R-:W-:Y:S02]  /*e410*/  IMAD.MOV.U32 R20, RZ, RZ, R4 ;  /* 0x000000ffff147224 */ /* 0x000fe400078e0004 */
[----:B------:R-:W-:-:S07]  /*e420*/  IMAD.MOV.U32 R21, RZ, RZ, R5 ;  /* 0x000000ffff157224 */ /* 0x000fce00078e0005 */
.L_x_7514:
[----:B------:R-:W-:Y:S05]  /*e430*/  BSYNC.RECONVERGENT B1 ;  /* 0x0000000000017941 */ /* 0x000fea0003800200 */
.L_x_7513:
        /* <DEDUP_REMOVED lines=65> */
.L_x_7527:
[----:B------:R-:W-:Y:S05]  /*e850*/  BSYNC.RECONVERGENT B0 ;  /* 0x0000000000007941 */ /* 0x000fea0003800200 */
.L_x_7526:
        /* <DEDUP_REMOVED lines=86> */
.L_x_7529:
        /* <DEDUP_REMOVED lines=22> */
.L_x_7532:
[----:B------:R-:W-:Y:S05]  /*ef20*/  BSYNC.RECONVERGENT B3 ;  /* 0x0000000000037941 */ /* 0x000fea0003800200 */
.L_x_7531:
        /* <DEDUP_REMOVED lines=29> */
.L_x_7530:
[----:B------:R-:W-:Y:S05]  /*f100*/  BSYNC.RECONVERGENT B2 ;  /* 0x0000000000027941 */ /* 0x000fea0003800200 */
.L_x_7528:
        /* <DEDUP_REMOVED lines=25> */
.L_x_7534:
[----:B------:R-:W-:Y:S05]  /*f2a0*/  BSYNC.RECONVERGENT B2 ;  /* 0x0000000000027941 */ /* 0x000fea0003800200 */
.L_x_7533:
[----:B------:R-:W-:Y:S01]  /*f2b0*/  IMAD.MOV.U32 R22, RZ, RZ, R4 ;  /* 0x000000ffff167224 */ /* 0x000fe200078e0004 */
[----:B------:R-:W-:-:S07]  /*f2c0*/  MOV R23, R5 ;  /* 0x0000000500177202 */ /* 0x000fce0000000f00 */
.L_x_7525:
[----:B------:R-:W-:Y:S05]  /*f2d0*/  BSYNC.RECONVERGENT B1 ;  /* 0x0000000000017941 */ /* 0x000fea0003800200 */
.L_x_7524:
[----:B------:R-:W0:Y:S02]  /*f2e0*/  LDC.64 R2, c[0x0][0x3a0] ;  /* 0x0000e800ff027b82 */ /* 0x000e240000000a00 */
[----:B0-----:R-:W-:-:S04]  /*f2f0*/  IMAD.WIDE.U32 R2, R0, 0x8, R2 ;  /* 0x0000000800027825 */ /* 0x001fc800078e0002 */
[----:B------:R-:W-:-:S05]  /*f300*/  IMAD.WIDE.U32 R2, R26, 0x40, R2 ;  /* 0x000000401a027825 */ /* 0x000fca00078e0002 */
[----:B------:R-:W-:Y:S04]  /*f310*/  STG.E.ENL2.256 desc[UR4][R2.64], R8, R12 ;  /* 0xf8000008020c797f */ /* 0x000fe8000f121804 */
[----:B------:R-:W-:Y:S01]  /*f320*/  STG.E.ENL2.256 desc[UR4][R2.64+0x20], R16, R20 ;  /* 0xf80001100214797f */ /* 0x000fe2000f121804 */
[----:B------:R-:W-:Y:S05]  /*f330*/  EXIT ;  /* 0x000000000000794d */ /* 0x000fea0003800000 */
        .weak           $__internal_13_$__cuda_sm20_div_rn_f64_full
        .type           $__internal_13_$__cuda_sm20_div_rn_f64_full,@function
        .size           $__internal_13_$__cuda_sm20_div_rn_f64_full,(.L_x_7554 - $__internal_13_$__cuda_sm20_div_rn_f64_full)
$__internal_13_$__cuda_sm20_div_rn_f64_full:
        /* <DEDUP_REMOVED lines=72> */
.L_x_7536:
        /* <DEDUP_REMOVED lines=17> */
.L_x_7539:
[----:B------:R-:W-:Y:S01]  /*f8d0*/  LOP3.LUT R3, R25, 0x80000, RZ, 0xfc, !PT ;  /* 0x0008000019037812 */ /* 0x000fe200078efcff */
[----:B------:R-:W-:-:S03]  /*f8e0*/  IMAD.MOV.U32 R36, RZ, RZ, R24 ;  /* 0x000000ffff247224 */ /* 0x000fc600078e0018 */
[----:B------:R-:W-:Y:S01]  /*f8f0*/  MOV R37, R3 ;  /* 0x0000000300257202 */ /* 0x000fe20000000f00 */
[----:B------:R-:W-:Y:S06]  /*f900*/  BRA `(.L_x_7537) ;  /* 0x00000000000c7947 */ /* 0x000fec0003800000 */
.L_x_7538:
[----:B------:R-:W-:Y:S01]  /*f910*/  LOP3.LUT R3, R31, 0x80000, RZ, 0xfc, !PT ;  /* 0x000800001f037812 */ /* 0x000fe200078efcff */
[----:B------:R-:W-:-:S04]  /*f920*/  IMAD.MOV.U32 R36, RZ, RZ, R30 ;  /* 0x000000ffff247224 */ /* 0x000fc800078e001e */
[----:B------:R-:W-:-:S07]  /*f930*/  IMAD.MOV.U32 R37, RZ, RZ, R3 ;  /* 0x000000ffff257224 */ /* 0x000fce00078e0003 */
.L_x_7537:
[----:B------:R-:W-:Y:S05]  /*f940*/  BSYNC.RECONVERGENT B0 ;  /* 0x0000000000007941 */ /* 0x000fea0003800200 */
.L_x_7535:
[----:B------:R-:W-:Y:S01]  /*f950*/  IMAD.MOV.U32 R6, RZ, RZ, R2 ;  /* 0x000000ffff067224 */ /* 0x000fe200078e0002 */
[----:B------:R-:W-:Y:S01]  /*f960*/  MOV R3, R37 ;  /* 0x0000002500037202 */ /* 0x000fe20000000f00 */
[----:B------:R-:W-:Y:S02]  /*f970*/  IMAD.MOV.U32 R7, RZ, RZ, 0x0 ;  /* 0x00000000ff077424 */ /* 0x000fe400078e00ff */
[----:B------:R-:W-:Y:S02]  /*f980*/  IMAD.MOV.U32 R4, RZ, RZ, R36 ;  /* 0x000000ffff047224 */ /* 0x000fe400078e0024 */
[----:B------:R-:W-:Y:S05]  /*f990*/  RET.REL.NODEC R6 `(_ZN2at6native29vectorized_elementwise_kernelILi8EZZZNS0_65_GLOBAL__N__cd49fe81_27_ActivationSoftplusKernel_cu_9e10b42f_310015softplus_kernelERNS_18TensorIteratorBaseERKN3c106ScalarES8_ENKUlvE_clEvENKUlvE_clEvEUldE_St5arrayIPcLm2EEEEviT0_T1_) ;  /* 0xffffff0406987950 */ /* 0x000fea0003c3ffff */
.L_x_7540:
        /* <DEDUP_REMOVED lines=14> */
.L_x_7554:


//--------------------- .nv.global.init           --------------------------
	.section	.nv.global.init,"aw",@progbits
.nv.global.init:
	.type		$str$6,@object
	.size		$str$6,(__unnamed_1 - $str$6)
$str$6:
        /*0000*/ 	.byte	0x66, 0x61, 0x6c, 0x73, 0x65, 0x00
	.type		__unnamed_1,@object
	.size		__unnamed_1,(__unnamed_5 - __unnamed_1)
__unnamed_1:
        /*0006*/ 	.byte	0x66, 0x65, 0x74, 0x63, 0x68, 0x5f, 0x61, 0x6e, 0x64, 0x5f, 0x63, 0x61, 0x73, 0x74, 0x00
	.type		__unnamed_5,@object
	.size		__unnamed_5,(__unnamed_3 - __unnamed_5)
__unnamed_5:
        /*0015*/ 	.byte	0x66, 0x65, 0x74, 0x63, 0x68, 0x5f, 0x61, 0x6e, 0x64, 0x5f, 0x63, 0x61, 0x73, 0x74, 0x00
	.type		__unnamed_3,@object
	.size		__unnamed_3,(__unnamed_7 - __unnamed_3)
__unnamed_3:
        /*0024*/ 	.byte	0x66, 0x65, 0x74, 0x63, 0x68, 0x5f, 0x61, 0x6e, 0x64, 0x5f, 0x63, 0x61, 0x73, 0x74, 0x00
	.type		__unnamed_7,@object
	.size		__unnamed_7,(__unnamed_2 - __unnamed_7)
__unnamed_7:
        /*0033*/ 	.byte	0x66, 0x65, 0x74, 0x63, 0x68, 0x5f, 0x61, 0x6e, 0x64, 0x5f, 0x63, 0x61, 0x73, 0x74, 0x00
	.type		__unnamed_2,@object
	.size		__unnamed_2,(__unnamed_6 - __unnamed_2)
__unnamed_2:
        /*0042*/ 	.byte	0x63, 0x61, 0x73, 0x74, 0x5f, 0x61, 0x6e, 0x64, 0x5f, 0x73, 0x74, 0x6f, 0x72, 0x65, 0x00
	.type		__unnamed_6,@object
	.size		__unnamed_6,(__unnamed_4 - __unnamed_6)
__unnamed_6:
        /*0051*/ 	.byte	0x63, 0x61, 0x73, 0x74, 0x5f, 0x61, 0x6e, 0x64, 0x5f, 0x73, 0x74, 0x6f, 0x72, 0x65, 0x00
	.type		__unnamed_4,@object
	.size		__unnamed_4,(__unnamed_8 - __unnamed_4)
__unnamed_4:
        /*0060*/ 	.byte	0x63, 0x61, 0x73, 0x74, 0x5f, 0x61, 0x6e, 0x64, 0x5f, 0x73, 0x74, 0x6f, 0x72, 0x65, 0x00
	.type		__unnamed_8,@object
	.size		__unnamed_8,($str$7 - __unnamed_8)
__unnamed_8:
        /*006f*/ 	.byte	0x63, 0x61, 0x73, 0x74, 0x5f, 0x61, 0x6e, 0x64, 0x5f, 0x73, 0x74, 0x6f, 0x72, 0x65, 0x00
	.type		$str$7,@object
	.size		$str$7,(.L_37 - $str$7)
$str$7:
        /*007e*/ 	.byte	0x2f, 0x72, 0x6f, 0x6f, 0x74, 0x2f, 0x2e, 0x70, 0x79, 0x65, 0x6e, 0x76, 0x2f, 0x76, 0x65, 0x72
        /*008e*/ 	.byte	0x73, 0x69, 0x6f, 0x6e, 0x73, 0x2f, 0x33, 0x2e, 0x31, 0x33, 0x2e, 0x31, 0x32, 0x2f, 0x6c, 0x69
        /*009e*/ 	.byte	0x62, 0x2f, 0x70, 0x79, 0x74, 0x68, 0x6f, 0x6e, 0x33, 0x2e, 0x31, 0x33, 0x2f, 0x73, 0x69, 0x74
        /*00ae*/ 	.byte	0x65, 0x2d, 0x70, 0x61, 0x63, 0x6b, 0x61, 0x67, 0x65, 0x73, 0x2f, 0x74, 0x6f, 0x72, 0x63, 0x68
        /*00be*/ 	.byte	0x2f, 0x69, 0x6e, 0x63, 0x6c, 0x75, 0x64, 0x65, 0x2f, 0x63, 0x31, 0x30, 0x2f, 0x63, 0x6f, 0x72
        /*00ce*/ 	.byte	0x65, 0x2f, 0x44, 0x79, 0x6e, 0x61, 0x6d, 0x69, 0x63, 0x43, 0x61, 0x73, 0x74, 0x2e, 0x68, 0x00
.L_37:


//--------------------- .nv.shared.reserved.0     --------------------------
	.section	.nv.shared.reserved.0,"aw",@nobits
	.weak		__nv_reservedSMEM_offset_0_alias
	.size		__nv_reservedSMEM_offset_0_alias, 0, 64
	.other		__nv_reservedSMEM_offset_0_alias,@"STO_CUDA_RESERVED_SHARED STV_DEFAULT"
__nv_reservedSMEM_offset_0_alias:
	.zero		0
	.zero		64


//--------------------- .nv.global                --------------------------
	.section	.nv.global,"aw",@nobits
.nv.global:
	.type		_ZN63_INTERNAL_cd49fe81_27_ActivationSoftplusKernel_cu_9e10b42f_31004cuda3std3__48in_placeE,@object
	.size		_ZN63_INTERNAL_cd49fe81_27_ActivationSoftplusKernel_cu_9e10b42f_31004cuda3std3__48in_placeE,(_ZN63_INTERNAL_cd49fe81_27_ActivationSoftplusKernel_cu_9e10b42f_31004cuda3std6ranges3__45__cpo8distanceE - _ZN63_INTERNAL_cd49fe81_27_ActivationSoftplusKernel_cu_9e10b42f_31004cuda3std3__48in_placeE)
_ZN63_INTERNAL_cd49fe81_27_ActivationSoftplusKernel_cu_9e10b42f_31004cuda3std3__48in_placeE:
	.zero		1
	.type		_ZN63_INTERNAL_cd49fe81_27_ActivationSoftplusKernel_cu_9e10b42f_31004cuda3std6ranges3__45__cpo8distanceE,@object
	.size		_ZN63_INTERNAL_cd49fe81_27_ActivationSoftplusKernel_cu_9e10b42f_31004cuda3std6ranges3__45__cpo8distanceE,(_ZN63_INTERNAL_cd49fe81_27_ActivationSoftplusKernel_cu_9e10b42f_31004cuda3std3__45__cpo3endE - _ZN63_INTERNAL_cd49fe81_27_ActivationSoftplusKernel_cu_9e10b42f_31004cuda3std6ranges3__45__cpo8distanceE)
_ZN63_INTERNAL_cd49fe81_27_ActivationSoftplusKernel_cu_9e10b42f_31004cuda3std6ranges3__45__cpo8distanceE:
	.zero		1
	.type		_ZN63_INTERNAL_cd49fe81_27_ActivationSoftplusKernel_cu_9e10b42f_31004cuda3std3__45__cpo3endE,@object
	.size		_ZN63_INTERNAL_cd49fe81_27_ActivationSoftplusKernel_cu_9e10b42f_31004cuda3std3__45__cpo3endE,(_ZN63_INTERNAL_cd49fe81_27_ActivationSoftplusKernel_cu_9e10b42f_31004cuda3std6ranges3__45__cpo7advanceE - _ZN63_INTERNAL_cd49fe81_27_ActivationSoftplusKernel_cu_9e10b42f_31004cuda3std3__45__cpo3endE)
_ZN63_INTERNAL_cd49fe81_27_ActivationSoftplusKernel_cu_9e10b42f_31004cuda3std3__45__cpo3endE:
	.zero		1
	.type		_ZN63_INTERNAL_cd49fe81_27_ActivationSoftplusKernel_cu_9e10b42f_31004cuda3std6ranges3__45__cpo7advanceE,@object
	.size		_ZN63_INTERNAL_cd49fe81_27_ActivationSoftplusKernel_cu_9e10b42f_31004cuda3std6ranges3__45__cpo7advanceE,(_ZN63_INTERNAL_cd49fe81_27_ActivationSoftplusKernel_cu_9e10b42f_31004cuda3std3__45__cpo4rendE - _ZN63_INTERNAL_cd49fe81_27_ActivationSoftplusKernel_cu_9e10b42f_31004cuda3std6ranges3__45__cpo7advanceE)
_ZN63_INTERNAL_cd49fe81_27_ActivationSoftplusKernel_cu_9e10b42f_31004cuda3std6ranges3__45__cpo7advanceE:
	.zero		1
	.type		_ZN63_INTERNAL_cd49fe81_27_ActivationSoftplusKernel_cu_9e10b42f_31004cuda3std3__45__cpo4rendE,@object
	.size		_ZN63_INTERNAL_cd49fe81_27_ActivationSoftplusKernel_cu_9e10b42f_31004cuda3std3__45__cpo4rendE,(_ZN63_INTERNAL_cd49fe81_27_ActivationSoftplusKernel_cu_9e10b42f_31004cuda3std6ranges3__45__cpo4dataE - _ZN63_INTERNAL_cd49fe81_27_ActivationSoftplusKernel_cu_9e10b42f_31004cuda3std3__45__cpo4rendE)
_ZN63_INTERNAL_cd49fe81_27_ActivationSoftplusKernel_cu_9e10b42f_31004cuda3std3__45__cpo4rendE:
	.zero		1
	.type		_ZN63_INTERNAL_cd49fe81_27_ActivationSoftplusKernel_cu_9e10b42f_31004cuda3std6ranges3__45__cpo4dataE,@object
	.size		_ZN63_INTERNAL_cd49fe81_27_ActivationSoftplusKernel_cu_9e10b42f_31004cuda3std6ranges3__45__cpo4dataE,(_ZN63_INTERNAL_cd49fe81_27_ActivationSoftplusKernel_cu_9e10b42f_31004cuda3std6ranges3__45__cpo5beginE - _ZN63_INTERNAL_cd49fe81_27_ActivationSoftplusKernel_cu_9e10b42f_31004cuda3std6ranges3__45__cpo4dataE)
_ZN63_INTERNAL_cd49fe81_27_ActivationSoftplusKernel_cu_9e10b42f_31004cuda3std6ranges3__45__cpo4dataE:
	.zero		1
	.type		_ZN63_INTERNAL_cd49fe81_27_ActivationSoftplusKernel_cu_9e10b42f_31004cuda3std6ranges3__45__cpo5beginE,@object
	.size		_ZN63_INTERNAL_cd49fe81_27_ActivationSoftplusKernel_cu_9e10b42f_31004cuda3std6ranges3__45__cpo5beginE,(_ZN63_INTERNAL_cd49fe81_27_ActivationSoftplusKernel_cu_9e10b42f_31004cuda3std3__45__cpo5crendE - _ZN63_INTERNAL_cd49fe81_27_ActivationSoftplusKernel_cu_9e10b42f_31004cuda3std6ranges3__45__cpo5beginE)
_ZN63_INTERNAL_cd49fe81_27_ActivationSoftplusKernel_cu_9e10b42f_31004cuda3std6ranges3__45__cpo5beginE:
	.zero		1
	.type		_ZN63_INTERNAL_cd49fe81_27_ActivationSoftplusKernel_cu_9e10b42f_31004cuda3std3__45__cpo5crendE,@object
	.size		_ZN63_INTERNAL_cd49fe81_27_ActivationSoftplusKernel_cu_9e10b42f_31004cuda3std3__45__cpo5crendE,(_ZN63_INTERNAL_cd49fe81_27_ActivationSoftplusKernel_cu_9e10b42f_31004cuda3std6ranges3__45__cpo4sizeE - _ZN63_INTERNAL_cd49fe81_27_ActivationSoftplusKernel_cu_9e10b42f_31004cuda3std3__45__cpo5crendE)
_ZN63_INTERNAL_cd49fe81_27_ActivationSoftplusKernel_cu_9e10b42f_31004cuda3std3__45__cpo5crendE:
	.zero		1
	.type		_ZN63_INTERNAL_cd49fe81_27_ActivationSoftplusKernel_cu_9e10b42f_31004cuda3std6ranges3__45__cpo4sizeE,@object
	.size		_ZN63_INTERNAL_cd49fe81_27_ActivationSoftplusKernel_cu_9e10b42f_31004cuda3std6ranges3__45__cpo4sizeE,(_ZN63_INTERNAL_cd49fe81_27_ActivationSoftplusKernel_cu_9e10b42f_31004cuda3std3__465_GLOBAL__N__cd49fe81_27_ActivationSoftplusKernel_cu_9e10b42f_31006ignoreE - _ZN63_INTERNAL_cd49fe81_27_ActivationSoftplusKernel_cu_9e10b42f_31004cuda3std6ranges3__45__cpo4sizeE)
_ZN63_INTERNAL_cd49fe81_27_ActivationSoftplusKernel_cu_9e10b42f_31004cuda3std6ranges3__45__cpo4sizeE:
	.zero		1
	.type		_ZN63_INTERNAL_cd49fe81_27_ActivationSoftplusKernel_cu_9e10b42f_31004cuda3std3__465_GLOBAL__N__cd49fe81_27_ActivationSoftplusKernel_cu_9e10b42f_31006ignoreE,@object
	.size		_ZN63_INTERNAL_cd49fe81_27_ActivationSoftplusKernel_cu_9e10b42f_31004cuda3std3__465_GLOBAL__N__cd49fe81_27_ActivationSoftplusKernel_cu_9e10b42f_31006ignoreE,(_ZN63_INTERNAL_cd49fe81_27_ActivationSoftplusKernel_cu_9e10b42f_31004cuda3std6ranges3__45__cpo6cbeginE - _ZN63_INTERNAL_cd49fe81_27_ActivationSoftplusKernel_cu_9e10b42f_31004cuda3std3__465_GLOBAL__N__cd49fe81_27_ActivationSoftplusKernel_cu_9e10b42f_31006ignoreE)
_ZN63_INTERNAL_cd49fe81_27_ActivationSoftplusKernel_cu_9e10b42f_31004cuda3std3__465_GLOBAL__N__cd49fe81_27_ActivationSoftplusKernel_cu_9e10b42f_31006ignoreE:
	.zero		1
	.type		_ZN63_INTERNAL_cd49fe81_27_ActivationSoftplusKernel_cu_9e10b42f_31004cuda3std6ranges3__45__cpo6cbeginE,@object
	.size		_ZN63_INTERNAL_cd49fe81_27_ActivationSoftplusKernel_cu_9e10b42f_31004cuda3std6ranges3__45__cpo6cbeginE,(_ZN63_INTERNAL_cd49fe81_27_ActivationSoftplusKernel_cu_9e10b42f_31004cuda3std3__45__cpo4cendE - _ZN63_INTERNAL_cd49fe81_27_ActivationSoftplusKernel_cu_9e10b42f_31004cuda3std6ranges3__45__cpo6cbeginE)
_ZN63_INTERNAL_cd49fe81_27_ActivationSoftplusKernel_cu_9e10b42f_31004cuda3std6ranges3__45__cpo6cbeginE:
	.zero		1
	.type		_ZN63_INTERNAL_cd49fe81_27_ActivationSoftplusKernel_cu_9e10b42f_31004cuda3std3__45__cpo4cendE,@object
	.size		_ZN63_INTERNAL_cd49fe81_27_ActivationSoftplusKernel_cu_9e10b42f_31004cuda3std3__45__cpo4cendE,(_ZN63_INTERNAL_cd49fe81_27_ActivationSoftplusKernel_cu_9e10b42f_31004cuda3std6ranges3__45__cpo4nextE - _ZN63_INTERNAL_cd49fe81_27_ActivationSoftplusKernel_cu_9e10b42f_31004cuda3std3__45__cpo4cendE)
_ZN63_INTERNAL_cd49fe81_27_ActivationSoftplusKernel_cu_9e10b42f_31004cuda3std3__45__cpo4cendE:
	.zero		1
	.type		_ZN63_INTERNAL_cd49fe81_27_ActivationSoftplusKernel_cu_9e10b42f_31004cuda3std6ranges3__45__cpo4nextE,@object
	.size		_ZN63_INTERNAL_cd49fe81_27_ActivationSoftplusKernel_cu_9e10b42f_31004cuda3std6ranges3__45__cpo4nextE,(_ZN63_INTERNAL_cd49fe81_27_ActivationSoftplusKernel_cu_9e10b42f_31004cuda3std6ranges3__45__cpo4swapE - _ZN63_INTERNAL_cd49fe81_27_ActivationSoftplusKernel_cu_9e10b42f_31004cuda3std6ranges3__45__cpo4nextE)
_ZN63_INTERNAL_cd49fe81_27_ActivationSoftplusKernel_cu_9e10b42f_31004cuda3std6ranges3__45__cpo4nextE:
	.zero		1
	.type		_ZN63_INTERNAL_cd49fe81_27_ActivationSoftplusKernel_cu_9e10b42f_31004cuda3std6ranges3__45__cpo4swapE,@object
	.size		_ZN63_INTERNAL_cd49fe81_27_ActivationSoftplusKernel_cu_9e10b42f_31004cuda3std6ranges3__45__cpo4swapE,(_ZN63_INTERNAL_cd49fe81_27_ActivationSoftplusKernel_cu_9e10b42f_31004cuda3std3__420unreachable_sentinelE - _ZN63_INTERNAL_cd49fe81_27_ActivationSoftplusKernel_cu_9e10b42f_31004cuda3std6ranges3__45__cpo4swapE)
_ZN63_INTERNAL_cd49fe81_27_ActivationSoftplusKernel_cu_9e10b42f_31004cuda3std6ranges3__45__cpo4swapE:
	.zero		1
	.type		_ZN63_INTERNAL_cd49fe81_27_ActivationSoftplusKernel_cu_9e10b42f_31004cuda3std3__420unreachable_sentinelE,@object
	.size		_ZN63_INTERNAL_cd49fe81_27_ActivationSoftplusKernel_cu_9e10b42f_31004cuda3std3__420unreachable_sentinelE,(_ZN63_INTERNAL_cd49fe81_27_ActivationSoftplusKernel_cu_9e10b42f_31006thrust24THRUST_300001_SM_1000_NS6system6detail10sequential3seqE - _ZN63_INTERNAL_cd49fe81_27_ActivationSoftplusKernel_cu_9e10b42f_31004cuda3std3__420unreachable_sentinelE)
_ZN63_INTERNAL_cd49fe81_27_ActivationSoftplusKernel_cu_9e10b42f_31004cuda3std3__420unreachable_sentinelE:
	.zero		1
	.type		_ZN63_INTERNAL_cd49fe81_27_ActivationSoftplusKernel_cu_9e10b42f_31006thrust24THRUST_300001_SM_1000_NS6system6detail10sequential3seqE,@object
	.size		_ZN63_INTERNAL_cd49fe81_27_ActivationSoftplusKernel_cu_9e10b42f_31006thrust24THRUST_300001_SM_1000_NS6system6detail10sequential3seqE,(_ZN63_INTERNAL_cd49fe81_27_ActivationSoftplusKernel_cu_9e10b42f_31004cuda3std3__45__cpo6cbeginE - _ZN63_INTERNAL_cd49fe81_27_ActivationSoftplusKernel_cu_9e10b42f_31006thrust24THRUST_300001_SM_1000_NS6system6detail10sequential3seqE)
_ZN63_INTERNAL_cd49fe81_27_ActivationSoftplusKernel_cu_9e10b42f_31006thrust24THRUST_300001_SM_1000_NS6system6detail10sequential3seqE:
	.zero		1
	.type		_ZN63_INTERNAL_cd49fe81_27_ActivationSoftplusKernel_cu_9e10b42f_31004cuda3std3__45__cpo6cbeginE,@object
	.size		_ZN63_INTERNAL_cd49fe81_27_ActivationSoftplusKernel_cu_9e10b42f_31004cuda3std3__45__cpo6cbeginE,(_ZN63_INTERNAL_cd49fe81_27_ActivationSoftplusKernel_cu_9e10b42f_31004cuda3std6ranges3__45__cpo9iter_swapE - _ZN63_INTERNAL_cd49fe81_27_ActivationSoftplusKernel_cu_9e10b42f_31004cuda3std3__45__cpo6cbeginE)
_ZN63_INTERNAL_cd49fe81_27_ActivationSoftplusKernel_cu_9e10b42f_31004cuda3std3__45__cpo6cbeginE:
	.zero		1
	.type		_ZN63_INTERNAL_cd49fe81_27_ActivationSoftplusKernel_cu_9e10b42f_31004cuda3std6ranges3__45__cpo9iter_swapE,@object
	.size		_ZN63_INTERNAL_cd49fe81_27_ActivationSoftplusKernel_cu_9e10b42f_31004cuda3std6ranges3__45__cpo9iter_swapE,(_ZN63_INTERNAL_cd49fe81_27_ActivationSoftplusKernel_cu_9e10b42f_31004cuda3std3__45__cpo7crbeginE - _ZN63_INTERNAL_cd49fe81_27_ActivationSoftplusKernel_cu_9e10b42f_31004cuda3std6ranges3__45__cpo9iter_swapE)
_ZN63_INTERNAL_cd49fe81_27_ActivationSoftplusKernel_cu_9e10b42f_31004cuda3std6ranges3__45__cpo9iter_swapE:
	.zero		1
	.type		_ZN63_INTERNAL_cd49fe81_27_ActivationSoftplusKernel_cu_9e10b42f_31004cuda3std3__45__cpo7crbeginE,@object
	.size		_ZN63_INTERNAL_cd49fe81_27_ActivationSoftplusKernel_cu_9e10b42f_31004cuda3std3__45__cpo7crbeginE,(_ZN63_INTERNAL_cd49fe81_27_ActivationSoftplusKernel_cu_9e10b42f_31004cuda3std6ranges3__45__cpo5cdataE - _ZN63_INTERNAL_cd49fe81_27_ActivationSoftplusKernel_cu_9e10b42f_31004cuda3std3__45__cpo7crbeginE)
_ZN63_INTERNAL_cd49fe81_27_ActivationSoftplusKernel_cu_9e10b42f_31004cuda3std3__45__cpo7crbeginE:
	.zero		1
	.type		_ZN63_INTERNAL_cd49fe81_27_ActivationSoftplusKernel_cu_9e10b42f_31004cuda3std6ranges3__45__cpo5cdataE,@object
	.size		_ZN63_INTERNAL_cd49fe81_27_ActivationSoftplusKernel_cu_9e10b42f_31004cuda3std6ranges3__45__cpo5cdataE,(_ZN63_INTERNAL_cd49fe81_27_ActivationSoftplusKernel_cu_9e10b42f_31004cuda3std6ranges3__45__cpo3endE - _ZN63_INTERNAL_cd49fe81_27_ActivationSoftplusKernel_cu_9e10b42f_31004cuda3std6ranges3__45__cpo5cdataE)
_ZN63_INTERNAL_cd49fe81_27_ActivationSoftplusKernel_cu_9e10b42f_31004cuda3std6ranges3__45__cpo5cdataE:
	.zero		1
	.type		_ZN63_INTERNAL_cd49fe81_27_ActivationSoftplusKernel_cu_9e10b42f_31004cuda3std6ranges3__45__cpo3endE,@object
	.size		_ZN63_INTERNAL_cd49fe81_27_ActivationSoftplusKernel_cu_9e10b42f_31004cuda3std6ranges3__45__cpo3endE,(_ZN63_INTERNAL_cd49fe81_27_ActivationSoftplusKernel_cu_9e10b42f_31004cuda3std3__419piecewise_constructE - _ZN63_INTERNAL_cd49fe81_27_ActivationSoftplusKernel_cu_9e10b42f_31004cuda3std6ranges3__45__cpo3endE)
_ZN63_INTERNAL_cd49fe81_27_ActivationSoftplusKernel_cu_9e10b42f_31004cuda3std6ranges3__45__cpo3endE:
	.zero		1
	.type		_ZN63_INTERNAL_cd49fe81_27_ActivationSoftplusKernel_cu_9e10b42f_31004cuda3std3__419piecewise_constructE,@object
	.size		_ZN63_INTERNAL_cd49fe81_27_ActivationSoftplusKernel_cu_9e10b42f_31004cuda3std3__419piecewise_constructE,(_ZN63_INTERNAL_cd49fe81_27_ActivationSoftplusKernel_cu_9e10b42f_31004cuda3std6ranges3__45__cpo5ssizeE - _ZN63_INTERNAL_cd49fe81_27_ActivationSoftplusKernel_cu_9e10b42f_31004cuda3std3__419piecewise_constructE)
_ZN63_INTERNAL_cd49fe81_27_ActivationSoftplusKernel_cu_9e10b42f_31004cuda3std3__419piecewise_constructE:
	.zero		1
	.type		_ZN63_INTERNAL_cd49fe81_27_ActivationSoftplusKernel_cu_9e10b42f_31004cuda3std6ranges3__45__cpo5ssizeE,@object
	.size		_ZN63_INTERNAL_cd49fe81_27_ActivationSoftplusKernel_cu_9e10b42f_31004cuda3std6ranges3__45__cpo5ssizeE,(_ZN63_INTERNAL_cd49fe81_27_ActivationSoftplusKernel_cu_9e10b42f_31004cuda3std3__45__cpo5beginE - _ZN63_INTERNAL_cd49fe81_27_ActivationSoftplusKernel_cu_9e10b42f_31004cuda3std6ranges3__45__cpo5ssizeE)
_ZN63_INTERNAL_cd49fe81_27_ActivationSoftplusKernel_cu_9e10b42f_31004cuda3std6ranges3__45__cpo5ssizeE:
	.zero		1
	.type		_ZN63_INTERNAL_cd49fe81_27_ActivationSoftplusKernel_cu_9e10b42f_31004cuda3std3__45__cpo5beginE,@object
	.size		_ZN63_INTERNAL_cd49fe81_27_ActivationSoftplusKernel_cu_9e10b42f_31004cuda3std3__45__cpo5beginE,(_ZN63_INTERNAL_cd49fe81_27_ActivationSoftplusKernel_cu_9e10b42f_31004cuda3std6ranges3__45__cpo4cendE - _ZN63_INTERNAL_cd49fe81_27_ActivationSoftplusKernel_cu_9e10b42f_31004cuda3std3__45__cpo5beginE)
_ZN63_INTERNAL_cd49fe81_27_ActivationSoftplusKernel_cu_9e10b42f_31004cuda3std3__45__cpo5beginE:
	.zero		1
	.type		_ZN63_INTERNAL_cd49fe81_27_ActivationSoftplusKernel_cu_9e10b42f_31004cuda3std6ranges3__45__cpo4cendE,@object
	.size		_ZN63_INTERNAL_cd49fe81_27_ActivationSoftplusKernel_cu_9e10b42f_31004cuda3std6ranges3__45__cpo4cendE,(_ZN63_INTERNAL_cd49fe81_27_ActivationSoftplusKernel_cu_9e10b42f_31004cuda3std3__45__cpo6rbeginE - _ZN63_INTERNAL_cd49fe81_27_ActivationSoftplusKernel_cu_9e10b42f_31004cuda3std6ranges3__45__cpo4cendE)
_ZN63_INTERNAL_cd49fe81_27_ActivationSoftplusKernel_cu_9e10b42f_31004cuda3std6ranges3__45__cpo4cendE:
	.zero		1
	.type		_ZN63_INTERNAL_cd49fe81_27_ActivationSoftplusKernel_cu_9e10b42f_31004cuda3std3__45__cpo6rbeginE,@object
	.size		_ZN63_INTERNAL_cd49fe81_27_ActivationSoftplusKernel_cu_9e10b42f_31004cuda3std3__45__cpo6rbeginE,(_ZN63_INTERNAL_cd49fe81_27_ActivationSoftplusKernel_cu_9e10b42f_31004cuda3std6ranges3__45__cpo4prevE - _ZN63_INTERNAL_cd49fe81_27_ActivationSoftplusKernel_cu_9e10b42f_31004cuda3std3__45__cpo6rbeginE)
_ZN63_INTERNAL_cd49fe81_27_ActivationSoftplusKernel_cu_9e10b42f_31004cuda3std3__45__cpo6rbeginE:
	.zero		1
	.type		_ZN63_INTERNAL_cd49fe81_27_ActivationSoftplusKernel_cu_9e10b42f_31004cuda3std6ranges3__45__cpo4prevE,@object
	.size		_ZN63_INTERNAL_cd49fe81_27_ActivationSoftplusKernel_cu_9e10b42f_31004cuda3std6ranges3__45__cpo4prevE,(_ZN63_INTERNAL_cd49fe81_27_ActivationSoftplusKernel_cu_9e10b42f_31004cuda3std6ranges3__45__cpo9iter_moveE - _ZN63_INTERNAL_cd49fe81_27_ActivationSoftplusKernel_cu_9e10b42f_31004cuda3std6ranges3__45__cpo4prevE)
_ZN63_INTERNAL_cd49fe81_27_ActivationSoftplusKernel_cu_9e10b42f_31004cuda3std6ranges3__45__cpo4prevE:
	.zero		1
	.type		_ZN63_INTERNAL_cd49fe81_27_ActivationSoftplusKernel_cu_9e10b42f_31004cuda3std6ranges3__45__cpo9iter_moveE,@object
	.size		_ZN63_INTERNAL_cd49fe81_27_ActivationSoftplusKernel_cu_9e10b42f_31004cuda3std6ranges3__45__cpo9iter_moveE,(.L_21 - _ZN63_INTERNAL_cd49fe81_27_ActivationSoftplusKernel_cu_9e10b42f_31004cuda3std6ranges3__45__cpo9iter_moveE)
_ZN63_INTERNAL_cd49fe81_27_ActivationSoftplusKernel_cu_9e10b42f_31004cuda3std6ranges3__45__cpo9iter_moveE:
	.zero		1
.L_21:


//--------------------- .nv.constant0._ZN2at6native18elementwise_kernelILi128ELi4EZNS0_15gpu_kernel_implIZZZNS0_65_GLOBAL__N__cd49fe81_27_ActivationSoftplusKernel_cu_9e10b42f_310024softplus_backward_kernelERNS_18TensorIteratorBaseERKN3c106ScalarES9_ENKUlvE_clEvENKUlvE2_clEvEUlNS6_8BFloat16ESC_E_EEvS5_RKT_EUliE_EEviT1_ --------------------------
	.section	.nv.constant0._ZN2at6native18elementwise_kernelILi128ELi4EZNS0_15gpu_kernel_implIZZZNS0_65_GLOBAL__N__cd49fe81_27_ActivationSoftplusKernel_cu_9e10b42f_310024softplus_backward_kernelERNS_18TensorIteratorBaseERKN3c106ScalarES9_ENKUlvE_clEvENKUlvE2_clEvEUlNS6_8BFloat16ESC_E_EEvS5_RKT_EUliE_EEviT1_,"a",@progbits
	.sectionflags	@""
	.align	4
.nv.constant0._ZN2at6native18elementwise_kernelILi128ELi4EZNS0_15gpu_kernel_implIZZZNS0_65_GLOBAL__N__cd49fe81_27_ActivationSoftplusKernel_cu_9e10b42f_310024softplus_backward_kernelERNS_18TensorIteratorBaseERKN3c106ScalarES9_ENKUlvE_clEvENKUlvE2_clEvEUlNS6_8BFloat16ESC_E_EEvS5_RKT_EUliE_EEviT1_:
	.zero		1568


//--------------------- .nv.constant0._ZN2at6native27unrolled_elementwise_kernelIZZZNS0_65_GLOBAL__N__cd49fe81_27_ActivationSoftplusKernel_cu_9e10b42f_310024softplus_backward_kernelERNS_18TensorIteratorBaseERKN3c106ScalarES8_ENKUlvE_clEvENKUlvE2_clEvEUlNS5_8BFloat16ESB_E_St5arrayIPcLm3EELi4E23TrivialOffsetCalculatorILi2EjESG_ILi1EjENS0_6memory12LoadWithCastILi2EEENSJ_13StoreWithCastILi1EEEEEviT_T0_T2_T3_T4_T5_ --------------------------
	.section	.nv.constant0._ZN2at6native27unrolled_elementwise_kernelIZZZNS0_65_GLOBAL__N__cd49fe81_27_ActivationSoftplusKernel_cu_9e10b42f_310024softplus_backward_kernelERNS_18TensorIteratorBaseERKN3c106ScalarES8_ENKUlvE_clEvENKUlvE2_clEvEUlNS5_8BFloat16ESB_E_St5arrayIPcLm3EELi4E23TrivialOffsetCalculatorILi2EjESG_ILi1EjENS0_6memory12LoadWithCastILi2EEENSJ_13StoreWithCastILi1EEEEEviT_T0_T2_T3_T4_T5_,"a",@progbits
	.sectionflags	@""
	.align	4
.nv.constant0._ZN2at6native27unrolled_elementwise_kernelIZZZNS0_65_GLOBAL__N__cd49fe81_27_ActivationSoftplusKernel_cu_9e10b42f_310024softplus_backward_kernelERNS_18TensorIteratorBaseERKN3c106ScalarES8_ENKUlvE_clEvENKUlvE2_clEvEUlNS5_8BFloat16ESB_E_St5arrayIPcLm3EELi4E23TrivialOffsetCalculatorILi2EjESG_ILi1EjENS0_6memory12LoadWithCastILi2EEENSJ_13StoreWithCastILi1EEEEEviT_T0_T2_T3_T4_T5_:
	.zero		968


//--------------------- .nv.constant0._ZN2at6native18elementwise_kernelILi128ELi4EZNS0_22gpu_kernel_impl_nocastIZZZNS0_65_GLOBAL__N__cd49fe81_27_ActivationSoftplusKernel_cu_9e10b42f_310024softplus_backward_kernelERNS_18TensorIteratorBaseERKN3c106ScalarES9_ENKUlvE_clEvENKUlvE2_clEvEUlNS6_8BFloat16ESC_E_EEvS5_RKT_EUliE_EEviT1_ --------------------------
	.section	.nv.constant0._ZN2at6native18elementwise_kernelILi128ELi4EZNS0_22gpu_kernel_impl_nocastIZZZNS0_65_GLOBAL__N__cd49fe81_27_ActivationSoftplusKernel_cu_9e10b42f_310024softplus_backward_kernelERNS_18TensorIteratorBaseERKN3c106ScalarES9_ENKUlvE_clEvENKUlvE2_clEvEUlNS6_8BFloat16ESC_E_EEvS5_RKT_EUliE_EEviT1_,"a",@progbits
	.sectionflags	@""
	.align	4
.nv.constant0._ZN2at6native18elementwise_kernelILi128ELi4EZNS0_22gpu_kernel_impl_nocastIZZZNS0_65_GLOBAL__N__cd49fe81_27_ActivationSoftplusKernel_cu_9e10b42f_310024softplus_backward_kernelERNS_18TensorIteratorBaseERKN3c106ScalarES9_ENKUlvE_clEvENKUlvE2_clEvEUlNS6_8BFloat16ESC_E_EEvS5_RKT_EUliE_EEviT1_:
	.zero		1560


//--------------------- .nv.constant0._ZN2at6native27unrolled_elementwise_kernelIZZZNS0_65_GLOBAL__N__cd49fe81_27_ActivationSoftplusKernel_cu_9e10b42f_310024softplus_backward_kernelERNS_18TensorIteratorBaseERKN3c106ScalarES8_ENKUlvE_clEvENKUlvE2_clEvEUlNS5_8BFloat16ESB_E_St5arrayIPcLm3EELi4E23TrivialOffsetCalculatorILi2EjESG_ILi1EjENS0_6memory15LoadWithoutCastENSJ_16StoreWithoutCastEEEviT_T0_T2_T3_T4_T5_ --------------------------
	.section	.nv.constant0._ZN2at6native27unrolled_elementwise_kernelIZZZNS0_65_GLOBAL__N__cd49fe81_27_ActivationSoftplusKernel_cu_9e10b42f_310024softplus_backward_kernelERNS_18TensorIteratorBaseERKN3c106ScalarES8_ENKUlvE_clEvENKUlvE2_clEvEUlNS5_8BFloat16ESB_E_St5arrayIPcLm3EELi4E23TrivialOffsetCalculatorILi2EjESG_ILi1EjENS0_6memory15LoadWithoutCastENSJ_16StoreWithoutCastEEEviT_T0_T2_T3_T4_T5_,"a",@progbits
	.sectionflags	@""
	.align	4
.nv.constant0._ZN2at6native27unrolled_elementwise_kernelIZZZNS0_65_GLOBAL__N__cd49fe81_27_ActivationSoftplusKernel_cu_9e10b42f_310024softplus_backward_kernelERNS_18TensorIteratorBaseERKN3c106ScalarES8_ENKUlvE_clEvENKUlvE2_clEvEUlNS5_8BFloat16ESB_E_St5arrayIPcLm3EELi4E23TrivialOffsetCalculatorILi2EjESG_ILi1EjENS0_6memory15LoadWithoutCastENSJ_16StoreWithoutCastEEEviT_T0_T2_T3_T4_T5_:
	.zero		948


//--------------------- .nv.constant0._ZN2at6native29vectorized_elementwise_kernelILi2EZZZNS0_65_GLOBAL__N__cd49fe81_27_ActivationSoftplusKernel_cu_9e10b42f_310024softplus_backward_kernelERNS_18TensorIteratorBaseERKN3c106ScalarES8_ENKUlvE_clEvENKUlvE2_clEvEUlNS5_8BFloat16ESB_E_St5arrayIPcLm3EEEEviT0_T1_ --------------------------
	.section	.nv.constant0._ZN2at6native29vectorized_elementwise_kernelILi2EZZZNS0_65_GLOBAL__N__cd49fe81_27_ActivationSoftplusKernel_cu_9e10b42f_310024softplus_backward_kernelERNS_18TensorIteratorBaseERKN3c106ScalarES8_ENKUlvE_clEvENKUlvE2_clEvEUlNS5_8BFloat16ESB_E_St5arrayIPcLm3EEEEviT0_T1_,"a",@progbits
	.sectionflags	@""
	.align	4
.nv.constant0._ZN2at6native29vectorized_elementwise_kernelILi2EZZZNS0_65_GLOBAL__N__cd49fe81_27_ActivationSoftplusKernel_cu_9e10b42f_310024softplus_backward_kernelERNS_18TensorIteratorBaseERKN3c106ScalarES8_ENKUlvE_clEvENKUlvE2_clEvEUlNS5_8BFloat16ESB_E_St5arrayIPcLm3EEEEviT0_T1_:
	.zero		944


//--------------------- .nv.constant0._ZN2at6native29vectorized_elementwise_kernelILi4EZZZNS0_65_GLOBAL__N__cd49fe81_27_ActivationSoftplusKernel_cu_9e10b42f_310024softplus_backward_kernelERNS_18TensorIteratorBaseERKN3c106ScalarES8_ENKUlvE_clEvENKUlvE2_clEvEUlNS5_8BFloat16ESB_E_St5arrayIPcLm3EEEEviT0_T1_ --------------------------
	.section	.nv.constant0._ZN2at6native29vectorized_elementwise_kernelILi4EZZZNS0_65_GLOBAL__N__cd49fe81_27_ActivationSoftplusKernel_cu_9e10b42f_310024softplus_backward_kernelERNS_18TensorIteratorBaseERKN3c106ScalarES8_ENKUlvE_clEvENKUlvE2_clEvEUlNS5_8BFloat16ESB_E_St5arrayIPcLm3EEEEviT0_T1_,"a",@progbits
	.sectionflags	@""
	.align	4
.nv.constant0._ZN2at6native29vectorized_elementwise_kernelILi4EZZZNS0_65_GLOBAL__N__cd49fe81_27_ActivationSoftplusKernel_cu_9e10b42f_310024softplus_backward_kernelERNS_18TensorIteratorBaseERKN3c106ScalarES8_ENKUlvE_clEvENKUlvE2_clEvEUlNS5_8BFloat16ESB_E_St5arrayIPcLm3EEEEviT0_T1_:
	.zero		944


//--------------------- .nv.constant0._ZN2at6native29vectorized_elementwise_kernelILi8EZZZNS0_65_GLOBAL__N__cd49fe81_27_ActivationSoftplusKernel_cu_9e10b42f_310024softplus_backward_kernelERNS_18TensorIteratorBaseERKN3c106ScalarES8_ENKUlvE_clEvENKUlvE2_clEvEUlNS5_8BFloat16ESB_E_St5arrayIPcLm3EEEEviT0_T1_ --------------------------
	.section	.nv.constant0._ZN2at6native29vectorized_elementwise_kernelILi8EZZZNS0_65_GLOBAL__N__cd49fe81_27_ActivationSoftplusKernel_cu_9e10b42f_310024softplus_backward_kernelERNS_18TensorIteratorBaseERKN3c106ScalarES8_ENKUlvE_clEvENKUlvE2_clEvEUlNS5_8BFloat16ESB_E_St5arrayIPcLm3EEEEviT0_T1_,"a",@progbits
	.sectionflags	@""
	.align	4
.nv.constant0._ZN2at6native29vectorized_elementwise_kernelILi8EZZZNS0_65_GLOBAL__N__cd49fe81_27_ActivationSoftplusKernel_cu_9e10b42f_310024softplus_backward_kernelERNS_18TensorIteratorBaseERKN3c106ScalarES8_ENKUlvE_clEvENKUlvE2_clEvEUlNS5_8BFloat16ESB_E_St5arrayIPcLm3EEEEviT0_T1_:
	.zero		944


//--------------------- .nv.constant0._ZN2at6native18elementwise_kernelILi128ELi4EZNS0_15gpu_kernel_implIZZZNS0_65_GLOBAL__N__cd49fe81_27_ActivationSoftplusKernel_cu_9e10b42f_310024softplus_backward_kernelERNS_18TensorIteratorBaseERKN3c106ScalarES9_ENKUlvE_clEvENKUlvE1_clEvEUlNS6_4HalfESC_E_EEvS5_RKT_EUliE_EEviT1_ --------------------------
	.section	.nv.constant0._ZN2at6native18elementwise_kernelILi128ELi4EZNS0_15gpu_kernel_implIZZZNS0_65_GLOBAL__N__cd49fe81_27_ActivationSoftplusKernel_cu_9e10b42f_310024softplus_backward_kernelERNS_18TensorIteratorBaseERKN3c106ScalarES9_ENKUlvE_clEvENKUlvE1_clEvEUlNS6_4HalfESC_E_EEvS5_RKT_EUliE_EEviT1_,"a",@progbits
	.sectionflags	@""
	.align	4
.nv.constant0._ZN2at6native18elementwise_kernelILi128ELi4EZNS0_15gpu_kernel_implIZZZNS0_65_GLOBAL__N__cd49fe81_27_ActivationSoftplusKernel_cu_9e10b42f_310024softplus_backward_kernelERNS_18TensorIteratorBaseERKN3c106ScalarES9_ENKUlvE_clEvENKUlvE1_clEvEUlNS6_4HalfESC_E_EEvS5_RKT_EUliE_EEviT1_:
	.zero		1568


//--------------------- .nv.constant0._ZN2at6native27unrolled_elementwise_kernelIZZZNS0_65_GLOBAL__N__cd49fe81_27_ActivationSoftplusKernel_cu_9e10b42f_310024softplus_backward_kernelERNS_18TensorIteratorBaseERKN3c106ScalarES8_ENKUlvE_clEvENKUlvE1_clEvEUlNS5_4HalfESB_E_St5arrayIPcLm3EELi4E23TrivialOffsetCalculatorILi2EjESG_ILi1EjENS0_6memory12LoadWithCastILi2EEENSJ_13StoreWithCastILi1EEEEEviT_T0_T2_T3_T4_T5_ --------------------------
	.section	.nv.constant0._ZN2at6native27unrolled_elementwise_kernelIZZZNS0_65_GLOBAL__N__cd49fe81_27_ActivationSoftplusKernel_cu_9e10b42f_310024softplus_backward_kernelERNS_18TensorIteratorBaseERKN3c106ScalarES8_ENKUlvE_clEvENKUlvE1_clEvEUlNS5_4HalfESB_E_St5arrayIPcLm3EELi4E23TrivialOffsetCalculatorILi2EjESG_ILi1EjENS0_6memory12LoadWithCastILi2EEENSJ_13StoreWithCastILi1EEEEEviT_T0_T2_T3_T4_T5_,"a",@progbits
	.sectionflags	@""
	.align	4
.nv.constant0._ZN2at6native27unrolled_elementwise_kernelIZZZNS0_65_GLOBAL__N__cd49fe81_27_ActivationSoftplusKernel_cu_9e10b42f_310024softplus_backward_kernelERNS_18TensorIteratorBaseERKN3c106ScalarES8_ENKUlvE_clEvENKUlvE1_clEvEUlNS5_4HalfESB_E_St5arrayIPcLm3EELi4E23TrivialOffsetCalculatorILi2EjESG_ILi1EjENS0_6memory12LoadWithCastILi2EEENSJ_13StoreWithCastILi1EEEEEviT_T0_T2_T3_T4_T5_:
	.zero		968


//--------------------- .nv.constant0._ZN2at6native18elementwise_kernelILi128ELi4EZNS0_22gpu_kernel_impl_nocastIZZZNS0_65_GLOBAL__N__cd49fe81_27_ActivationSoftplusKernel_cu_9e10b42f_310024softplus_backward_kernelERNS_18TensorIteratorBaseERKN3c106ScalarES9_ENKUlvE_clEvENKUlvE1_clEvEUlNS6_4HalfESC_E_EEvS5_RKT_EUliE_EEviT1_ --------------------------
	.section	.nv.constant0._ZN2at6native18elementwise_kernelILi128ELi4EZNS0_22gpu_kernel_impl_nocastIZZZNS0_65_GLOBAL__N__cd49fe81_27_ActivationSoftplusKernel_cu_9e10b42f_310024softplus_backward_kernelERNS_18TensorIteratorBaseERKN3c106ScalarES9_ENKUlvE_clEvENKUlvE1_clEvEUlNS6_4HalfESC_E_EEvS5_RKT_EUliE_EEviT1_,"a",@progbits
	.sectionflags	@""
	.align	4
.nv.constant0._ZN2at6native18elementwise_kernelILi128ELi4EZNS0_22gpu_kernel_impl_nocastIZZZNS0_65_GLOBAL__N__cd49fe81_27_ActivationSoftplusKernel_cu_9e10b42f_310024softplus_backward_kernelERNS_18TensorIteratorBaseERKN3c106ScalarES9_ENKUlvE_clEvENKUlvE1_clEvEUlNS6_4HalfESC_E_EEvS5_RKT_EUliE_EEviT1_:
	.zero		1560


//--------------------- .nv.constant0._ZN2at6native27unrolled_elementwise_kernelIZZZNS0_65_GLOBAL__N__cd49fe81_27_ActivationSoftplusKernel_cu_9e10b42f_310024softplus_backward_kernelERNS_18TensorIteratorBaseERKN3c106ScalarES8_ENKUlvE_clEvENKUlvE1_clEvEUlNS5_4HalfESB_E_St5arrayIPcLm3EELi4E23TrivialOffsetCalculatorILi2EjESG_ILi1EjENS0_6memory15LoadWithoutCastENSJ_16StoreWithoutCastEEEviT_T0_T2_T3_T4_T5_ --------------------------
	.section	.nv.constant0._ZN2at6native27unrolled_elementwise_kernelIZZZNS0_65_GLOBAL__N__cd49fe81_27_ActivationSoftplusKernel_cu_9e10b42f_310024softplus_backward_kernelERNS_18TensorIteratorBaseERKN3c106ScalarES8_ENKUlvE_clEvENKUlvE1_clEvEUlNS5_4HalfESB_E_St5arrayIPcLm3EELi4E23TrivialOffsetCalculatorILi2EjESG_ILi1EjENS0_6memory15LoadWithoutCastENSJ_16StoreWithoutCastEEEviT_T0_T2_T3_T4_T5_,"a",@progbits
	.sectionflags	@""
	.align	4
.nv.constant0._ZN2at6native27unrolled_elementwise_kernelIZZZNS0_65_GLOBAL__N__cd49fe81_27_ActivationSoftplusKernel_cu_9e10b42f_310024softplus_backward_kernelERNS_18TensorIteratorBaseERKN3c106ScalarES8_ENKUlvE_clEvENKUlvE1_clEvEUlNS5_4HalfESB_E_St5arrayIPcLm3EELi4E23TrivialOffsetCalculatorILi2EjESG_ILi1EjENS0_6memory15LoadWithoutCastENSJ_16StoreWithoutCastEEEviT_T0_T2_T3_T4_T5_:
	.zero		948


//--------------------- .nv.constant0._ZN2at6native29vectorized_elementwise_kernelILi2EZZZNS0_65_GLOBAL__N__cd49fe81_27_ActivationSoftplusKernel_cu_9e10b42f_310024softplus_backward_kernelERNS_18TensorIteratorBaseERKN3c106ScalarES8_ENKUlvE_clEvENKUlvE1_clEvEUlNS5_4HalfESB_E_St5arrayIPcLm3EEEEviT0_T1_ --------------------------
	.section	.nv.constant0._ZN2at6native29vectorized_elementwise_kernelILi2EZZZNS0_65_GLOBAL__N__cd49fe81_27_ActivationSoftplusKernel_cu_9e10b42f_310024softplus_backward_kernelERNS_18TensorIteratorBaseERKN3c106ScalarES8_ENKUlvE_clEvENKUlvE1_clEvEUlNS5_4HalfESB_E_St5arrayIPcLm3EEEEviT0_T1_,"a",@progbits
	.sectionflags	@""
	.align	4
.nv.constant0._ZN2at6native29vectorized_elementwise_kernelILi2EZZZNS0_65_GLOBAL__N__cd49fe81_27_ActivationSoftplusKernel_cu_9e10b42f_310024softplus_backward_kernelERNS_18TensorIteratorBaseERKN3c106ScalarES8_ENKUlvE_clEvENKUlvE1_clEvEUlNS5_4HalfESB_E_St5arrayIPcLm3EEEEviT0_T1_:
	.zero		944


//--------------------- .nv.constant0._ZN2at6native29vectorized_elementwise_kernelILi4EZZZNS0_65_GLOBAL__N__cd49fe81_27_ActivationSoftplusKernel_cu_9e10b42f_310024softplus_backward_kernelERNS_18TensorIteratorBaseERKN3c106ScalarES8_ENKUlvE_clEvENKUlvE1_clEvEUlNS5_4HalfESB_E_St5arrayIPcLm3EEEEviT0_T1_ --------------------------
	.section	.nv.constant0._ZN2at6native29vectorized_elementwise_kernelILi4EZZZNS0_65_GLOBAL__N__cd49fe81_27_ActivationSoftplusKernel_cu_9e10b42f_310024softplus_backward_kernelERNS_18TensorIteratorBaseERKN3c106ScalarES8_ENKUlvE_clEvENKUlvE1_clEvEUlNS5_4HalfESB_E_St5arrayIPcLm3EEEEviT0_T1_,"a",@progbits
	.sectionflags	@""
	.align	4
.nv.constant0._ZN2at6native29vectorized_elementwise_kernelILi4EZZZNS0_65_GLOBAL__N__cd49fe81_27_ActivationSoftplusKernel_cu_9e10b42f_310024softplus_backward_kernelERNS_18TensorIteratorBaseERKN3c106ScalarES8_ENKUlvE_clEvENKUlvE1_clEvEUlNS5_4HalfESB_E_St5arrayIPcLm3EEEEviT0_T1_:
	.zero		944


//--------------------- .nv.constant0._ZN2at6native29vectorized_elementwise_kernelILi8EZZZNS0_65_GLOBAL__N__cd49fe81_27_ActivationSoftplusKernel_cu_9e10b42f_310024softplus_backward_kernelERNS_18TensorIteratorBaseERKN3c106ScalarES8_ENKUlvE_clEvENKUlvE1_clEvEUlNS5_4HalfESB_E_St5arrayIPcLm3EEEEviT0_T1_ --------------------------
	.section	.nv.constant0._ZN2at6native29vectorized_elementwise_kernelILi8EZZZNS0_65_GLOBAL__N__cd49fe81_27_ActivationSoftplusKernel_cu_9e10b42f_310024softplus_backward_kernelERNS_18TensorIteratorBaseERKN3c106ScalarES8_ENKUlvE_clEvENKUlvE1_clEvEUlNS5_4HalfESB_E_St5arrayIPcLm3EEEEviT0_T1_,"a",@progbits
	.sectionflags	@""
	.align	4
.nv.constant0._ZN2at6native29vectorized_elementwise_kernelILi8EZZZNS0_65_GLOBAL__N__cd49fe81_27_ActivationSoftplusKernel_cu_9e10b42f_310024softplus_backward_kernelERNS_18TensorIteratorBaseERKN3c106ScalarES8_ENKUlvE_clEvENKUlvE1_clEvEUlNS5_4HalfESB_E_St5arrayIPcLm3EEEEviT0_T1_:
	.zero		944


//--------------------- .nv.constant0._ZN2at6native18elementwise_kernelILi128ELi4EZNS0_15gpu_kernel_implIZZZNS0_65_GLOBAL__N__cd49fe81_27_ActivationSoftplusKernel_cu_9e10b42f_310024softplus_backward_kernelERNS_18TensorIteratorBaseERKN3c106ScalarES9_ENKUlvE_clEvENKUlvE0_clEvEUlffE_EEvS5_RKT_EUliE_EEviT1_ --------------------------
	.section	.nv.constant0._ZN2at6native18elementwise_kernelILi128ELi4EZNS0_15gpu_kernel_implIZZZNS0_65_GLOBAL__N__cd49fe81_27_ActivationSoftplusKernel_cu_9e10b42f_310024softplus_backward_kernelERNS_18TensorIteratorBaseERKN3c106ScalarES9_ENKUlvE_clEvENKUlvE0_clEvEUlffE_EEvS5_RKT_EUliE_EEviT1_,"a",@progbits
	.sectionflags	@""
	.align	4
.nv.constant0._ZN2at6native18elementwise_kernelILi128ELi4EZNS0_15gpu_kernel_implIZZZNS0_65_GLOBAL__N__cd49fe81_27_ActivationSoftplusKernel_cu_9e10b42f_310024softplus_backward_kernelERNS_18TensorIteratorBaseERKN3c106ScalarES9_ENKUlvE_clEvENKUlvE0_clEvEUlffE_EEvS5_RKT_EUliE_EEviT1_:
	.zero		1568


//--------------------- .nv.constant0._ZN2at6native27unrolled_elementwise_kernelIZZZNS0_65_GLOBAL__N__cd49fe81_27_ActivationSoftplusKernel_cu_9e10b42f_310024softplus_backward_kernelERNS_18TensorIteratorBaseERKN3c106ScalarES8_ENKUlvE_clEvENKUlvE0_clEvEUlffE_St5arrayIPcLm3EELi4E23TrivialOffsetCalculatorILi2EjESF_ILi1EjENS0_6memory12LoadWithCastILi2EEENSI_13StoreWithCastILi1EEEEEviT_T0_T2_T3_T4_T5_ --------------------------
	.section	.nv.constant0._ZN2at6native27unrolled_elementwise_kernelIZZZNS0_65_GLOBAL__N__cd49fe81_27_ActivationSoftplusKernel_cu_9e10b42f_310024softplus_backward_kernelERNS_18TensorIteratorBaseERKN3c106ScalarES8_ENKUlvE_clEvENKUlvE0_clEvEUlffE_St5arrayIPcLm3EELi4E23TrivialOffsetCalculatorILi2EjESF_ILi1EjENS0_6memory12LoadWithCastILi2EEENSI_13StoreWithCastILi1EEEEEviT_T0_T2_T3_T4_T5_,"a",@progbits
	.sectionflags	@""
	.align	4
.nv.constant0._ZN2at6native27unrolled_elementwise_kernelIZZZNS0_65_GLOBAL__N__cd49fe81_27_ActivationSoftplusKernel_cu_9e10b42f_310024softplus_backward_kernelERNS_18TensorIteratorBaseERKN3c106ScalarES8_ENKUlvE_clEvENKUlvE0_clEvEUlffE_St5arrayIPcLm3EELi4E23TrivialOffsetCalculatorILi2EjESF_ILi1EjENS0_6memory12LoadWithCastILi2EEENSI_13StoreWithCastILi1EEEEEviT_T0_T2_T3_T4_T5_:
	.zero		968


//--------------------- .nv.constant0._ZN2at6native18elementwise_kernelILi128ELi2EZNS0_22gpu_kernel_impl_nocastIZZZNS0_65_GLOBAL__N__cd49fe81_27_ActivationSoftplusKernel_cu_9e10b42f_310024softplus_backward_kernelERNS_18TensorIteratorBaseERKN3c106ScalarES9_ENKUlvE_clEvENKUlvE0_clEvEUlffE_EEvS5_RKT_EUliE_EEviT1_ --------------------------
	.section	.nv.constant0._ZN2at6native18elementwise_kernelILi128ELi2EZNS0_22gpu_kernel_impl_nocastIZZZNS0_65_GLOBAL__N__cd49fe81_27_ActivationSoftplusKernel_cu_9e10b42f_310024softplus_backward_kernelERNS_18TensorIteratorBaseERKN3c106ScalarES9_ENKUlvE_clEvENKUlvE0_clEvEUlffE_EEvS5_RKT_EUliE_EEviT1_,"a",@progbits
	.sectionflags	@""
	.align	4
.nv.constant0._ZN2at6native18elementwise_kernelILi128ELi2EZNS0_22gpu_kernel_impl_nocastIZZZNS0_65_GLOBAL__N__cd49fe81_27_ActivationSoftplusKernel_cu_9e10b42f_310024softplus_backward_kernelERNS_18TensorIteratorBaseERKN3c106ScalarES9_ENKUlvE_clEvENKUlvE0_clEvEUlffE_EEvS5_RKT_EUliE_EEviT1_:
	.zero		1560


//--------------------- .nv.constant0._ZN2at6native27unrolled_elementwise_kernelIZZZNS0_65_GLOBAL__N__cd49fe81_27_ActivationSoftplusKernel_cu_9e10b42f_310024softplus_backward_kernelERNS_18TensorIteratorBaseERKN3c106ScalarES8_ENKUlvE_clEvENKUlvE0_clEvEUlffE_St5arrayIPcLm3EELi4E23TrivialOffsetCalculatorILi2EjESF_ILi1EjENS0_6memory15LoadWithoutCastENSI_16StoreWithoutCastEEEviT_T0_T2_T3_T4_T5_ --------------------------
	.section	.nv.constant0._ZN2at6native27unrolled_elementwise_kernelIZZZNS0_65_GLOBAL__N__cd49fe81_27_ActivationSoftplusKernel_cu_9e10b42f_310024softplus_backward_kernelERNS_18TensorIteratorBaseERKN3c106ScalarES8_ENKUlvE_clEvENKUlvE0_clEvEUlffE_St5arrayIPcLm3EELi4E23TrivialOffsetCalculatorILi2EjESF_ILi1EjENS0_6memory15LoadWithoutCastENSI_16StoreWithoutCastEEEviT_T0_T2_T3_T4_T5_,"a",@progbits
	.sectionflags	@""
	.align	4
.nv.constant0._ZN2at6native27unrolled_elementwise_kernelIZZZNS0_65_GLOBAL__N__cd49fe81_27_ActivationSoftplusKernel_cu_9e10b42f_310024softplus_backward_kernelERNS_18TensorIteratorBaseERKN3c106ScalarES8_ENKUlvE_clEvENKUlvE0_clEvEUlffE_St5arrayIPcLm3EELi4E23TrivialOffsetCalculatorILi2EjESF_ILi1EjENS0_6memory15LoadWithoutCastENSI_16StoreWithoutCastEEEviT_T0_T2_T3_T4_T5_:
	.zero		948


//--------------------- .nv.constant0._ZN2at6native29vectorized_elementwise_kernelILi2EZZZNS0_65_GLOBAL__N__cd49fe81_27_ActivationSoftplusKernel_cu_9e10b42f_310024softplus_backward_kernelERNS_18TensorIteratorBaseERKN3c106ScalarES8_ENKUlvE_clEvENKUlvE0_clEvEUlffE_St5arrayIPcLm3EEEEviT0_T1_ --------------------------
	.section	.nv.constant0._ZN2at6native29vectorized_elementwise_kernelILi2EZZZNS0_65_GLOBAL__N__cd49fe81_27_ActivationSoftplusKernel_cu_9e10b42f_310024softplus_backward_kernelERNS_18TensorIteratorBaseERKN3c106ScalarES8_ENKUlvE_clEvENKUlvE0_clEvEUlffE_St5arrayIPcLm3EEEEviT0_T1_,"a",@progbits
	.sectionflags	@""
	.align	4
.nv.constant0._ZN2at6native29vectorized_elementwise_kernelILi2EZZZNS0_65_GLOBAL__N__cd49fe81_27_ActivationSoftplusKernel_cu_9e10b42f_310024softplus_backward_kernelERNS_18TensorIteratorBaseERKN3c106ScalarES8_ENKUlvE_clEvENKUlvE0_clEvEUlffE_St5arrayIPcLm3EEEEviT0_T1_:
	.zero		944


//--------------------- .nv.constant0._ZN2at6native29vectorized_elementwise_kernelILi4EZZZNS0_65_GLOBAL__N__cd49fe81_27_ActivationSoftplusKernel_cu_9e10b42f_310024softplus_backward_kernelERNS_18TensorIteratorBaseERKN3c106ScalarES8_ENKUlvE_clEvENKUlvE0_clEvEUlffE_St5arrayIPcLm3EEEEviT0_T1_ --------------------------
	.section	.nv.constant0._ZN2at6native29vectorized_elementwise_kernelILi4EZZZNS0_65_GLOBAL__N__cd49fe81_27_ActivationSoftplusKernel_cu_9e10b42f_310024softplus_backward_kernelERNS_18TensorIteratorBaseERKN3c106ScalarES8_ENKUlvE_clEvENKUlvE0_clEvEUlffE_St5arrayIPcLm3EEEEviT0_T1_,"a",@progbits
	.sectionflags	@""
	.align	4
.nv.constant0._ZN2at6native29vectorized_elementwise_kernelILi4EZZZNS0_65_GLOBAL__N__cd49fe81_27_ActivationSoftplusKernel_cu_9e10b42f_310024softplus_backward_kernelERNS_18TensorIteratorBaseERKN3c106ScalarES8_ENKUlvE_clEvENKUlvE0_clEvEUlffE_St5arrayIPcLm3EEEEviT0_T1_:
	.zero		944


//--------------------- .nv.constant0._ZN2at6native29vectorized_elementwise_kernelILi8EZZZNS0_65_GLOBAL__N__cd49fe81_27_ActivationSoftplusKernel_cu_9e10b42f_310024softplus_backward_kernelERNS_18TensorIteratorBaseERKN3c106ScalarES8_ENKUlvE_clEvENKUlvE0_clEvEUlffE_St5arrayIPcLm3EEEEviT0_T1_ --------------------------
	.section	.nv.constant0._ZN2at6native29vectorized_elementwise_kernelILi8EZZZNS0_65_GLOBAL__N__cd49fe81_27_ActivationSoftplusKernel_cu_9e10b42f_310024softplus_backward_kernelERNS_18TensorIteratorBaseERKN3c106ScalarES8_ENKUlvE_clEvENKUlvE0_clEvEUlffE_St5arrayIPcLm3EEEEviT0_T1_,"a",@progbits
	.sectionflags	@""
	.align	4
.nv.constant0._ZN2at6native29vectorized_elementwise_kernelILi8EZZZNS0_65_GLOBAL__N__cd49fe81_27_ActivationSoftplusKernel_cu_9e10b42f_310024softplus_backward_kernelERNS_18TensorIteratorBaseERKN3c106ScalarES8_ENKUlvE_clEvENKUlvE0_clEvEUlffE_St5arrayIPcLm3EEEEviT0_T1_:
	.zero		944


//--------------------- .nv.constant0._ZN2at6native18elementwise_kernelILi128ELi4EZNS0_15gpu_kernel_implIZZZNS0_65_GLOBAL__N__cd49fe81_27_ActivationSoftplusKernel_cu_9e10b42f_310024softplus_backward_kernelERNS_18TensorIteratorBaseERKN3c106ScalarES9_ENKUlvE_clEvENKUlvE_clEvEUlddE_EEvS5_RKT_EUliE_EEviT1_ --------------------------
	.section	.nv.constant0._ZN2at6native18elementwise_kernelILi128ELi4EZNS0_15gpu_kernel_implIZZZNS0_65_GLOBAL__N__cd49fe81_27_ActivationSoftplusKernel_cu_9e10b42f_310024softplus_backward_kernelERNS_18TensorIteratorBaseERKN3c106ScalarES9_ENKUlvE_clEvENKUlvE_clEvEUlddE_EEvS5_RKT_EUliE_EEviT1_,"a",@progbits
	.sectionflags	@""
	.align	4
.nv.constant0._ZN2at6native18elementwise_kernelILi128ELi4EZNS0_15gpu_kernel_implIZZZNS0_65_GLOBAL__N__cd49fe81_27_ActivationSoftplusKernel_cu_9e10b42f_310024softplus_backward_kernelERNS_18TensorIteratorBaseERKN3c106ScalarES9_ENKUlvE_clEvENKUlvE_clEvEUlddE_EEvS5_RKT_EUliE_EEviT1_:
	.zero		1576


//--------------------- .nv.constant0._ZN2at6native27unrolled_elementwise_kernelIZZZNS0_65_GLOBAL__N__cd49fe81_27_ActivationSoftplusKernel_cu_9e10b42f_310024softplus_backward_kernelERNS_18TensorIteratorBaseERKN3c106ScalarES8_ENKUlvE_clEvENKUlvE_clEvEUlddE_St5arrayIPcLm3EELi4E23TrivialOffsetCalculatorILi2EjESF_ILi1EjENS0_6memory12LoadWithCastILi2EEENSI_13StoreWithCastILi1EEEEEviT_T0_T2_T3_T4_T5_ --------------------------
	.section	.nv.constant0._ZN2at6native27unrolled_elementwise_kernelIZZZNS0_65_GLOBAL__N__cd49fe81_27_ActivationSoftplusKernel_cu_9e10b42f_310024softplus_backward_kernelERNS_18TensorIteratorBaseERKN3c106ScalarES8_ENKUlvE_clEvENKUlvE_clEvEUlddE_St5arrayIPcLm3EELi4E23TrivialOffsetCalculatorILi2EjESF_ILi1EjENS0_6memory12LoadWithCastILi2EEENSI_13StoreWithCastILi1EEEEEviT_T0_T2_T3_T4_T5_,"a",@progbits
	.sectionflags	@""
	.align	4
.nv.constant0._ZN2at6native27unrolled_elementwise_kernelIZZZNS0_65_GLOBAL__N__cd49fe81_27_ActivationSoftplusKernel_cu_9e10b42f_310024softplus_backward_kernelERNS_18TensorIteratorBaseERKN3c106ScalarES8_ENKUlvE_clEvENKUlvE_clEvEUlddE_St5arrayIPcLm3EELi4E23TrivialOffsetCalculatorILi2EjESF_ILi1EjENS0_6memory12LoadWithCastILi2EEENSI_13StoreWithCastILi1EEEEEviT_T0_T2_T3_T4_T5_:
	.zero		976


//--------------------- .nv.constant0._ZN2at6native18elementwise_kernelILi128ELi2EZNS0_22gpu_kernel_impl_nocastIZZZNS0_65_GLOBAL__N__cd49fe81_27_ActivationSoftplusKernel_cu_9e10b42f_310024softplus_backward_kernelERNS_18TensorIteratorBaseERKN3c106ScalarES9_ENKUlvE_clEvENKUlvE_clEvEUlddE_EEvS5_RKT_EUliE_EEviT1_ --------------------------
	.section	.nv.constant0._ZN2at6native18elementwise_kernelILi128ELi2EZNS0_22gpu_kernel_impl_nocastIZZZNS0_65_GLOBAL__N__cd49fe81_27_ActivationSoftplusKernel_cu_9e10b42f_310024softplus_backward_kernelERNS_18TensorIteratorBaseERKN3c106ScalarES9_ENKUlvE_clEvENKUlvE_clEvEUlddE_EEvS5_RKT_EUliE_EEviT1_,"a",@progbits
	.sectionflags	@""
	.align	4
.nv.constant0._ZN2at6native18elementwise_kernelILi128ELi2EZNS0_22gpu_kernel_impl_nocastIZZZNS0_65_GLOBAL__N__cd49fe81_27_ActivationSoftplusKernel_cu_9e10b42f_310024softplus_backward_kernelERNS_18TensorIteratorBaseERKN3c106ScalarES9_ENKUlvE_clEvENKUlvE_clEvEUlddE_EEvS5_RKT_EUliE_EEviT1_:
	.zero		1568


//--------------------- .nv.constant0._ZN2at6native27unrolled_elementwise_kernelIZZZNS0_65_GLOBAL__N__cd49fe81_27_ActivationSoftplusKernel_cu_9e10b42f_310024softplus_backward_kernelERNS_18TensorIteratorBaseERKN3c106ScalarES8_ENKUlvE_clEvENKUlvE_clEvEUlddE_St5arrayIPcLm3EELi4E23TrivialOffsetCalculatorILi2EjESF_ILi1EjENS0_6memory15LoadWithoutCastENSI_16StoreWithoutCastEEEviT_T0_T2_T3_T4_T5_ --------------------------
	.section	.nv.constant0._ZN2at6native27unrolled_elementwise_kernelIZZZNS0_65_GLOBAL__N__cd49fe81_27_ActivationSoftplusKernel_cu_9e10b42f_310024softplus_backward_kernelERNS_18TensorIteratorBaseERKN3c106ScalarES8_ENKUlvE_clEvENKUlvE_clEvEUlddE_St5arrayIPcLm3EELi4E23TrivialOffsetCalculatorILi2EjESF_ILi1EjENS0_6memory15LoadWithoutCastENSI_16StoreWithoutCastEEEviT_T0_T2_T3_T4_T5_,"a",@progbits
	.sectionflags	@""
	.align	4
.nv.constant0._ZN2at6native27unrolled_elementwise_kernelIZZZNS0_65_GLOBAL__N__cd49fe81_27_ActivationSoftplusKernel_cu_9e10b42f_310024softplus_backward_kernelERNS_18TensorIteratorBaseERKN3c106ScalarES8_ENKUlvE_clEvENKUlvE_clEvEUlddE_St5arrayIPcLm3EELi4E23TrivialOffsetCalculatorILi2EjESF_ILi1EjENS0_6memory15LoadWithoutCastENSI_16StoreWithoutCastEEEviT_T0_T2_T3_T4_T5_:
	.zero		956


//--------------------- .nv.constant0._ZN2at6native29vectorized_elementwise_kernelILi2EZZZNS0_65_GLOBAL__N__cd49fe81_27_ActivationSoftplusKernel_cu_9e10b42f_310024softplus_backward_kernelERNS_18TensorIteratorBaseERKN3c106ScalarES8_ENKUlvE_clEvENKUlvE_clEvEUlddE_St5arrayIPcLm3EEEEviT0_T1_ --------------------------
	.section	.nv.constant0._ZN2at6native29vectorized_elementwise_kernelILi2EZZZNS0_65_GLOBAL__N__cd49fe81_27_ActivationSoftplusKernel_cu_9e10b42f_310024softplus_backward_kernelERNS_18TensorIteratorBaseERKN3c106ScalarES8_ENKUlvE_clEvENKUlvE_clEvEUlddE_St5arrayIPcLm3EEEEviT0_T1_,"a",@progbits
	.sectionflags	@""
	.align	4
.nv.constant0._ZN2at6native29vectorized_elementwise_kernelILi2EZZZNS0_65_GLOBAL__N__cd49fe81_27_ActivationSoftplusKernel_cu_9e10b42f_310024softplus_backward_kernelERNS_18TensorIteratorBaseERKN3c106ScalarES8_ENKUlvE_clEvENKUlvE_clEvEUlddE_St5arrayIPcLm3EEEEviT0_T1_:
	.zero		952


//--------------------- .nv.constant0._ZN2at6native29vectorized_elementwise_kernelILi4EZZZNS0_65_GLOBAL__N__cd49fe81_27_ActivationSoftplusKernel_cu_9e10b42f_310024softplus_backward_kernelERNS_18TensorIteratorBaseERKN3c106ScalarES8_ENKUlvE_clEvENKUlvE_clEvEUlddE_St5arrayIPcLm3EEEEviT0_T1_ --------------------------
	.section	.nv.constant0._ZN2at6native29vectorized_elementwise_kernelILi4EZZZNS0_65_GLOBAL__N__cd49fe81_27_ActivationSoftplusKernel_cu_9e10b42f_310024softplus_backward_kernelERNS_18TensorIteratorBaseERKN3c106ScalarES8_ENKUlvE_clEvENKUlvE_clEvEUlddE_St5arrayIPcLm3EEEEviT0_T1_,"a",@progbits
	.sectionflags	@""
	.align	4
.nv.constant0._ZN2at6native29vectorized_elementwise_kernelILi4EZZZNS0_65_GLOBAL__N__cd49fe81_27_ActivationSoftplusKernel_cu_9e10b42f_310024softplus_backward_kernelERNS_18TensorIteratorBaseERKN3c106ScalarES8_ENKUlvE_clEvENKUlvE_clEvEUlddE_St5arrayIPcLm3EEEEviT0_T1_:
	.zero		952


//--------------------- .nv.constant0._ZN2at6native29vectorized_elementwise_kernelILi8EZZZNS0_65_GLOBAL__N__cd49fe81_27_ActivationSoftplusKernel_cu_9e10b42f_310024softplus_backward_kernelERNS_18TensorIteratorBaseERKN3c106ScalarES8_ENKUlvE_clEvENKUlvE_clEvEUlddE_St5arrayIPcLm3EEEEviT0_T1_ --------------------------
	.section	.nv.constant0._ZN2at6native29vectorized_elementwise_kernelILi8EZZZNS0_65_GLOBAL__N__cd49fe81_27_ActivationSoftplusKernel_cu_9e10b42f_310024softplus_backward_kernelERNS_18TensorIteratorBaseERKN3c106ScalarES8_ENKUlvE_clEvENKUlvE_clEvEUlddE_St5arrayIPcLm3EEEEviT0_T1_,"a",@progbits
	.sectionflags	@""
	.align	4
.nv.constant0._ZN2at6native29vectorized_elementwise_kernelILi8EZZZNS0_65_GLOBAL__N__cd49fe81_27_ActivationSoftplusKernel_cu_9e10b42f_310024softplus_backward_kernelERNS_18TensorIteratorBaseERKN3c106ScalarES8_ENKUlvE_clEvENKUlvE_clEvEUlddE_St5arrayIPcLm3EEEEviT0_T1_:
	.zero		952


//--------------------- .nv.constant0._ZN2at6native18elementwise_kernelILi128ELi4EZNS0_15gpu_kernel_implIZZZNS0_65_GLOBAL__N__cd49fe81_27_ActivationSoftplusKernel_cu_9e10b42f_310015softplus_kernelERNS_18TensorIteratorBaseERKN3c106ScalarES9_ENKUlvE_clEvENKUlvE2_clEvEUlNS6_8BFloat16EE_EEvS5_RKT_EUliE_EEviT1_ --------------------------
	.section	.nv.constant0._ZN2at6native18elementwise_kernelILi128ELi4EZNS0_15gpu_kernel_implIZZZNS0_65_GLOBAL__N__cd49fe81_27_ActivationSoftplusKernel_cu_9e10b42f_310015softplus_kernelERNS_18TensorIteratorBaseERKN3c106ScalarES9_ENKUlvE_clEvENKUlvE2_clEvEUlNS6_8BFloat16EE_EEvS5_RKT_EUliE_EEviT1_,"a",@progbits
	.sectionflags	@""
	.align	4
.nv.constant0._ZN2at6native18elementwise_kernelILi128ELi4EZNS0_15gpu_kernel_implIZZZNS0_65_GLOBAL__N__cd49fe81_27_ActivationSoftplusKernel_cu_9e10b42f_310015softplus_kernelERNS_18TensorIteratorBaseERKN3c106ScalarES9_ENKUlvE_clEvENKUlvE2_clEvEUlNS6_8BFloat16EE_EEvS5_RKT_EUliE_EEviT1_:
	.zero		1456


//--------------------- .nv.constant0._ZN2at6native27unrolled_elementwise_kernelIZZZNS0_65_GLOBAL__N__cd49fe81_27_ActivationSoftplusKernel_cu_9e10b42f_310015softplus_kernelERNS_18TensorIteratorBaseERKN3c106ScalarES8_ENKUlvE_clEvENKUlvE2_clEvEUlNS5_8BFloat16EE_St5arrayIPcLm2EELi4E23TrivialOffsetCalculatorILi1EjESH_NS0_6memory12LoadWithCastILi1EEENSI_13StoreWithCastILi1EEEEEviT_T0_T2_T3_T4_T5_ --------------------------
	.section	.nv.constant0._ZN2at6native27unrolled_elementwise_kernelIZZZNS0_65_GLOBAL__N__cd49fe81_27_ActivationSoftplusKernel_cu_9e10b42f_310015softplus_kernelERNS_18TensorIteratorBaseERKN3c106ScalarES8_ENKUlvE_clEvENKUlvE2_clEvEUlNS5_8BFloat16EE_St5arrayIPcLm2EELi4E23TrivialOffsetCalculatorILi1EjESH_NS0_6memory12LoadWithCastILi1EEENSI_13StoreWithCastILi1EEEEEviT_T0_T2_T3_T4_T5_,"a",@progbits
	.sectionflags	@""
	.align	4
.nv.constant0._ZN2at6native27unrolled_elementwise_kernelIZZZNS0_65_GLOBAL__N__cd49fe81_27_ActivationSoftplusKernel_cu_9e10b42f_310015softplus_kernelERNS_18TensorIteratorBaseERKN3c106ScalarES8_ENKUlvE_clEvENKUlvE2_clEvEUlNS5_8BFloat16EE_St5arrayIPcLm2EELi4E23TrivialOffsetCalculatorILi1EjESH_NS0_6memory12LoadWithCastILi1EEENSI_13StoreWithCastILi1EEEEEviT_T0_T2_T3_T4_T5_:
	.zero		956


//--------------------- .nv.constant0._ZN2at6native18elementwise_kernelILi128ELi4EZNS0_22gpu_kernel_impl_nocastIZZZNS0_65_GLOBAL__N__cd49fe81_27_ActivationSoftplusKernel_cu_9e10b42f_310015softplus_kernelERNS_18TensorIteratorBaseERKN3c106ScalarES9_ENKUlvE_clEvENKUlvE2_clEvEUlNS6_8BFloat16EE_EEvS5_RKT_EUliE_EEviT1_ --------------------------
	.section	.nv.constant0._ZN2at6native18elementwise_kernelILi128ELi4EZNS0_22gpu_kernel_impl_nocastIZZZNS0_65_GLOBAL__N__cd49fe81_27_ActivationSoftplusKernel_cu_9e10b42f_310015softplus_kernelERNS_18TensorIteratorBaseERKN3c106ScalarES9_ENKUlvE_clEvENKUlvE2_clEvEUlNS6_8BFloat16EE_EEvS5_RKT_EUliE_EEviT1_,"a",@progbits
	.sectionflags	@""
	.align	4
.nv.constant0._ZN2at6native18elementwise_kernelILi128ELi4EZNS0_22gpu_kernel_impl_nocastIZZZNS0_65_GLOBAL__N__cd49fe81_27_ActivationSoftplusKernel_cu_9e10b42f_310015softplus_kernelERNS_18TensorIteratorBaseERKN3c106ScalarES9_ENKUlvE_clEvENKUlvE2_clEvEUlNS6_8BFloat16EE_EEvS5_RKT_EUliE_EEviT1_:
	.zero		1448


//--------------------- .nv.constant0._ZN2at6native27unrolled_elementwise_kernelIZZZNS0_65_GLOBAL__N__cd49fe81_27_ActivationSoftplusKernel_cu_9e10b42f_310015softplus_kernelERNS_18TensorIteratorBaseERKN3c106ScalarES8_ENKUlvE_clEvENKUlvE2_clEvEUlNS5_8BFloat16EE_St5arrayIPcLm2EELi4E23TrivialOffsetCalculatorILi1EjESH_NS0_6memory15LoadWithoutCastENSI_16StoreWithoutCastEEEviT_T0_T2_T3_T4_T5_ --------------------------
	.section	.nv.constant0._ZN2at6native27unrolled_elementwise_kernelIZZZNS0_65_GLOBAL__N__cd49fe81_27_ActivationSoftplusKernel_cu_9e10b42f_310015softplus_kernelERNS_18TensorIteratorBaseERKN3c106ScalarES8_ENKUlvE_clEvENKUlvE2_clEvEUlNS5_8BFloat16EE_St5arrayIPcLm2EELi4E23TrivialOffsetCalculatorILi1EjESH_NS0_6memory15LoadWithoutCastENSI_16StoreWithoutCastEEEviT_T0_T2_T3_T4_T5_,"a",@progbits
	.sectionflags	@""
	.align	4
.nv.constant0._ZN2at6native27unrolled_elementwise_kernelIZZZNS0_65_GLOBAL__N__cd49fe81_27_ActivationSoftplusKernel_cu_9e10b42f_310015softplus_kernelERNS_18TensorIteratorBaseERKN3c106ScalarES8_ENKUlvE_clEvENKUlvE2_clEvEUlNS5_8BFloat16EE_St5arrayIPcLm2EELi4E23TrivialOffsetCalculatorILi1EjESH_NS0_6memory15LoadWithoutCastENSI_16StoreWithoutCastEEEviT_T0_T2_T3_T4_T5_:
	.zero		940


//--------------------- .nv.constant0._ZN2at6native29vectorized_elementwise_kernelILi2EZZZNS0_65_GLOBAL__N__cd49fe81_27_ActivationSoftplusKernel_cu_9e10b42f_310015softplus_kernelERNS_18TensorIteratorBaseERKN3c106ScalarES8_ENKUlvE_clEvENKUlvE2_clEvEUlNS5_8BFloat16EE_St5arrayIPcLm2EEEEviT0_T1_ --------------------------
	.section	.nv.constant0._ZN2at6native29vectorized_elementwise_kernelILi2EZZZNS0_65_GLOBAL__N__cd49fe81_27_ActivationSoftplusKernel_cu_9e10b42f_310015softplus_kernelERNS_18TensorIteratorBaseERKN3c106ScalarES8_ENKUlvE_clEvENKUlvE2_clEvEUlNS5_8BFloat16EE_St5arrayIPcLm2EEEEviT0_T1_,"a",@progbits
	.sectionflags	@""
	.align	4
.nv.constant0._ZN2at6native29vectorized_elementwise_kernelILi2EZZZNS0_65_GLOBAL__N__cd49fe81_27_ActivationSoftplusKernel_cu_9e10b42f_310015softplus_kernelERNS_18TensorIteratorBaseERKN3c106ScalarES8_ENKUlvE_clEvENKUlvE2_clEvEUlNS5_8BFloat16EE_St5arrayIPcLm2EEEEviT0_T1_:
	.zero		936


//--------------------- .nv.constant0._ZN2at6native29vectorized_elementwise_kernelILi4EZZZNS0_65_GLOBAL__N__cd49fe81_27_ActivationSoftplusKernel_cu_9e10b42f_310015softplus_kernelERNS_18TensorIteratorBaseERKN3c106ScalarES8_ENKUlvE_clEvENKUlvE2_clEvEUlNS5_8BFloat16EE_St5arrayIPcLm2EEEEviT0_T1_ --------------------------
	.section	.nv.constant0._ZN2at6native29vectorized_elementwise_kernelILi4EZZZNS0_65_GLOBAL__N__cd49fe81_27_ActivationSoftplusKernel_cu_9e10b42f_310015softplus_kernelERNS_18TensorIteratorBaseERKN3c106ScalarES8_ENKUlvE_clEvENKUlvE2_clEvEUlNS5_8BFloat16EE_St5arrayIPcLm2EEEEviT0_T1_,"a",@progbits
	.sectionflags	@""
	.align	4
.nv.constant0._ZN2at6native29vectorized_elementwise_kernelILi4EZZZNS0_65_GLOBAL__N__cd49fe81_27_ActivationSoftplusKernel_cu_9e10b42f_310015softplus_kernelERNS_18TensorIteratorBaseERKN3c106ScalarES8_ENKUlvE_clEvENKUlvE2_clEvEUlNS5_8BFloat16EE_St5arrayIPcLm2EEEEviT0_T1_:
	.zero		936


//--------------------- .nv.constant0._ZN2at6native29vectorized_elementwise_kernelILi8EZZZNS0_65_GLOBAL__N__cd49fe81_27_ActivationSoftplusKernel_cu_9e10b42f_310015softplus_kernelERNS_18TensorIteratorBaseERKN3c106ScalarES8_ENKUlvE_clEvENKUlvE2_clEvEUlNS5_8BFloat16EE_St5arrayIPcLm2EEEEviT0_T1_ --------------------------
	.section	.nv.constant0._ZN2at6native29vectorized_elementwise_kernelILi8EZZZNS0_65_GLOBAL__N__cd49fe81_27_ActivationSoftplusKernel_cu_9e10b42f_310015softplus_kernelERNS_18TensorIteratorBaseERKN3c106ScalarES8_ENKUlvE_clEvENKUlvE2_clEvEUlNS5_8BFloat16EE_St5arrayIPcLm2EEEEviT0_T1_,"a",@progbits
	.sectionflags	@""
	.align	4
.nv.constant0._ZN2at6native29vectorized_elementwise_kernelILi8EZZZNS0_65_GLOBAL__N__cd49fe81_27_ActivationSoftplusKernel_cu_9e10b42f_310015softplus_kernelERNS_18TensorIteratorBaseERKN3c106ScalarES8_ENKUlvE_clEvENKUlvE2_clEvEUlNS5_8BFloat16EE_St5arrayIPcLm2EEEEviT0_T1_:
	.zero		936


//--------------------- .nv.constant0._ZN2at6native18elementwise_kernelILi128ELi4EZNS0_15gpu_kernel_implIZZZNS0_65_GLOBAL__N__cd49fe81_27_ActivationSoftplusKernel_cu_9e10b42f_310015softplus_kernelERNS_18TensorIteratorBaseERKN3c106ScalarES9_ENKUlvE_clEvENKUlvE1_clEvEUlNS6_4HalfEE_EEvS5_RKT_EUliE_EEviT1_ --------------------------
	.section	.nv.constant0._ZN2at6native18elementwise_kernelILi128ELi4EZNS0_15gpu_kernel_implIZZZNS0_65_GLOBAL__N__cd49fe81_27_ActivationSoftplusKernel_cu_9e10b42f_310015softplus_kernelERNS_18TensorIteratorBaseERKN3c106ScalarES9_ENKUlvE_clEvENKUlvE1_clEvEUlNS6_4HalfEE_EEvS5_RKT_EUliE_EEviT1_,"a",@progbits
	.sectionflags	@""
	.align	4
.nv.constant0._ZN2at6native18elementwise_kernelILi128ELi4EZNS0_15gpu_kernel_implIZZZNS0_65_GLOBAL__N__cd49fe81_27_ActivationSoftplusKernel_cu_9e10b42f_310015softplus_kernelERNS_18TensorIteratorBaseERKN3c106ScalarES9_ENKUlvE_clEvENKUlvE1_clEvEUlNS6_4HalfEE_EEvS5_RKT_EUliE_EEviT1_:
	.zero		1456


//--------------------- .nv.constant0._ZN2at6native27unrolled_elementwise_kernelIZZZNS0_65_GLOBAL__N__cd49fe81_27_ActivationSoftplusKernel_cu_9e10b42f_310015softplus_kernelERNS_18TensorIteratorBaseERKN3c106ScalarES8_ENKUlvE_clEvENKUlvE1_clEvEUlNS5_4HalfEE_St5arrayIPcLm2EELi4E23TrivialOffsetCalculatorILi1EjESH_NS0_6memory12LoadWithCastILi1EEENSI_13StoreWithCastILi1EEEEEviT_T0_T2_T3_T4_T5_ --------------------------
	.section	.nv.constant0._ZN2at6native27unrolled_elementwise_kernelIZZZNS0_65_GLOBAL__N__cd49fe81_27_ActivationSoftplusKernel_cu_9e10b42f_310015softplus_kernelERNS_18TensorIteratorBaseERKN3c106ScalarES8_ENKUlvE_clEvENKUlvE1_clEvEUlNS5_4HalfEE_St5arrayIPcLm2EELi4E23TrivialOffsetCalculatorILi1EjESH_NS0_6memory12LoadWithCastILi1EEENSI_13StoreWithCastILi1EEEEEviT_T0_T2_T3_T4_T5_,"a",@progbits
	.sectionflags	@""
	.align	4
.nv.constant0._ZN2at6native27unrolled_elementwise_kernelIZZZNS0_65_GLOBAL__N__cd49fe81_27_ActivationSoftplusKernel_cu_9e10b42f_310015softplus_kernelERNS_18TensorIteratorBaseERKN3c106ScalarES8_ENKUlvE_clEvENKUlvE1_clEvEUlNS5_4HalfEE_St5arrayIPcLm2EELi4E23TrivialOffsetCalculatorILi1EjESH_NS0_6memory12LoadWithCastILi1EEENSI_13StoreWithCastILi1EEEEEviT_T0_T2_T3_T4_T5_:
	.zero		956


//--------------------- .nv.constant0._ZN2at6native18elementwise_kernelILi128ELi4EZNS0_22gpu_kernel_impl_nocastIZZZNS0_65_GLOBAL__N__cd49fe81_27_ActivationSoftplusKernel_cu_9e10b42f_310015softplus_kernelERNS_18TensorIteratorBaseERKN3c106ScalarES9_ENKUlvE_clEvENKUlvE1_clEvEUlNS6_4HalfEE_EEvS5_RKT_EUliE_EEviT1_ --------------------------
	.section	.nv.constant0._ZN2at6native18elementwise_kernelILi128ELi4EZNS0_22gpu_kernel_impl_nocastIZZZNS0_65_GLOBAL__N__cd49fe81_27_ActivationSoftplusKernel_cu_9e10b42f_310015softplus_kernelERNS_18TensorIteratorBaseERKN3c106ScalarES9_ENKUlvE_clEvENKUlvE1_clEvEUlNS6_4HalfEE_EEvS5_RKT_EUliE_EEviT1_,"a",@progbits
	.sectionflags	@""
	.align	4
.nv.constant0._ZN2at6native18elementwise_kernelILi128ELi4EZNS0_22gpu_kernel_impl_nocastIZZZNS0_65_GLOBAL__N__cd49fe81_27_ActivationSoftplusKernel_cu_9e10b42f_310015softplus_kernelERNS_18TensorIteratorBaseERKN3c106ScalarES9_ENKUlvE_clEvENKUlvE1_clEvEUlNS6_4HalfEE_EEvS5_RKT_EUliE_EEviT1_:
	.zero		1448


//--------------------- .nv.constant0._ZN2at6native27unrolled_elementwise_kernelIZZZNS0_65_GLOBAL__N__cd49fe81_27_ActivationSoftplusKernel_cu_9e10b42f_310015softplus_kernelERNS_18TensorIteratorBaseERKN3c106ScalarES8_ENKUlvE_clEvENKUlvE1_clEvEUlNS5_4HalfEE_St5arrayIPcLm2EELi4E23TrivialOffsetCalculatorILi1EjESH_NS0_6memory15LoadWithoutCastENSI_16StoreWithoutCastEEEviT_T0_T2_T3_T4_T5_ --------------------------
	.section	.nv.constant0._ZN2at6native27unrolled_elementwise_kernelIZZZNS0_65_GLOBAL__N__cd49fe81_27_ActivationSoftplusKernel_cu_9e10b42f_310015softplus_kernelERNS_18TensorIteratorBaseERKN3c106ScalarES8_ENKUlvE_clEvENKUlvE1_clEvEUlNS5_4HalfEE_St5arrayIPcLm2EELi4E23TrivialOffsetCalculatorILi1EjESH_NS0_6memory15LoadWithoutCastENSI_16StoreWithoutCastEEEviT_T0_T2_T3_T4_T5_,"a",@progbits
	.sectionflags	@""
	.align	4
.nv.constant0._ZN2at6native27unrolled_elementwise_kernelIZZZNS0_65_GLOBAL__N__cd49fe81_27_ActivationSoftplusKernel_cu_9e10b42f_310015softplus_kernelERNS_18TensorIteratorBaseERKN3c106ScalarES8_ENKUlvE_clEvENKUlvE1_clEvEUlNS5_4HalfEE_St5arrayIPcLm2EELi4E23TrivialOffsetCalculatorILi1EjESH_NS0_6memory15LoadWithoutCastENSI_16StoreWithoutCastEEEviT_T0_T2_T3_T4_T5_:
	.zero		940


//--------------------- .nv.constant0._ZN2at6native29vectorized_elementwise_kernelILi2EZZZNS0_65_GLOBAL__N__cd49fe81_27_ActivationSoftplusKernel_cu_9e10b42f_310015softplus_kernelERNS_18TensorIteratorBaseERKN3c106ScalarES8_ENKUlvE_clEvENKUlvE1_clEvEUlNS5_4HalfEE_St5arrayIPcLm2EEEEviT0_T1_ --------------------------
	.section	.nv.constant0._ZN2at6native29vectorized_elementwise_kernelILi2EZZZNS0_65_GLOBAL__N__cd49fe81_27_ActivationSoftplusKernel_cu_9e10b42f_310015softplus_kernelERNS_18TensorIteratorBaseERKN3c106ScalarES8_ENKUlvE_clEvENKUlvE1_clEvEUlNS5_4HalfEE_St5arrayIPcLm2EEEEviT0_T1_,"a",@progbits
	.sectionflags	@""
	.align	4
.nv.constant0._ZN2at6native29vectorized_elementwise_kernelILi2EZZZNS0_65_GLOBAL__N__cd49fe81_27_ActivationSoftplusKernel_cu_9e10b42f_310015softplus_kernelERNS_18TensorIteratorBaseERKN3c106ScalarES8_ENKUlvE_clEvENKUlvE1_clEvEUlNS5_4HalfEE_St5arrayIPcLm2EEEEviT0_T1_:
	.zero		936


//--------------------- .nv.constant0._ZN2at6native29vectorized_elementwise_kernelILi4EZZZNS0_65_GLOBAL__N__cd49fe81_27_ActivationSoftplusKernel_cu_9e10b42f_310015softplus_kernelERNS_18TensorIteratorBaseERKN3c106ScalarES8_ENKUlvE_clEvENKUlvE1_clEvEUlNS5_4HalfEE_St5arrayIPcLm2EEEEviT0_T1_ --------------------------
	.section	.nv.constant0._ZN2at6native29vectorized_elementwise_kernelILi4EZZZNS0_65_GLOBAL__N__cd49fe81_27_ActivationSoftplusKernel_cu_9e10b42f_310015softplus_kernelERNS_18TensorIteratorBaseERKN3c106ScalarES8_ENKUlvE_clEvENKUlvE1_clEvEUlNS5_4HalfEE_St5arrayIPcLm2EEEEviT0_T1_,"a",@progbits
	.sectionflags	@""
	.align	4
.nv.constant0._ZN2at6native29vectorized_elementwise_kernelILi4EZZZNS0_65_GLOBAL__N__cd49fe81_27_ActivationSoftplusKernel_cu_9e10b42f_310015softplus_kernelERNS_18TensorIteratorBaseERKN3c106ScalarES8_ENKUlvE_clEvENKUlvE1_clEvEUlNS5_4HalfEE_St5arrayIPcLm2EEEEviT0_T1_:
	.zero		936


//--------------------- .nv.constant0._ZN2at6native29vectorized_elementwise_kernelILi8EZZZNS0_65_GLOBAL__N__cd49fe81_27_ActivationSoftplusKernel_cu_9e10b42f_310015softplus_kernelERNS_18TensorIteratorBaseERKN3c106ScalarES8_ENKUlvE_clEvENKUlvE1_clEvEUlNS5_4HalfEE_St5arrayIPcLm2EEEEviT0_T1_ --------------------------
	.section	.nv.constant0._ZN2at6native29vectorized_elementwise_kernelILi8EZZZNS0_65_GLOBAL__N__cd49fe81_27_ActivationSoftplusKernel_cu_9e10b42f_310015softplus_kernelERNS_18TensorIteratorBaseERKN3c106ScalarES8_ENKUlvE_clEvENKUlvE1_clEvEUlNS5_4HalfEE_St5arrayIPcLm2EEEEviT0_T1_,"a",@progbits
	.sectionflags	@""
	.align	4
.nv.constant0._ZN2at6native29vectorized_elementwise_kernelILi8EZZZNS0_65_GLOBAL__N__cd49fe81_27_ActivationSoftplusKernel_cu_9e10b42f_310015softplus_kernelERNS_18TensorIteratorBaseERKN3c106ScalarES8_ENKUlvE_clEvENKUlvE1_clEvEUlNS5_4HalfEE_St5arrayIPcLm2EEEEviT0_T1_:
	.zero		936


//--------------------- .nv.constant0._ZN2at6native18elementwise_kernelILi128ELi4EZNS0_15gpu_kernel_implIZZZNS0_65_GLOBAL__N__cd49fe81_27_ActivationSoftplusKernel_cu_9e10b42f_310015softplus_kernelERNS_18TensorIteratorBaseERKN3c106ScalarES9_ENKUlvE_clEvENKUlvE0_clEvEUlfE_EEvS5_RKT_EUliE_EEviT1_ --------------------------
	.section	.nv.constant0._ZN2at6native18elementwise_kernelILi128ELi4EZNS0_15gpu_kernel_implIZZZNS0_65_GLOBAL__N__cd49fe81_27_ActivationSoftplusKernel_cu_9e10b42f_310015softplus_kernelERNS_18TensorIteratorBaseERKN3c106ScalarES9_ENKUlvE_clEvENKUlvE0_clEvEUlfE_EEvS5_RKT_EUliE_EEviT1_,"a",@progbits
	.sectionflags	@""
	.align	4
.nv.constant0._ZN2at6native18elementwise_kernelILi128ELi4EZNS0_15gpu_kernel_implIZZZNS0_65_GLOBAL__N__cd49fe81_27_ActivationSoftplusKernel_cu_9e10b42f_310015softplus_kernelERNS_18TensorIteratorBaseERKN3c106ScalarES9_ENKUlvE_clEvENKUlvE0_clEvEUlfE_EEvS5_RKT_EUliE_EEviT1_:
	.zero		1456


//--------------------- .nv.constant0._ZN2at6native27unrolled_elementwise_kernelIZZZNS0_65_GLOBAL__N__cd49fe81_27_ActivationSoftplusKernel_cu_9e10b42f_310015softplus_kernelERNS_18TensorIteratorBaseERKN3c106ScalarES8_ENKUlvE_clEvENKUlvE0_clEvEUlfE_St5arrayIPcLm2EELi4E23TrivialOffsetCalculatorILi1EjESG_NS0_6memory12LoadWithCastILi1EEENSH_13StoreWithCastILi1EEEEEviT_T0_T2_T3_T4_T5_ --------------------------
	.section	.nv.constant0._ZN2at6native27unrolled_elementwise_kernelIZZZNS0_65_GLOBAL__N__cd49fe81_27_ActivationSoftplusKernel_cu_9e10b42f_310015softplus_kernelERNS_18TensorIteratorBaseERKN3c106ScalarES8_ENKUlvE_clEvENKUlvE0_clEvEUlfE_St5arrayIPcLm2EELi4E23TrivialOffsetCalculatorILi1EjESG_NS0_6memory12LoadWithCastILi1EEENSH_13StoreWithCastILi1EEEEEviT_T0_T2_T3_T4_T5_,"a",@progbits
	.sectionflags	@""
	.align	4
.nv.constant0._ZN2at6native27unrolled_elementwise_kernelIZZZNS0_65_GLOBAL__N__cd49fe81_27_ActivationSoftplusKernel_cu_9e10b42f_310015softplus_kernelERNS_18TensorIteratorBaseERKN3c106ScalarES8_ENKUlvE_clEvENKUlvE0_clEvEUlfE_St5arrayIPcLm2EELi4E23TrivialOffsetCalculatorILi1EjESG_NS0_6memory12LoadWithCastILi1EEENSH_13StoreWithCastILi1EEEEEviT_T0_T2_T3_T4_T5_:
	.zero		956


//--------------------- .nv.constant0._ZN2at6native18elementwise_kernelILi128ELi2EZNS0_22gpu_kernel_impl_nocastIZZZNS0_65_GLOBAL__N__cd49fe81_27_ActivationSoftplusKernel_cu_9e10b42f_310015softplus_kernelERNS_18TensorIteratorBaseERKN3c106ScalarES9_ENKUlvE_clEvENKUlvE0_clEvEUlfE_EEvS5_RKT_EUliE_EEviT1_ --------------------------
	.section	.nv.constant0._ZN2at6native18elementwise_kernelILi128ELi2EZNS0_22gpu_kernel_impl_nocastIZZZNS0_65_GLOBAL__N__cd49fe81_27_ActivationSoftplusKernel_cu_9e10b42f_310015softplus_kernelERNS_18TensorIteratorBaseERKN3c106ScalarES9_ENKUlvE_clEvENKUlvE0_clEvEUlfE_EEvS5_RKT_EUliE_EEviT1_,"a",@progbits
	.sectionflags	@""
	.align	4
.nv.constant0._ZN2at6native18elementwise_kernelILi128ELi2EZNS0_22gpu_kernel_impl_nocastIZZZNS0_65_GLOBAL__N__cd49fe81_27_ActivationSoftplusKernel_cu_9e10b42f_310015softplus_kernelERNS_18TensorIteratorBaseERKN3c106ScalarES9_ENKUlvE_clEvENKUlvE0_clEvEUlfE_EEvS5_RKT_EUliE_EEviT1_:
	.zero		1448


//--------------------- .nv.constant0._ZN2at6native27unrolled_elementwise_kernelIZZZNS0_65_GLOBAL__N__cd49fe81_27_ActivationSoftplusKernel_cu_9e10b42f_310015softplus_kernelERNS_18TensorIteratorBaseERKN3c106ScalarES8_ENKUlvE_clEvENKUlvE0_clEvEUlfE_St5arrayIPcLm2EELi4E23TrivialOffsetCalculatorILi1EjESG_NS0_6memory15LoadWithoutCastENSH_16StoreWithoutCastEEEviT_T0_T2_T3_T4_T5_ --------------------------
	.section	.nv.constant0._ZN2at6native27unrolled_elementwise_kernelIZZZNS0_65_GLOBAL__N__cd49fe81_27_ActivationSoftplusKernel_cu_9e10b42f_310015softplus_kernelERNS_18TensorIteratorBaseERKN3c106ScalarES8_ENKUlvE_clEvENKUlvE0_clEvEUlfE_St5arrayIPcLm2EELi4E23TrivialOffsetCalculatorILi1EjESG_NS0_6memory15LoadWithoutCastENSH_16StoreWithoutCastEEEviT_T0_T2_T3_T4_T5_,"a",@progbits
	.sectionflags	@""
	.align	4
.nv.constant0._ZN2at6native27unrolled_elementwise_kernelIZZZNS0_65_GLOBAL__N__cd49fe81_27_ActivationSoftplusKernel_cu_9e10b42f_310015softplus_kernelERNS_18TensorIteratorBaseERKN3c106ScalarES8_ENKUlvE_clEvENKUlvE0_clEvEUlfE_St5arrayIPcLm2EELi4E23TrivialOffsetCalculatorILi1EjESG_NS0_6memory15LoadWithoutCastENSH_16StoreWithoutCastEEEviT_T0_T2_T3_T4_T5_:
	.zero		940


//--------------------- .nv.constant0._ZN2at6native29vectorized_elementwise_kernelILi2EZZZNS0_65_GLOBAL__N__cd49fe81_27_ActivationSoftplusKernel_cu_9e10b42f_310015softplus_kernelERNS_18TensorIteratorBaseERKN3c106ScalarES8_ENKUlvE_clEvENKUlvE0_clEvEUlfE_St5arrayIPcLm2EEEEviT0_T1_ --------------------------
	.section	.nv.constant0._ZN2at6native29vectorized_elementwise_kernelILi2EZZZNS0_65_GLOBAL__N__cd49fe81_27_ActivationSoftplusKernel_cu_9e10b42f_310015softplus_kernelERNS_18TensorIteratorBaseERKN3c106ScalarES8_ENKUlvE_clEvENKUlvE0_clEvEUlfE_St5arrayIPcLm2EEEEviT0_T1_,"a",@progbits
	.sectionflags	@""
	.align	4
.nv.constant0._ZN2at6native29vectorized_elementwise_kernelILi2EZZZNS0_65_GLOBAL__N__cd49fe81_27_ActivationSoftplusKernel_cu_9e10b42f_310015softplus_kernelERNS_18TensorIteratorBaseERKN3c106ScalarES8_ENKUlvE_clEvENKUlvE0_clEvEUlfE_St5arrayIPcLm2EEEEviT0_T1_:
	.zero		936


//--------------------- .nv.constant0._ZN2at6native29vectorized_elementwise_kernelILi4EZZZNS0_65_GLOBAL__N__cd49fe81_27_ActivationSoftplusKernel_cu_9e10b42f_310015softplus_kernelERNS_18TensorIteratorBaseERKN3c106ScalarES8_ENKUlvE_clEvENKUlvE0_clEvEUlfE_St5arrayIPcLm2EEEEviT0_T1_ --------------------------
	.section	.nv.constant0._ZN2at6native29vectorized_elementwise_kernelILi4EZZZNS0_65_GLOBAL__N__cd49fe81_27_ActivationSoftplusKernel_cu_9e10b42f_310015softplus_kernelERNS_18TensorIteratorBaseERKN3c106ScalarES8_ENKUlvE_clEvENKUlvE0_clEvEUlfE_St5arrayIPcLm2EEEEviT0_T1_,"a",@progbits
	.sectionflags	@""
	.align	4
.nv.constant0._ZN2at6native29vectorized_elementwise_kernelILi4EZZZNS0_65_GLOBAL__N__cd49fe81_27_ActivationSoftplusKernel_cu_9e10b42f_310015softplus_kernelERNS_18TensorIteratorBaseERKN3c106ScalarES8_ENKUlvE_clEvENKUlvE0_clEvEUlfE_St5arrayIPcLm2EEEEviT0_T1_:
	.zero		936


//--------------------- .nv.constant0._ZN2at6native29vectorized_elementwise_kernelILi8EZZZNS0_65_GLOBAL__N__cd49fe81_27_ActivationSoftplusKernel_cu_9e10b42f_310015softplus_kernelERNS_18TensorIteratorBaseERKN3c106ScalarES8_ENKUlvE_clEvENKUlvE0_clEvEUlfE_St5arrayIPcLm2EEEEviT0_T1_ --------------------------
	.section	.nv.constant0._ZN2at6native29vectorized_elementwise_kernelILi8EZZZNS0_65_GLOBAL__N__cd49fe81_27_ActivationSoftplusKernel_cu_9e10b42f_310015softplus_kernelERNS_18TensorIteratorBaseERKN3c106ScalarES8_ENKUlvE_clEvENKUlvE0_clEvEUlfE_St5arrayIPcLm2EEEEviT0_T1_,"a",@progbits
	.sectionflags	@""
	.align	4
.nv.constant0._ZN2at6native29vectorized_elementwise_kernelILi8EZZZNS0_65_GLOBAL__N__cd49fe81_27_ActivationSoftplusKernel_cu_9e10b42f_310015softplus_kernelERNS_18TensorIteratorBaseERKN3c106ScalarES8_ENKUlvE_clEvENKUlvE0_clEvEUlfE_St5arrayIPcLm2EEEEviT0_T1_:
	.zero		936


//--------------------- .nv.constant0._ZN2at6native18elementwise_kernelILi128ELi4EZNS0_15gpu_kernel_implIZZZNS0_65_GLOBAL__N__cd49fe81_27_ActivationSoftplusKernel_cu_9e10b42f_310015softplus_kernelERNS_18TensorIteratorBaseERKN3c106ScalarES9_ENKUlvE_clEvENKUlvE_clEvEUldE_EEvS5_RKT_EUliE_EEviT1_ --------------------------
	.section	.nv.constant0._ZN2at6native18elementwise_kernelILi128ELi4EZNS0_15gpu_kernel_implIZZZNS0_65_GLOBAL__N__cd49fe81_27_ActivationSoftplusKernel_cu_9e10b42f_310015softplus_kernelERNS_18TensorIteratorBaseERKN3c106ScalarES9_ENKUlvE_clEvENKUlvE_clEvEUldE_EEvS5_RKT_EUliE_EEviT1_,"a",@progbits
	.sectionflags	@""
	.align	4
.nv.constant0._ZN2at6native18elementwise_kernelILi128ELi4EZNS0_15gpu_kernel_implIZZZNS0_65_GLOBAL__N__cd49fe81_27_ActivationSoftplusKernel_cu_9e10b42f_310015softplus_kernelERNS_18TensorIteratorBaseERKN3c106ScalarES9_ENKUlvE_clEvENKUlvE_clEvEUldE_EEvS5_RKT_EUliE_EEviT1_:
	.zero		1464


//--------------------- .nv.constant0._ZN2at6native27unrolled_elementwise_kernelIZZZNS0_65_GLOBAL__N__cd49fe81_27_ActivationSoftplusKernel_cu_9e10b42f_310015softplus_kernelERNS_18TensorIteratorBaseERKN3c106ScalarES8_ENKUlvE_clEvENKUlvE_clEvEUldE_St5arrayIPcLm2EELi4E23TrivialOffsetCalculatorILi1EjESG_NS0_6memory12LoadWithCastILi1EEENSH_13StoreWithCastILi1EEEEEviT_T0_T2_T3_T4_T5_ --------------------------
	.section	.nv.constant0._ZN2at6native27unrolled_elementwise_kernelIZZZNS0_65_GLOBAL__N__cd49fe81_27_ActivationSoftplusKernel_cu_9e10b42f_310015softplus_kernelERNS_18TensorIteratorBaseERKN3c106ScalarES8_ENKUlvE_clEvENKUlvE_clEvEUldE_St5arrayIPcLm2EELi4E23TrivialOffsetCalculatorILi1EjESG_NS0_6memory12LoadWithCastILi1EEENSH_13StoreWithCastILi1EEEEEviT_T0_T2_T3_T4_T5_,"a",@progbits
	.sectionflags	@""
	.align	4
.nv.constant0._ZN2at6native27unrolled_elementwise_kernelIZZZNS0_65_GLOBAL__N__cd49fe81_27_ActivationSoftplusKernel_cu_9e10b42f_310015softplus_kernelERNS_18TensorIteratorBaseERKN3c106ScalarES8_ENKUlvE_clEvENKUlvE_clEvEUldE_St5arrayIPcLm2EELi4E23TrivialOffsetCalculatorILi1EjESG_NS0_6memory12LoadWithCastILi1EEENSH_13StoreWithCastILi1EEEEEviT_T0_T2_T3_T4_T5_:
	.zero		964


//--------------------- .nv.constant0._ZN2at6native18elementwise_kernelILi128ELi2EZNS0_22gpu_kernel_impl_nocastIZZZNS0_65_GLOBAL__N__cd49fe81_27_ActivationSoftplusKernel_cu_9e10b42f_310015softplus_kernelERNS_18TensorIteratorBaseERKN3c106ScalarES9_ENKUlvE_clEvENKUlvE_clEvEUldE_EEvS5_RKT_EUliE_EEviT1_ --------------------------
	.section	.nv.constant0._ZN2at6native18elementwise_kernelILi128ELi2EZNS0_22gpu_kernel_impl_nocastIZZZNS0_65_GLOBAL__N__cd49fe81_27_ActivationSoftplusKernel_cu_9e10b42f_310015softplus_kernelERNS_18TensorIteratorBaseERKN3c106ScalarES9_ENKUlvE_clEvENKUlvE_clEvEUldE_EEvS5_RKT_EUliE_EEviT1_,"a",@progbits
	.sectionflags	@""
	.align	4
.nv.constant0._ZN2at6native18elementwise_kernelILi128ELi2EZNS0_22gpu_kernel_impl_nocastIZZZNS0_65_GLOBAL__N__cd49fe81_27_ActivationSoftplusKernel_cu_9e10b42f_310015softplus_kernelERNS_18TensorIteratorBaseERKN3c106ScalarES9_ENKUlvE_clEvENKUlvE_clEvEUldE_EEvS5_RKT_EUliE_EEviT1_:
	.zero		1456


//--------------------- .nv.constant0._ZN2at6native27unrolled_elementwise_kernelIZZZNS0_65_GLOBAL__N__cd49fe81_27_ActivationSoftplusKernel_cu_9e10b42f_310015softplus_kernelERNS_18TensorIteratorBaseERKN3c106ScalarES8_ENKUlvE_clEvENKUlvE_clEvEUldE_St5arrayIPcLm2EELi4E23TrivialOffsetCalculatorILi1EjESG_NS0_6memory15LoadWithoutCastENSH_16StoreWithoutCastEEEviT_T0_T2_T3_T4_T5_ --------------------------
	.section	.nv.constant0._ZN2at6native27unrolled_elementwise_kernelIZZZNS0_65_GLOBAL__N__cd49fe81_27_ActivationSoftplusKernel_cu_9e10b42f_310015softplus_kernelERNS_18TensorIteratorBaseERKN3c106ScalarES8_ENKUlvE_clEvENKUlvE_clEvEUldE_St5arrayIPcLm2EELi4E23TrivialOffsetCalculatorILi1EjESG_NS0_6memory15LoadWithoutCastENSH_16StoreWithoutCastEEEviT_T0_T2_T3_T4_T5_,"a",@progbits
	.sectionflags	@""
	.align	4
.nv.constant0._ZN2at6native27unrolled_elementwise_kernelIZZZNS0_65_GLOBAL__N__cd49fe81_27_ActivationSoftplusKernel_cu_9e10b42f_310015softplus_kernelERNS_18TensorIteratorBaseERKN3c106ScalarES8_ENKUlvE_clEvENKUlvE_clEvEUldE_St5arrayIPcLm2EELi4E23TrivialOffsetCalculatorILi1EjESG_NS0_6memory15LoadWithoutCastENSH_16StoreWithoutCastEEEviT_T0_T2_T3_T4_T5_:
	.zero		948


//--------------------- .nv.constant0._ZN2at6native29vectorized_elementwise_kernelILi2EZZZNS0_65_GLOBAL__N__cd49fe81_27_ActivationSoftplusKernel_cu_9e10b42f_310015softplus_kernelERNS_18TensorIteratorBaseERKN3c106ScalarES8_ENKUlvE_clEvENKUlvE_clEvEUldE_St5arrayIPcLm2EEEEviT0_T1_ --------------------------
	.section	.nv.constant0._ZN2at6native29vectorized_elementwise_kernelILi2EZZZNS0_65_GLOBAL__N__cd49fe81_27_ActivationSoftplusKernel_cu_9e10b42f_310015softplus_kernelERNS_18TensorIteratorBaseERKN3c106ScalarES8_ENKUlvE_clEvENKUlvE_clEvEUldE_St5arrayIPcLm2EEEEviT0_T1_,"a",@progbits
	.sectionflags	@""
	.align	4
.nv.constant0._ZN2at6native29vectorized_elementwise_kernelILi2EZZZNS0_65_GLOBAL__N__cd49fe81_27_ActivationSoftplusKernel_cu_9e10b42f_310015softplus_kernelERNS_18TensorIteratorBaseERKN3c106ScalarES8_ENKUlvE_clEvENKUlvE_clEvEUldE_St5arrayIPcLm2EEEEviT0_T1_:
	.zero		944


//--------------------- .nv.constant0._ZN2at6native29vectorized_elementwise_kernelILi4EZZZNS0_65_GLOBAL__N__cd49fe81_27_ActivationSoftplusKernel_cu_9e10b42f_310015softplus_kernelERNS_18TensorIteratorBaseERKN3c106ScalarES8_ENKUlvE_clEvENKUlvE_clEvEUldE_St5arrayIPcLm2EEEEviT0_T1_ --------------------------
	.section	.nv.constant0._ZN2at6native29vectorized_elementwise_kernelILi4EZZZNS0_65_GLOBAL__N__cd49fe81_27_ActivationSoftplusKernel_cu_9e10b42f_310015softplus_kernelERNS_18TensorIteratorBaseERKN3c106ScalarES8_ENKUlvE_clEvENKUlvE_clEvEUldE_St5arrayIPcLm2EEEEviT0_T1_,"a",@progbits
	.sectionflags	@""
	.align	4
.nv.constant0._ZN2at6native29vectorized_elementwise_kernelILi4EZZZNS0_65_GLOBAL__N__cd49fe81_27_ActivationSoftplusKernel_cu_9e10b42f_310015softplus_kernelERNS_18TensorIteratorBaseERKN3c106ScalarES8_ENKUlvE_clEvENKUlvE_clEvEUldE_St5arrayIPcLm2EEEEviT0_T1_:
	.zero		944


//--------------------- .nv.constant0._ZN2at6native29vectorized_elementwise_kernelILi8EZZZNS0_65_GLOBAL__N__cd49fe81_27_ActivationSoftplusKernel_cu_9e10b42f_310015softplus_kernelERNS_18TensorIteratorBaseERKN3c106ScalarES8_ENKUlvE_clEvENKUlvE_clEvEUldE_St5arrayIPcLm2EEEEviT0_T1_ --------------------------
	.section	.nv.constant0._ZN2at6native29vectorized_elementwise_kernelILi8EZZZNS0_65_GLOBAL__N__cd49fe81_27_ActivationSoftplusKernel_cu_9e10b42f_310015softplus_kernelERNS_18TensorIteratorBaseERKN3c106ScalarES8_ENKUlvE_clEvENKUlvE_clEvEUldE_St5arrayIPcLm2EEEEviT0_T1_,"a",@progbits
	.sectionflags	@""
	.align	4
.nv.constant0._ZN2at6native29vectorized_elementwise_kernelILi8EZZZNS0_65_GLOBAL__N__cd49fe81_27_ActivationSoftplusKernel_cu_9e10b42f_310015softplus_kernelERNS_18TensorIteratorBaseERKN3c106ScalarES8_ENKUlvE_clEvENKUlvE_clEvEUldE_St5arrayIPcLm2EEEEviT0_T1_:
	.zero		944


//--------------------- SYMBOLS --------------------------

	.type		.nv.reservedSmem.offset0,@object
	.size		.nv.reservedSmem.offset0,0x4
	.type		__assertfail,@function
